	.target	sm_100a

	.elftype	@"ET_EXEC"


//--------------------- .note.nv.tkinfo           --------------------------
	.section	.note.nv.tkinfo,"",@"SHT_NOTE"
	.sectionflags	@"SHF_NOTE_NV_TKINFO"
	.tkinfo
        /*0018*/ 	.word	0x00000002
        /*0030*/ 	.string	""
        /*0030*/ 	.string	"ptxas"
        /*0030*/ 	.string	"Cuda compilation tools, release 13.0, V13.0.88"
        /*0030*/ 	.string	"Build cuda_13.0.r13.0/compiler.36424714_0"
        /*0030*/ 	.string	"-arch sm_100a -m 64 "



//--------------------- .note.nv.cuinfo           --------------------------
	.section	.note.nv.cuinfo,"",@"SHT_NOTE"
	.sectionflags	@"SHF_NOTE_NV_CUINFO"
        /*0018*/ 	.short	0x0002
        /*001a*/ 	.short	0x0064
        /*001c*/ 	.short	0x0082
	.zero		2


//--------------------- .nv.info                  --------------------------
	.section	.nv.info,"",@"SHT_CUDA_INFO"
	.align	4


	//----- nvinfo : EIATTR_REGCOUNT
	.align		4
        /*0000*/ 	.byte	0x04, 0x2f
        /*0002*/ 	.short	(.L_19 - .L_18)
	.align		4
.L_18:
        /*0004*/ 	.word	index@(_ZN7cutlass13device_kernelINS_4gemm6kernel13GemmUniversalIN4cute5tupleIJiiiiEEENS1_10collective13CollectiveMmaINS1_46MainloopSm100TmaUmmaWarpSpecializedBlockScaledILi3ELi2ELi1ENS5_IJNS4_1CILi2EEESB_NSA_ILi1EEEEEEEENS5_IJNSA_ILi128EEENSA_ILi256EEESF_EEENS5_IJNS_12float_e4m3_tENS_13float_ue8m0_tEEEENS5_IJNS5_IJlSC_lEEENS4_6LayoutINS5_IJNS5_IJNS5_IJNSA_ILi32EEENSA_ILi4EEEEEEiEEESQ_NS5_IJSC_iEEEEEENS5_IJNS5_IJNS5_IJNSA_ILi16EEESO_EEEiEEENS5_IJNS5_IJNSA_ILi0EEESC_EEENSA_ILi512EEEEEENS5_IJSW_iEEEEEEEEEEESK_S13_NS4_8TiledMMAINS4_8MMA_AtomIJNS4_21SM100_MMA_MXF8F6F4_SSISI_SI_fSJ_Li128ELi256ELNS4_4UMMA5MajorE0ELS18_0ELNS17_7ScaleInE0ELS19_0EEEEEENSM_INS5_IJSC_SC_SC_EEENS5_IJSW_SW_SW_EEEEENS5_IJNS4_10UnderscoreES1F_S1F_EEEEENS5_IJNS4_23SM90_TMA_LOAD_MULTICASTES1I_EEENS5_IJNS4_14ComposedLayoutINS4_7SwizzleILi3ELi4ELi3EEENS4_18smem_ptr_flag_bitsILi8EEENSM_INS5_IJNSA_ILi8EEESF_EEENS5_IJSF_SC_EEEEEEENSM_INS5_IJNS5_IJNS5_IJSP_SC_EEENS5_IJSN_SC_EEEEEESC_NS5_IJSO_SC_EEEEEENS5_IJNS5_IJNS5_IJSU_SY_EEESX_EEESW_NS5_IJSC_SY_EEEEEEEEEEEvNS4_8identityES1J_NS5_IJS1T_NSM_INS5_IJNS5_IJNS5_IJSP_SB_EEES1V_EEESC_S1X_EEENS5_IJS20_SW_NS5_IJSC_NSA_ILi1024EEEEEEEEEEEEEEvS25_EENS_8epilogue10collective18CollectiveEpilogueINS2F_23Sm100TmaWarpSpecializedILi4ELi2ELi32ELb1ELb0EEEJNS5_IJNSA_ILi64EEESG_SF_EEENS5_IJNSM_IS2K_SC_EENSM_INS5_IJSN_SB_EEENS5_IJSC_SF_EEEEEEEENS_10bfloat16_tESL_S2R_SL_NS2F_6fusion15FusionCallbacksIS2J_NS2S_17LinearCombinationIS2R_fS2R_fLNS_15FloatRoundStyleE2EEES2L_S2Q_JEEENS4_5SM1004TMEM4LOAD26SM100_TMEM_LOAD_32dp32b32xENS4_13SM90_TMA_LOADENS1K_INS1L_ILi2ELi4ELi3EEENS1N_ILi16EEENSM_INS5_IJS1P_SN_EEES1V_EEEENS4_39AutoVectorizingCopyWithAssumedAlignmentILi128EEENS4_14SM90_TMA_STOREES37_S39_S39_EEEvvEEEEvNT_6ParamsE)
        /*0008*/ 	.word	0x000000de


	//----- nvinfo : EIATTR_FRAME_SIZE
	.align		4
.L_19:
        /*000c*/ 	.byte	0x04, 0x11
        /*000e*/ 	.short	(.L_21 - .L_20)
	.align		4
.L_20:
        /*0010*/ 	.word	index@($__internal_2_$__cuda_sm10x_tcgen05_guardrail_trap_unallocated_columns_being_dealloced)
        /*0014*/ 	.word	0x00000000


	//----- nvinfo : EIATTR_FRAME_SIZE
	.align		4
.L_21:
        /*0018*/ 	.byte	0x04, 0x11
        /*001a*/ 	.short	(.L_23 - .L_22)
	.align		4
.L_22:
        /*001c*/ 	.word	index@($__internal_1_$__cuda_sm10x_tcgen05_guardrail_trap_phase_invalid_during_alloc)
        /*0020*/ 	.word	0x00000000


	//----- nvinfo : EIATTR_FRAME_SIZE
	.align		4
.L_23:
        /*0024*/ 	.byte	0x04, 0x11
        /*0026*/ 	.short	(.L_25 - .L_24)
	.align		4
.L_24:
        /*0028*/ 	.word	index@($__internal_0_$__cuda_sm10x_tcgen05_guardrail_trap_col_being_dealloced_not_returned_by_alloc)
        /*002c*/ 	.word	0x00000000


	//----- nvinfo : EIATTR_FRAME_SIZE
	.align		4
.L_25:
        /*0030*/ 	.byte	0x04, 0x11
        /*0032*/ 	.short	(.L_27 - .L_26)
	.align		4
.L_26:
        /*0034*/ 	.word	index@(_ZN7cutlass13device_kernelINS_4gemm6kernel13GemmUniversalIN4cute5tupleIJiiiiEEENS1_10collective13CollectiveMmaINS1_46MainloopSm100TmaUmmaWarpSpecializedBlockScaledILi3ELi2ELi1ENS5_IJNS4_1CILi2EEESB_NSA_ILi1EEEEEEEENS5_IJNSA_ILi128EEENSA_ILi256EEESF_EEENS5_IJNS_12float_e4m3_tENS_13float_ue8m0_tEEEENS5_IJNS5_IJlSC_lEEENS4_6LayoutINS5_IJNS5_IJNS5_IJNSA_ILi32EEENSA_ILi4EEEEEEiEEESQ_NS5_IJSC_iEEEEEENS5_IJNS5_IJNS5_IJNSA_ILi16EEESO_EEEiEEENS5_IJNS5_IJNSA_ILi0EEESC_EEENSA_ILi512EEEEEENS5_IJSW_iEEEEEEEEEEESK_S13_NS4_8TiledMMAINS4_8MMA_AtomIJNS4_21SM100_MMA_MXF8F6F4_SSISI_SI_fSJ_Li128ELi256ELNS4_4UMMA5MajorE0ELS18_0ELNS17_7ScaleInE0ELS19_0EEEEEENSM_INS5_IJSC_SC_SC_EEENS5_IJSW_SW_SW_EEEEENS5_IJNS4_10UnderscoreES1F_S1F_EEEEENS5_IJNS4_23SM90_TMA_LOAD_MULTICASTES1I_EEENS5_IJNS4_14ComposedLayoutINS4_7SwizzleILi3ELi4ELi3EEENS4_18smem_ptr_flag_bitsILi8EEENSM_INS5_IJNSA_ILi8EEESF_EEENS5_IJSF_SC_EEEEEEENSM_INS5_IJNS5_IJNS5_IJSP_SC_EEENS5_IJSN_SC_EEEEEESC_NS5_IJSO_SC_EEEEEENS5_IJNS5_IJNS5_IJSU_SY_EEESX_EEESW_NS5_IJSC_SY_EEEEEEEEEEEvNS4_8identityES1J_NS5_IJS1T_NSM_INS5_IJNS5_IJNS5_IJSP_SB_EEES1V_EEESC_S1X_EEENS5_IJS20_SW_NS5_IJSC_NSA_ILi1024EEEEEEEEEEEEEEvS25_EENS_8epilogue10collective18CollectiveEpilogueINS2F_23Sm100TmaWarpSpecializedILi4ELi2ELi32ELb1ELb0EEEJNS5_IJNSA_ILi64EEESG_SF_EEENS5_IJNSM_IS2K_SC_EENSM_INS5_IJSN_SB_EEENS5_IJSC_SF_EEEEEEEENS_10bfloat16_tESL_S2R_SL_NS2F_6fusion15FusionCallbacksIS2J_NS2S_17LinearCombinationIS2R_fS2R_fLNS_15FloatRoundStyleE2EEES2L_S2Q_JEEENS4_5SM1004TMEM4LOAD26SM100_TMEM_LOAD_32dp32b32xENS4_13SM90_TMA_LOADENS1K_INS1L_ILi2ELi4ELi3EEENS1N_ILi16EEENSM_INS5_IJS1P_SN_EEES1V_EEEENS4_39AutoVectorizingCopyWithAssumedAlignmentILi128EEENS4_14SM90_TMA_STOREES37_S39_S39_EEEvvEEEEvNT_6ParamsE)
        /*0038*/ 	.word	0x00000000


	//----- nvinfo : EIATTR_MIN_STACK_SIZE
	.align		4
.L_27:
        /*003c*/ 	.byte	0x04, 0x12
        /*003e*/ 	.short	(.L_29 - .L_28)
	.align		4
.L_28:
        /*0040*/ 	.word	index@(_ZN7cutlass13device_kernelINS_4gemm6kernel13GemmUniversalIN4cute5tupleIJiiiiEEENS1_10collective13CollectiveMmaINS1_46MainloopSm100TmaUmmaWarpSpecializedBlockScaledILi3ELi2ELi1ENS5_IJNS4_1CILi2EEESB_NSA_ILi1EEEEEEEENS5_IJNSA_ILi128EEENSA_ILi256EEESF_EEENS5_IJNS_12float_e4m3_tENS_13float_ue8m0_tEEEENS5_IJNS5_IJlSC_lEEENS4_6LayoutINS5_IJNS5_IJNS5_IJNSA_ILi32EEENSA_ILi4EEEEEEiEEESQ_NS5_IJSC_iEEEEEENS5_IJNS5_IJNS5_IJNSA_ILi16EEESO_EEEiEEENS5_IJNS5_IJNSA_ILi0EEESC_EEENSA_ILi512EEEEEENS5_IJSW_iEEEEEEEEEEESK_S13_NS4_8TiledMMAINS4_8MMA_AtomIJNS4_21SM100_MMA_MXF8F6F4_SSISI_SI_fSJ_Li128ELi256ELNS4_4UMMA5MajorE0ELS18_0ELNS17_7ScaleInE0ELS19_0EEEEEENSM_INS5_IJSC_SC_SC_EEENS5_IJSW_SW_SW_EEEEENS5_IJNS4_10UnderscoreES1F_S1F_EEEEENS5_IJNS4_23SM90_TMA_LOAD_MULTICASTES1I_EEENS5_IJNS4_14ComposedLayoutINS4_7SwizzleILi3ELi4ELi3EEENS4_18smem_ptr_flag_bitsILi8EEENSM_INS5_IJNSA_ILi8EEESF_EEENS5_IJSF_SC_EEEEEEENSM_INS5_IJNS5_IJNS5_IJSP_SC_EEENS5_IJSN_SC_EEEEEESC_NS5_IJSO_SC_EEEEEENS5_IJNS5_IJNS5_IJSU_SY_EEESX_EEESW_NS5_IJSC_SY_EEEEEEEEEEEvNS4_8identityES1J_NS5_IJS1T_NSM_INS5_IJNS5_IJNS5_IJSP_SB_EEES1V_EEESC_S1X_EEENS5_IJS20_SW_NS5_IJSC_NSA_ILi1024EEEEEEEEEEEEEEvS25_EENS_8epilogue10collective18CollectiveEpilogueINS2F_23Sm100TmaWarpSpecializedILi4ELi2ELi32ELb1ELb0EEEJNS5_IJNSA_ILi64EEESG_SF_EEENS5_IJNSM_IS2K_SC_EENSM_INS5_IJSN_SB_EEENS5_IJSC_SF_EEEEEEEENS_10bfloat16_tESL_S2R_SL_NS2F_6fusion15FusionCallbacksIS2J_NS2S_17LinearCombinationIS2R_fS2R_fLNS_15FloatRoundStyleE2EEES2L_S2Q_JEEENS4_5SM1004TMEM4LOAD26SM100_TMEM_LOAD_32dp32b32xENS4_13SM90_TMA_LOADENS1K_INS1L_ILi2ELi4ELi3EEENS1N_ILi16EEENSM_INS5_IJS1P_SN_EEES1V_EEEENS4_39AutoVectorizingCopyWithAssumedAlignmentILi128EEENS4_14SM90_TMA_STOREES37_S39_S39_EEEvvEEEEvNT_6ParamsE)
        /*0044*/ 	.word	0x00000000
.L_29:


//--------------------- .nv.compat                --------------------------
	.section	.nv.compat,"",@"SHT_CUDA_COMPAT_INFO"
	.align	4
        /*0000*/ 	.byte	0x02, 0x09, 0x01, 0x00, 0x02, 0x02, 0x02, 0x00, 0x02, 0x05, 0x05, 0x00, 0x03, 0x07, 0x01, 0x01
        /*0010*/ 	.byte	0x02, 0x03, 0x01, 0x00, 0x02, 0x06, 0x01, 0x00, 0x04, 0x0b, 0x08, 0x00, 0x09, 0x00, 0x00, 0x00
        /*0020*/ 	.byte	0x00, 0x00, 0x00, 0x00


//--------------------- .nv.info._ZN7cutlass13device_kernelINS_4gemm6kernel13GemmUniversalIN4cute5tupleIJiiiiEEENS1_10collective13CollectiveMmaINS1_46MainloopSm100TmaUmmaWarpSpecializedBlockScaledILi3ELi2ELi1ENS5_IJNS4_1CILi2EEESB_NSA_ILi1EEEEEEEENS5_IJNSA_ILi128EEENSA_ILi256EEESF_EEENS5_IJNS_12float_e4m3_tENS_13float_ue8m0_tEEEENS5_IJNS5_IJlSC_lEEENS4_6LayoutINS5_IJNS5_IJNS5_IJNSA_ILi32EEENSA_ILi4EEEEEEiEEESQ_NS5_IJSC_iEEEEEENS5_IJNS5_IJNS5_IJNSA_ILi16EEESO_EEEiEEENS5_IJNS5_IJNSA_ILi0EEESC_EEENSA_ILi512EEEEEENS5_IJSW_iEEEEEEEEEEESK_S13_NS4_8TiledMMAINS4_8MMA_AtomIJNS4_21SM100_MMA_MXF8F6F4_SSISI_SI_fSJ_Li128ELi256ELNS4_4UMMA5MajorE0ELS18_0ELNS17_7ScaleInE0ELS19_0EEEEEENSM_INS5_IJSC_SC_SC_EEENS5_IJSW_SW_SW_EEEEENS5_IJNS4_10UnderscoreES1F_S1F_EEEEENS5_IJNS4_23SM90_TMA_LOAD_MULTICASTES1I_EEENS5_IJNS4_14ComposedLayoutINS4_7SwizzleILi3ELi4ELi3EEENS4_18smem_ptr_flag_bitsILi8EEENSM_INS5_IJNSA_ILi8EEESF_EEENS5_IJSF_SC_EEEEEEENSM_INS5_IJNS5_IJNS5_IJSP_SC_EEENS5_IJSN_SC_EEEEEESC_NS5_IJSO_SC_EEEEEENS5_IJNS5_IJNS5_IJSU_SY_EEESX_EEESW_NS5_IJSC_SY_EEEEEEEEEEEvNS4_8identityES1J_NS5_IJS1T_NSM_INS5_IJNS5_IJNS5_IJSP_SB_EEES1V_EEESC_S1X_EEENS5_IJS20_SW_NS5_IJSC_NSA_ILi1024EEEEEEEEEEEEEEvS25_EENS_8epilogue10collective18CollectiveEpilogueINS2F_23Sm100TmaWarpSpecializedILi4ELi2ELi32ELb1ELb0EEEJNS5_IJNSA_ILi64EEESG_SF_EEENS5_IJNSM_IS2K_SC_EENSM_INS5_IJSN_SB_EEENS5_IJSC_SF_EEEEEEEENS_10bfloat16_tESL_S2R_SL_NS2F_6fusion15FusionCallbacksIS2J_NS2S_17LinearCombinationIS2R_fS2R_fLNS_15FloatRoundStyleE2EEES2L_S2Q_JEEENS4_5SM1004TMEM4LOAD26SM100_TMEM_LOAD_32dp32b32xENS4_13SM90_TMA_LOADENS1K_INS1L_ILi2ELi4ELi3EEENS1N_ILi16EEENSM_INS5_IJS1P_SN_EEES1V_EEEENS4_39AutoVectorizingCopyWithAssumedAlignmentILi128EEENS4_14SM90_TMA_STOREES37_S39_S39_EEEvvEEEEvNT_6ParamsE --------------------------
	.section	.nv.info._ZN7cutlass13device_kernelINS_4gemm6kernel13GemmUniversalIN4cute5tupleIJiiiiEEENS1_10collective13CollectiveMmaINS1_46MainloopSm100TmaUmmaWarpSpecializedBlockScaledILi3ELi2ELi1ENS5_IJNS4_1CILi2EEESB_NSA_ILi1EEEEEEEENS5_IJNSA_ILi128EEENSA_ILi256EEESF_EEENS5_IJNS_12float_e4m3_tENS_13float_ue8m0_tEEEENS5_IJNS5_IJlSC_lEEENS4_6LayoutINS5_IJNS5_IJNS5_IJNSA_ILi32EEENSA_ILi4EEEEEEiEEESQ_NS5_IJSC_iEEEEEENS5_IJNS5_IJNS5_IJNSA_ILi16EEESO_EEEiEEENS5_IJNS5_IJNSA_ILi0EEESC_EEENSA_ILi512EEEEEENS5_IJSW_iEEEEEEEEEEESK_S13_NS4_8TiledMMAINS4_8MMA_AtomIJNS4_21SM100_MMA_MXF8F6F4_SSISI_SI_fSJ_Li128ELi256ELNS4_4UMMA5MajorE0ELS18_0ELNS17_7ScaleInE0ELS19_0EEEEEENSM_INS5_IJSC_SC_SC_EEENS5_IJSW_SW_SW_EEEEENS5_IJNS4_10UnderscoreES1F_S1F_EEEEENS5_IJNS4_23SM90_TMA_LOAD_MULTICASTES1I_EEENS5_IJNS4_14ComposedLayoutINS4_7SwizzleILi3ELi4ELi3EEENS4_18smem_ptr_flag_bitsILi8EEENSM_INS5_IJNSA_ILi8EEESF_EEENS5_IJSF_SC_EEEEEEENSM_INS5_IJNS5_IJNS5_IJSP_SC_EEENS5_IJSN_SC_EEEEEESC_NS5_IJSO_SC_EEEEEENS5_IJNS5_IJNS5_IJSU_SY_EEESX_EEESW_NS5_IJSC_SY_EEEEEEEEEEEvNS4_8identityES1J_NS5_IJS1T_NSM_INS5_IJNS5_IJNS5_IJSP_SB_EEES1V_EEESC_S1X_EEENS5_IJS20_SW_NS5_IJSC_NSA_ILi1024EEEEEEEEEEEEEEvS25_EENS_8epilogue10collective18CollectiveEpilogueINS2F_23Sm100TmaWarpSpecializedILi4ELi2ELi32ELb1ELb0EEEJNS5_IJNSA_ILi64EEESG_SF_EEENS5_IJNSM_IS2K_SC_EENSM_INS5_IJSN_SB_EEENS5_IJSC_SF_EEEEEEEENS_10bfloat16_tESL_S2R_SL_NS2F_6fusion15FusionCallbacksIS2J_NS2S_17LinearCombinationIS2R_fS2R_fLNS_15FloatRoundStyleE2EEES2L_S2Q_JEEENS4_5SM1004TMEM4LOAD26SM100_TMEM_LOAD_32dp32b32xENS4_13SM90_TMA_LOADENS1K_INS1L_ILi2ELi4ELi3EEENS1N_ILi16EEENSM_INS5_IJS1P_SN_EEES1V_EEEENS4_39AutoVectorizingCopyWithAssumedAlignmentILi128EEENS4_14SM90_TMA_STOREES37_S39_S39_EEEvvEEEEvNT_6ParamsE,"",@"SHT_CUDA_INFO"
	.sectionflags	@""
	.align	4


	//----- nvinfo : EIATTR_CUDA_API_VERSION
	.align		4
        /*0000*/ 	.byte	0x04, 0x37
        /*0002*/ 	.short	(.L_31 - .L_30)
.L_30:
        /*0004*/ 	.word	0x00000082


	//----- nvinfo : EIATTR_KPARAM_INFO
	.align		4
.L_31:
        /*0008*/ 	.byte	0x04, 0x17
        /*000a*/ 	.short	(.L_33 - .L_32)
.L_32:
        /*000c*/ 	.word	0x00000000
        /*0010*/ 	.short	0x0000
        /*0012*/ 	.short	0x0000
        /*0014*/ 	.byte	0x00, 0xf0, 0x01, 0x30


	//----- nvinfo : EIATTR_AT_ENTRY_FRAGMENTS
	.align		4
.L_33:
        /*0018*/ 	.byte	0x04, 0x4f
        /*001a*/ 	.short	(.L_35 - .L_34)


	//   ....[0]....
.L_34:
        /*001c*/ 	.word	0x00000006


	//----- nvinfo : EIATTR_RESERVED_SMEM_USED
	.align		4
.L_35:
        /*0020*/ 	.byte	0x01, 0x41
	.zero		2


	//----- nvinfo : EIATTR_SPARSE_MMA_MASK
	.align		4
        /*0024*/ 	.byte	0x03, 0x50
        /*0026*/ 	.short	0x0000


	//----- nvinfo : EIATTR_TCGEN05_1CTA_USED
	.align		4
        /*0028*/ 	.byte	0x01, 0x51
	.zero		2


	//----- nvinfo : EIATTR_MAXREG_COUNT
	.align		4
        /*002c*/ 	.byte	0x03, 0x1b
        /*002e*/ 	.short	0x00ff


	//----- nvinfo : EIATTR_NUM_BARRIERS
	.align		4
        /*0030*/ 	.byte	0x02, 0x4c
        /*0032*/ 	.byte	0x07
	.zero		1


	//----- nvinfo : EIATTR_EXTERNS
	.align		4
        /*0034*/ 	.byte	0x04, 0x0f
        /*0036*/ 	.short	(.L_37 - .L_36)


	//   ....[0]....
	.align		4
.L_36:
        /*0038*/ 	.word	index@(__assertfail)


	//----- nvinfo : EIATTR_MERCURY_ISA_VERSION
	.align		4
.L_37:
        /*003c*/ 	.byte	0x03, 0x5f
        /*003e*/ 	.short	0x0101


	//----- nvinfo : EIATTR_INT_WARP_WIDE_INSTR_OFFSETS
	.align		4
        /*0040*/ 	.byte	0x04, 0x31
        /*0042*/ 	.short	(.L_39 - .L_38)


	//   ....[0]....
.L_38:
        /*0044*/ 	.word	0x00000d70


	//   ....[1]....
        /*0048*/ 	.word	0x00000e30


	//   ....[2]....
        /*004c*/ 	.word	0x00004630


	//   ....[3]....
        /*0050*/ 	.word	0x00004650


	//   ....[4]....
        /*0054*/ 	.word	0x00004680


	//   ....[5]....
        /*0058*/ 	.word	0x00005230


	//   ....[6]....
        /*005c*/ 	.word	0x000052d0


	//   ....[7]....
        /*0060*/ 	.word	0x00005370


	//   ....[8]....
        /*0064*/ 	.word	0x000053f0


	//   ....[9]....
        /*0068*/ 	.word	0x000054b0


	//   ....[10]....
        /*006c*/ 	.word	0x00005550


	//   ....[11]....
        /*0070*/ 	.word	0x000055f0


	//   ....[12]....
        /*0074*/ 	.word	0x00005710


	//   ....[13]....
        /*0078*/ 	.word	0x00005730


	//   ....[14]....
        /*007c*/ 	.word	0x000057b0


	//   ....[15]....
        /*0080*/ 	.word	0x00005870


	//   ....[16]....
        /*0084*/ 	.word	0x00005920


	//   ....[17]....
        /*0088*/ 	.word	0x000059a0


	//   ....[18]....
        /*008c*/ 	.word	0x00005a30


	//   ....[19]....
        /*0090*/ 	.word	0x00005b10


	//   ....[20]....
        /*0094*/ 	.word	0x00005b80


	//   ....[21]....
        /*0098*/ 	.word	0x00005c40


	//   ....[22]....
        /*009c*/ 	.word	0x00005ce0


	//   ....[23]....
        /*00a0*/ 	.word	0x00005d70


	//   ....[24]....
        /*00a4*/ 	.word	0x00005e10


	//   ....[25]....
        /*00a8*/ 	.word	0x00005ed0


	//   ....[26]....
        /*00ac*/ 	.word	0x00005f70


	//   ....[27]....
        /*00b0*/ 	.word	0x00006030


	//   ....[28]....
        /*00b4*/ 	.word	0x00006120


	//----- nvinfo : EIATTR_COOP_GROUP_MASK_REGIDS
	.align		4
.L_39:
        /*00b8*/ 	.byte	0x04, 0x29
        /*00ba*/ 	.short	(.L_41 - .L_40)


	//   ....[0]....
.L_40:
        /*00bc*/ 	.word	0xffffffff


	//   ....[1]....
        /*00c0*/ 	.word	0xffffffff


	//   ....[2]....
        /*00c4*/ 	.word	0xffffffff


	//   ....[3]....
        /*00c8*/ 	.word	0xffffffff


	//   ....[4]....
        /*00cc*/ 	.word	0xffffffff


	//   ....[5]....
        /*00d0*/ 	.word	0xffffffff


	//   ....[6]....
        /*00d4*/ 	.word	0xffffffff


	//   ....[7]....
        /*00d8*/ 	.word	0xffffffff


	//   ....[8]....
        /*00dc*/ 	.word	0xffffffff


	//   ....[9]....
        /*00e0*/ 	.word	0xffffffff


	//   ....[10]....
        /*00e4*/ 	.word	0xffffffff


	//   ....[11]....
        /*00e8*/ 	.word	0xffffffff


	//   ....[12]....
        /*00ec*/ 	.word	0xffffffff


	//   ....[13]....
        /*00f0*/ 	.word	0xffffffff


	//----- nvinfo : EIATTR_COOP_GROUP_INSTR_OFFSETS
	.align		4
.L_41:
        /*00f4*/ 	.byte	0x04, 0x28
        /*00f6*/ 	.short	(.L_43 - .L_42)


	//   ....[0]....
.L_42:
        /*00f8*/ 	.word	0x00000080


	//   ....[1]....
        /*00fc*/ 	.word	0x00000550


	//   ....[2]....
        /*0100*/ 	.word	0x000006e0


	//   ....[3]....
        /*0104*/ 	.word	0x00000880


	//   ....[4]....
        /*0108*/ 	.word	0x00000980


	//   ....[5]....
        /*010c*/ 	.word	0x00000af0


	//   ....[6]....
        /*0110*/ 	.word	0x00000c30


	//   ....[7]....
        /*0114*/ 	.word	0x00000ea0


	//   ....[8]....
        /*0118*/ 	.word	0x00002550


	//   ....[9]....
        /*011c*/ 	.word	0x000033b0


	//   ....[10]....
        /*0120*/ 	.word	0x000035c0


	//   ....[11]....
        /*0124*/ 	.word	0x000035f0


	//   ....[12]....
        /*0128*/ 	.word	0x00004510


	//   ....[13]....
        /*012c*/ 	.word	0x00004740


	//----- nvinfo : EIATTR_VRC_CTA_INIT_COUNT
	.align		4
.L_43:
        /*0130*/ 	.byte	0x02, 0x4a
        /*0132*/ 	.byte	0x80
	.zero		1


	//----- nvinfo : EIATTR_SYSCALL_OFFSETS
	.align		4
        /*0134*/ 	.byte	0x04, 0x46
        /*0136*/ 	.short	(.L_45 - .L_44)


	//   ....[0]....
.L_44:
        /*0138*/ 	.word	0x00006d20


	//   ....[1]....
        /*013c*/ 	.word	0x00006e10


	//   ....[2]....
        /*0140*/ 	.word	0x000079e0


	//   ....[3]....
        /*0144*/ 	.word	0x00007b50


	//   ....[4]....
        /*0148*/ 	.word	0x00009010


	//   ....[5]....
        /*014c*/ 	.word	0x00009180


	//   ....[6]....
        /*0150*/ 	.word	0x0000a6a0


	//   ....[7]....
        /*0154*/ 	.word	0x0000a810


	//   ....[8]....
        /*0158*/ 	.word	0x0000bcc0


	//   ....[9]....
        /*015c*/ 	.word	0x0000be30


	//   ....[10]....
        /*0160*/ 	.word	0x0000d340


	//   ....[11]....
        /*0164*/ 	.word	0x0000d4b0


	//   ....[12]....
        /*0168*/ 	.word	0x0000e980


	//   ....[13]....
        /*016c*/ 	.word	0x0000eaf0


	//   ....[14]....
        /*0170*/ 	.word	0x0000fff0


	//   ....[15]....
        /*0174*/ 	.word	0x00010160


	//   ....[16]....
        /*0178*/ 	.word	0x000115c0


	//   ....[17]....
        /*017c*/ 	.word	0x00011730


	//----- nvinfo : EIATTR_MBARRIER_INSTR_OFFSETS
	.align		4
.L_45:
        /*0180*/ 	.byte	0x04, 0x39
        /*0182*/ 	.short	(.L_47 - .L_46)


	//   ....[0]....
.L_46:
        /*0184*/ 	.word	0x00000670
        /*0188*/ 	.word	0x000000ff
        /*018c*/ 	.word	0x00000000
        /*0190*/ 	.short	0x0100
        /*0192*/ 	.byte	0x04
	.zero		1


	//   ....[1]....
        /*0194*/ 	.word	0x00000680
        /*0198*/ 	.word	0x000000ff
        /*019c*/ 	.word	0x00000018
        /*01a0*/ 	.short	0x0100
        /*01a2*/ 	.byte	0x04
	.zero		1


	//   ....[2]....
        /*01a4*/ 	.word	0x00000690
        /*01a8*/ 	.word	0x000000ff
        /*01ac*/ 	.word	0x00000008
        /*01b0*/ 	.short	0x0100
        /*01b2*/ 	.byte	0x04
	.zero		1


	//   ....[3]....
        /*01b4*/ 	.word	0x000006a0
        /*01b8*/ 	.word	0x000000ff
        /*01bc*/ 	.word	0x00000020
        /*01c0*/ 	.short	0x0100
        /*01c2*/ 	.byte	0x04
	.zero		1


	//   ....[4]....
        /*01c4*/ 	.word	0x000006b0
        /*01c8*/ 	.word	0x000000ff
        /*01cc*/ 	.word	0x00000010
        /*01d0*/ 	.short	0x0100
        /*01d2*/ 	.byte	0x04
	.zero		1


	//   ....[5]....
        /*01d4*/ 	.word	0x000006c0
        /*01d8*/ 	.word	0x000000ff
        /*01dc*/ 	.word	0x00000028
        /*01e0*/ 	.short	0x0100
        /*01e2*/ 	.byte	0x04
	.zero		1


	//   ....[6]....
        /*01e4*/ 	.word	0x000007f0
        /*01e8*/ 	.word	0x000000ff
        /*01ec*/ 	.word	0x00000030
        /*01f0*/ 	.short	0x0100
        /*01f2*/ 	.byte	0x04
	.zero		1


	//   ....[7]....
        /*01f4*/ 	.word	0x00000800
        /*01f8*/ 	.word	0x000000ff
        /*01fc*/ 	.word	0x00000050
        /*0200*/ 	.short	0x0100
        /*0202*/ 	.byte	0x04
	.zero		1


	//   ....[8]....
        /*0204*/ 	.word	0x00000810
        /*0208*/ 	.word	0x000000ff
        /*020c*/ 	.word	0x00000038
        /*0210*/ 	.short	0x0100
        /*0212*/ 	.byte	0x04
	.zero		1


	//   ....[9]....
        /*0214*/ 	.word	0x00000820
        /*0218*/ 	.word	0x000000ff
        /*021c*/ 	.word	0x00000058
        /*0220*/ 	.short	0x0100
        /*0222*/ 	.byte	0x04
	.zero		1


	//   ....[10]....
        /*0224*/ 	.word	0x00000830
        /*0228*/ 	.word	0x000000ff
        /*022c*/ 	.word	0x00000040
        /*0230*/ 	.short	0x0100
        /*0232*/ 	.byte	0x04
	.zero		1


	//   ....[11]....
        /*0234*/ 	.word	0x00000840
        /*0238*/ 	.word	0x000000ff
        /*023c*/ 	.word	0x00000060
        /*0240*/ 	.short	0x0100
        /*0242*/ 	.byte	0x04
	.zero		1


	//   ....[12]....
        /*0244*/ 	.word	0x00000850
        /*0248*/ 	.word	0x000000ff
        /*024c*/ 	.word	0x00000048
        /*0250*/ 	.short	0x0100
        /*0252*/ 	.byte	0x04
	.zero		1


	//   ....[13]....
        /*0254*/ 	.word	0x00000860
        /*0258*/ 	.word	0x000000ff
        /*025c*/ 	.word	0x00000068
        /*0260*/ 	.short	0x0100
        /*0262*/ 	.byte	0x04
	.zero		1


	//   ....[14]....
        /*0264*/ 	.word	0x00000950
        /*0268*/ 	.word	0x000000ff
        /*026c*/ 	.word	0x00000070
        /*0270*/ 	.short	0x0100
        /*0272*/ 	.byte	0x06
	.zero		1


	//   ....[15]....
        /*0274*/ 	.word	0x00000960
        /*0278*/ 	.word	0x000000ff
        /*027c*/ 	.word	0x00000078
        /*0280*/ 	.short	0x0100
        /*0282*/ 	.byte	0x06
	.zero		1


	//   ....[16]....
        /*0284*/ 	.word	0x00000aa0
        /*0288*/ 	.word	0x000000ff
        /*028c*/ 	.word	0x00000080
        /*0290*/ 	.short	0x0100
        /*0292*/ 	.byte	0x06
	.zero		1


	//   ....[17]....
        /*0294*/ 	.word	0x00000ab0
        /*0298*/ 	.word	0x000000ff
        /*029c*/ 	.word	0x00000090
        /*02a0*/ 	.short	0x0100
        /*02a2*/ 	.byte	0x06
	.zero		1


	//   ....[18]....
        /*02a4*/ 	.word	0x00000ac0
        /*02a8*/ 	.word	0x000000ff
        /*02ac*/ 	.word	0x00000088
        /*02b0*/ 	.short	0x0100
        /*02b2*/ 	.byte	0x06
	.zero		1


	//   ....[19]....
        /*02b4*/ 	.word	0x00000ad0
        /*02b8*/ 	.word	0x000000ff
        /*02bc*/ 	.word	0x00000098
        /*02c0*/ 	.short	0x0100
        /*02c2*/ 	.byte	0x06
	.zero		1


	//   ....[20]....
        /*02c4*/ 	.word	0x00000c00
        /*02c8*/ 	.word	0x000000ff
        /*02cc*/ 	.word	0x000000a0
        /*02d0*/ 	.short	0x0100
        /*02d2*/ 	.byte	0x04
	.zero		1


	//   ....[21]....
        /*02d4*/ 	.word	0x00000c10
        /*02d8*/ 	.word	0x000000ff
        /*02dc*/ 	.word	0x000000a8
        /*02e0*/ 	.short	0x0100
        /*02e2*/ 	.byte	0x04
	.zero		1


	//   ....[22]....
        /*02e4*/ 	.word	0x00000d10
        /*02e8*/ 	.word	0x000000ff
        /*02ec*/ 	.word	0x000000b0
        /*02f0*/ 	.short	0x0100
        /*02f2*/ 	.byte	0x04
	.zero		1


	//   ....[23]....
        /*02f4*/ 	.word	0x00000d20
        /*02f8*/ 	.word	0x000000ff
        /*02fc*/ 	.word	0x000000c0
        /*0300*/ 	.short	0x0100
        /*0302*/ 	.byte	0x04
	.zero		1


	//   ....[24]....
        /*0304*/ 	.word	0x00000d30
        /*0308*/ 	.word	0x000000ff
        /*030c*/ 	.word	0x000000b8
        /*0310*/ 	.short	0x0100
        /*0312*/ 	.byte	0x04
	.zero		1


	//   ....[25]....
        /*0314*/ 	.word	0x00000d40
        /*0318*/ 	.word	0x000000ff
        /*031c*/ 	.word	0x000000c8
        /*0320*/ 	.short	0x0100
        /*0322*/ 	.byte	0x04
	.zero		1


	//   ....[26]....
        /*0324*/ 	.word	0x00000e50
        /*0328*/ 	.word	0x000000ff
        /*032c*/ 	.word	0x000000d0
        /*0330*/ 	.short	0x0100
        /*0332*/ 	.byte	0x06
	.zero		1


	//   ....[27]....
        /*0334*/ 	.word	0x00001b50
        /*0338*/ 	.word	0x00000000
        /*033c*/ 	.word	0x000000c0
        /*0340*/ 	.short	0x010a
        /*0342*/ 	.byte	0xff
	.zero		1


	//   ....[28]....
        /*0344*/ 	.word	0x00001b70
        /*0348*/ 	.word	0x00000000
        /*034c*/ 	.word	0x000000b0
        /*0350*/ 	.short	0x0101
        /*0352*/ 	.byte	0xff
	.zero		1


	//   ....[29]....
        /*0354*/ 	.word	0x00001c30
        /*0358*/ 	.word	0x000000ff
        /*035c*/ 	.word	0x00000018
        /*0360*/ 	.short	0x010a
        /*0362*/ 	.byte	0x04
	.zero		1


	//   ....[30]....
        /*0364*/ 	.word	0x00001cd0
        /*0368*/ 	.word	0x000000ff
        /*036c*/ 	.word	0x00000018
        /*0370*/ 	.short	0x010a
        /*0372*/ 	.byte	0x29
	.zero		1


	//   ....[31]....
        /*0374*/ 	.word	0x00001e10
        /*0378*/ 	.word	0x000000ff
        /*037c*/ 	.word	0x00000018
        /*0380*/ 	.short	0x010a
        /*0382*/ 	.byte	0x05
	.zero		1


	//   ....[32]....
        /*0384*/ 	.word	0x000020e0
        /*0388*/ 	.word	0x000000ff
        /*038c*/ 	.word	0x00000078
        /*0390*/ 	.short	0x0101
        /*0392*/ 	.byte	0x07
	.zero		1


	//   ....[33]....
        /*0394*/ 	.word	0x00002100
        /*0398*/ 	.word	0x000000ff
        /*039c*/ 	.word	0x00000018
        /*03a0*/ 	.short	0x010a
        /*03a2*/ 	.byte	0x04
	.zero		1


	//   ....[34]....
        /*03a4*/ 	.word	0x00002180
        /*03a8*/ 	.word	0x000000ff
        /*03ac*/ 	.word	0x00000018
        /*03b0*/ 	.short	0x010a
        /*03b2*/ 	.byte	0x29
	.zero		1


	//   ....[35]....
        /*03b4*/ 	.word	0x000022c0
        /*03b8*/ 	.word	0x000000ff
        /*03bc*/ 	.word	0x00000018
        /*03c0*/ 	.short	0x010a
        /*03c2*/ 	.byte	0x05
	.zero		1


	//   ....[36]....
        /*03c4*/ 	.word	0x00002580
        /*03c8*/ 	.word	0x00000003
        /*03cc*/ 	.word	0x00000080
        /*03d0*/ 	.short	0x010a
        /*03d2*/ 	.byte	0xff
	.zero		1


	//   ....[37]....
        /*03d4*/ 	.word	0x000026d0
        /*03d8*/ 	.word	0x00000000
        /*03dc*/ 	.word	0x00000000
        /*03e0*/ 	.short	0x0101
        /*03e2*/ 	.byte	0xff
	.zero		1


	//   ....[38]....
        /*03e4*/ 	.word	0x00002c90
        /*03e8*/ 	.word	0x000000ff
        /*03ec*/ 	.word	0x00000000
        /*03f0*/ 	.short	0x010a
        /*03f2*/ 	.byte	0x04
	.zero		1


	//   ....[39]....
        /*03f4*/ 	.word	0x00002d20
        /*03f8*/ 	.word	0x000000ff
        /*03fc*/ 	.word	0x00000000
        /*0400*/ 	.short	0x010a
        /*0402*/ 	.byte	0x05
	.zero		1


	//   ....[40]....
        /*0404*/ 	.word	0x00002dc0
        /*0408*/ 	.word	0x00000000
        /*040c*/ 	.word	0x00000000
        /*0410*/ 	.short	0x010a
        /*0412*/ 	.byte	0xff
	.zero		1


	//   ....[41]....
        /*0414*/ 	.word	0x00002f00
        /*0418*/ 	.word	0x00000002
        /*041c*/ 	.word	0x000000b0
        /*0420*/ 	.short	0x010a
        /*0422*/ 	.byte	0xff
	.zero		1


	//   ....[42]....
        /*0424*/ 	.word	0x00002f60
        /*0428*/ 	.word	0x00000004
        /*042c*/ 	.word	0x00000000
        /*0430*/ 	.short	0x0101
        /*0432*/ 	.byte	0xff
	.zero		1


	//   ....[43]....
        /*0434*/ 	.word	0x00002f80
        /*0438*/ 	.word	0x000000ff
        /*043c*/ 	.word	0x00000090
        /*0440*/ 	.short	0x010a
        /*0442*/ 	.byte	0x04
	.zero		1


	//   ....[44]....
        /*0444*/ 	.word	0x000030a0
        /*0448*/ 	.word	0x00000002
        /*044c*/ 	.word	0x00000080
        /*0450*/ 	.short	0x010a
        /*0452*/ 	.byte	0xff
	.zero		1


	//   ....[45]....
        /*0454*/ 	.word	0x000031b0
        /*0458*/ 	.word	0x00000002
        /*045c*/ 	.word	0x00000000
        /*0460*/ 	.short	0x0101
        /*0462*/ 	.byte	0xff
	.zero		1


	//   ....[46]....
        /*0464*/ 	.word	0x00003240
        /*0468*/ 	.word	0x000000ff
        /*046c*/ 	.word	0x00000090
        /*0470*/ 	.short	0x0106
        /*0472*/ 	.byte	0x04
	.zero		1


	//   ....[47]....
        /*0474*/ 	.word	0x00003260
        /*0478*/ 	.word	0x000000ff
        /*047c*/ 	.word	0x00000090
        /*0480*/ 	.short	0x010a
        /*0482*/ 	.byte	0x04
	.zero		1


	//   ....[48]....
        /*0484*/ 	.word	0x000032f0
        /*0488*/ 	.word	0x000000ff
        /*048c*/ 	.word	0x00000090
        /*0490*/ 	.short	0x0106
        /*0492*/ 	.byte	0x07
	.zero		1


	//   ....[49]....
        /*0494*/ 	.word	0x00003330
        /*0498*/ 	.word	0x00000000
        /*049c*/ 	.word	0x00000090
        /*04a0*/ 	.short	0x010a
        /*04a2*/ 	.byte	0xff
	.zero		1


	//   ....[50]....
        /*04a4*/ 	.word	0x00003b10
        /*04a8*/ 	.word	0x00000000
        /*04ac*/ 	.word	0x00000080
        /*04b0*/ 	.short	0x010a
        /*04b2*/ 	.byte	0xff
	.zero		1


	//   ....[51]....
        /*04b4*/ 	.word	0x00003c20
        /*04b8*/ 	.word	0x00000000
        /*04bc*/ 	.word	0x00000000
        /*04c0*/ 	.short	0x0101
        /*04c2*/ 	.byte	0xff
	.zero		1


	//   ....[52]....
        /*04c4*/ 	.word	0x00003c70
        /*04c8*/ 	.word	0x000000ff
        /*04cc*/ 	.word	0x00000000
        /*04d0*/ 	.short	0x010a
        /*04d2*/ 	.byte	0x07
	.zero		1


	//   ....[53]....
        /*04d4*/ 	.word	0x00003c90
        /*04d8*/ 	.word	0x000000ff
        /*04dc*/ 	.word	0x00000000
        /*04e0*/ 	.short	0x010a
        /*04e2*/ 	.byte	0x07
	.zero		1


	//   ....[54]....
        /*04e4*/ 	.word	0x00003db0
        /*04e8*/ 	.word	0x000000ff
        /*04ec*/ 	.word	0x00000000
        /*04f0*/ 	.short	0x010a
        /*04f2*/ 	.byte	0x09
	.zero		1


	//   ....[55]....
        /*04f4*/ 	.word	0x00003e00
        /*04f8*/ 	.word	0x000000ff
        /*04fc*/ 	.word	0x000000a8
        /*0500*/ 	.short	0x010a
        /*0502*/ 	.byte	0x22
	.zero		1


	//   ....[56]....
        /*0504*/ 	.word	0x00004080
        /*0508*/ 	.word	0x000000ff
        /*050c*/ 	.word	0x00000000
        /*0510*/ 	.short	0x010a
        /*0512*/ 	.byte	0x07
	.zero		1


	//   ....[57]....
        /*0514*/ 	.word	0x000041c0
        /*0518*/ 	.word	0x000000ff
        /*051c*/ 	.word	0x00000000
        /*0520*/ 	.short	0x010a
        /*0522*/ 	.byte	0x04
	.zero		1


	//   ....[58]....
        /*0524*/ 	.word	0x000044f0
        /*0528*/ 	.word	0x000000ff
        /*052c*/ 	.word	0x000000d0
        /*0530*/ 	.short	0x010a
        /*0532*/ 	.byte	0x22
	.zero		1


	//   ....[59]....
        /*0534*/ 	.word	0x00004a00
        /*0538*/ 	.word	0x0000000c
        /*053c*/ 	.word	0x00000080
        /*0540*/ 	.short	0x010a
        /*0542*/ 	.byte	0xff
	.zero		1


	//   ....[60]....
        /*0544*/ 	.word	0x00004b70
        /*0548*/ 	.word	0x00000000
        /*054c*/ 	.word	0x00000000
        /*0550*/ 	.short	0x0101
        /*0552*/ 	.byte	0xff
	.zero		1


	//   ....[61]....
        /*0554*/ 	.word	0x00005000
        /*0558*/ 	.word	0x000000ff
        /*055c*/ 	.word	0x00000078
        /*0560*/ 	.short	0x010a
        /*0562*/ 	.byte	0x15
	.zero		1


	//   ....[62]....
        /*0564*/ 	.word	0x00005180
        /*0568*/ 	.word	0x000000ff
        /*056c*/ 	.word	0x00000050
        /*0570*/ 	.short	0x010a
        /*0572*/ 	.byte	0x15
	.zero		1


	//   ....[63]....
        /*0574*/ 	.word	0x00005390
        /*0578*/ 	.word	0x000000ff
        /*057c*/ 	.word	0x00000030
        /*0580*/ 	.short	0x010b
        /*0582*/ 	.byte	0x15
	.zero		1


	//   ....[64]....
        /*0584*/ 	.word	0x000053a0
        /*0588*/ 	.word	0x000000ff
        /*058c*/ 	.word	0x00000000
        /*0590*/ 	.short	0x0101
        /*0592*/ 	.byte	0x2e
	.zero		1


	//   ....[65]....
        /*0594*/ 	.word	0x000053c0
        /*0598*/ 	.word	0x000000ff
        /*059c*/ 	.word	0x00000058
        /*05a0*/ 	.short	0x010a
        /*05a2*/ 	.byte	0x15
	.zero		1


	//   ....[66]....
        /*05a4*/ 	.word	0x00005570
        /*05a8*/ 	.word	0x000000ff
        /*05ac*/ 	.word	0x00000038
        /*05b0*/ 	.short	0x010b
        /*05b2*/ 	.byte	0x15
	.zero		1


	//   ....[67]....
        /*05b4*/ 	.word	0x00005580
        /*05b8*/ 	.word	0x000000ff
        /*05bc*/ 	.word	0x00000000
        /*05c0*/ 	.short	0x0101
        /*05c2*/ 	.byte	0x2d
	.zero		1


	//   ....[68]....
        /*05c4*/ 	.word	0x000055a0
        /*05c8*/ 	.word	0x000000ff
        /*05cc*/ 	.word	0x00000060
        /*05d0*/ 	.short	0x010a
        /*05d2*/ 	.byte	0x15
	.zero		1


	//   ....[69]....
        /*05d4*/ 	.word	0x00005750
        /*05d8*/ 	.word	0x000000ff
        /*05dc*/ 	.word	0x00000040
        /*05e0*/ 	.short	0x010b
        /*05e2*/ 	.byte	0x15
	.zero		1


	//   ....[70]....
        /*05e4*/ 	.word	0x00005760
        /*05e8*/ 	.word	0x000000ff
        /*05ec*/ 	.word	0x00000000
        /*05f0*/ 	.short	0x0101
        /*05f2*/ 	.byte	0x26
	.zero		1


	//   ....[71]....
        /*05f4*/ 	.word	0x00005780
        /*05f8*/ 	.word	0x000000ff
        /*05fc*/ 	.word	0x00000068
        /*0600*/ 	.short	0x010a
        /*0602*/ 	.byte	0x15
	.zero		1


	//   ....[72]....
        /*0604*/ 	.word	0x00005940
        /*0608*/ 	.word	0x000000ff
        /*060c*/ 	.word	0x00000048
        /*0610*/ 	.short	0x010b
        /*0612*/ 	.byte	0x15
	.zero		1


	//   ....[73]....
        /*0614*/ 	.word	0x00005950
        /*0618*/ 	.word	0x000000ff
        /*061c*/ 	.word	0x00000000
        /*0620*/ 	.short	0x0101
        /*0622*/ 	.byte	0x25
	.zero		1


	//   ....[74]....
        /*0624*/ 	.word	0x00005960
        /*0628*/ 	.word	0x000000ff
        /*062c*/ 	.word	0x00000050
        /*0630*/ 	.short	0x010a
        /*0632*/ 	.byte	0x15
	.zero		1


	//   ....[75]....
        /*0634*/ 	.word	0x00005b30
        /*0638*/ 	.word	0x000000ff
        /*063c*/ 	.word	0x00000030
        /*0640*/ 	.short	0x010b
        /*0642*/ 	.byte	0x15
	.zero		1


	//   ....[76]....
        /*0644*/ 	.word	0x00005b40
        /*0648*/ 	.word	0x000000ff
        /*064c*/ 	.word	0x00000000
        /*0650*/ 	.short	0x0101
        /*0652*/ 	.byte	0x2e
	.zero		1


	//   ....[77]....
        /*0654*/ 	.word	0x00005b50
        /*0658*/ 	.word	0x000000ff
        /*065c*/ 	.word	0x00000058
        /*0660*/ 	.short	0x010a
        /*0662*/ 	.byte	0x15
	.zero		1


	//   ....[78]....
        /*0664*/ 	.word	0x00005d00
        /*0668*/ 	.word	0x000000ff
        /*066c*/ 	.word	0x00000038
        /*0670*/ 	.short	0x010b
        /*0672*/ 	.byte	0x15
	.zero		1


	//   ....[79]....
        /*0674*/ 	.word	0x00005d30
        /*0678*/ 	.word	0x000000ff
        /*067c*/ 	.word	0x00000000
        /*0680*/ 	.short	0x0101
        /*0682*/ 	.byte	0x2d
	.zero		1


	//   ....[80]....
        /*0684*/ 	.word	0x00005d40
        /*0688*/ 	.word	0x000000ff
        /*068c*/ 	.word	0x00000060
        /*0690*/ 	.short	0x010a
        /*0692*/ 	.byte	0x15
	.zero		1


	//   ....[81]....
        /*0694*/ 	.word	0x00005ef0
        /*0698*/ 	.word	0x000000ff
        /*069c*/ 	.word	0x00000040
        /*06a0*/ 	.short	0x010b
        /*06a2*/ 	.byte	0x15
	.zero		1


	//   ....[82]....
        /*06a4*/ 	.word	0x00005f00
        /*06a8*/ 	.word	0x000000ff
        /*06ac*/ 	.word	0x00000000
        /*06b0*/ 	.short	0x0101
        /*06b2*/ 	.byte	0x26
	.zero		1


	//   ....[83]....
        /*06b4*/ 	.word	0x00005f10
        /*06b8*/ 	.word	0x000000ff
        /*06bc*/ 	.word	0x00000068
        /*06c0*/ 	.short	0x010a
        /*06c2*/ 	.byte	0x15
	.zero		1


	//   ....[84]....
        /*06c4*/ 	.word	0x00006140
        /*06c8*/ 	.word	0x000000ff
        /*06cc*/ 	.word	0x00000048
        /*06d0*/ 	.short	0x010b
        /*06d2*/ 	.byte	0x15
	.zero		1


	//   ....[85]....
        /*06d4*/ 	.word	0x00006150
        /*06d8*/ 	.word	0x000000ff
        /*06dc*/ 	.word	0x00000000
        /*06e0*/ 	.short	0x0101
        /*06e2*/ 	.byte	0x25
	.zero		1


	//   ....[86]....
        /*06e4*/ 	.word	0x00006190
        /*06e8*/ 	.word	0x000000ff
        /*06ec*/ 	.word	0x00000050
        /*06f0*/ 	.short	0x010a
        /*06f2*/ 	.byte	0x15
	.zero		1


	//   ....[87]....
        /*06f4*/ 	.word	0x000061b0
        /*06f8*/ 	.word	0x000000ff
        /*06fc*/ 	.word	0x00000058
        /*0700*/ 	.short	0x010a
        /*0702*/ 	.byte	0x15
	.zero		1


	//   ....[88]....
        /*0704*/ 	.word	0x000061d0
        /*0708*/ 	.word	0x000000ff
        /*070c*/ 	.word	0x00000060
        /*0710*/ 	.short	0x010a
        /*0712*/ 	.byte	0x15
	.zero		1


	//   ....[89]....
        /*0714*/ 	.word	0x00006220
        /*0718*/ 	.word	0x00000002
        /*071c*/ 	.word	0x00000068
        /*0720*/ 	.short	0x010a
        /*0722*/ 	.byte	0xff
	.zero		1


	//   ....[90]....
        /*0724*/ 	.word	0x00006590
        /*0728*/ 	.word	0x00000000
        /*072c*/ 	.word	0x00000080
        /*0730*/ 	.short	0x010a
        /*0732*/ 	.byte	0xff
	.zero		1


	//   ....[91]....
        /*0734*/ 	.word	0x00006660
        /*0738*/ 	.word	0x00000000
        /*073c*/ 	.word	0x00000000
        /*0740*/ 	.short	0x0101
        /*0742*/ 	.byte	0xff
	.zero		1


	//   ....[92]....
        /*0744*/ 	.word	0x00007310
        /*0748*/ 	.word	0x000000ff
        /*074c*/ 	.word	0x00000030
        /*0750*/ 	.short	0x010a
        /*0752*/ 	.byte	0x2d
	.zero		1


	//   ....[93]....
        /*0754*/ 	.word	0x000073f0
        /*0758*/ 	.word	0x000000ff
        /*075c*/ 	.word	0x000000a0
        /*0760*/ 	.short	0x010a
        /*0762*/ 	.byte	0x2d
	.zero		1


	//   ....[94]....
        /*0764*/ 	.word	0x00007570
        /*0768*/ 	.word	0x000000ff
        /*076c*/ 	.word	0x00000030
        /*0770*/ 	.short	0x010a
        /*0772*/ 	.byte	0x2d
	.zero		1


	//   ....[95]....
        /*0774*/ 	.word	0x00007690
        /*0778*/ 	.word	0x000000ff
        /*077c*/ 	.word	0x000000a0
        /*0780*/ 	.short	0x010a
        /*0782*/ 	.byte	0x2d
	.zero		1


	//   ....[96]....
        /*0784*/ 	.word	0x00008cd0
        /*0788*/ 	.word	0x00000000
        /*078c*/ 	.word	0x00000000
        /*0790*/ 	.short	0x0101
        /*0792*/ 	.byte	0xff
	.zero		1


	//   ....[97]....
        /*0794*/ 	.word	0x00008ce0
        /*0798*/ 	.word	0x00000003
        /*079c*/ 	.word	0x00000030
        /*07a0*/ 	.short	0x010a
        /*07a2*/ 	.byte	0xff
	.zero		1


	//   ....[98]....
        /*07a4*/ 	.word	0x00008db0
        /*07a8*/ 	.word	0x00000003
        /*07ac*/ 	.word	0x00000030
        /*07b0*/ 	.short	0x010a
        /*07b2*/ 	.byte	0xff
	.zero		1


	//   ....[99]....
        /*07b4*/ 	.word	0x000094e0
        /*07b8*/ 	.word	0x000000ff
        /*07bc*/ 	.word	0x00000000
        /*07c0*/ 	.short	0x0101
        /*07c2*/ 	.byte	0x04
	.zero		1


	//   ....[100]....
        /*07c4*/ 	.word	0x0000a310
        /*07c8*/ 	.word	0x0000000d
        /*07cc*/ 	.word	0x00000000
        /*07d0*/ 	.short	0x0101
        /*07d2*/ 	.byte	0xff
	.zero		1


	//   ....[101]....
        /*07d4*/ 	.word	0x0000a370
        /*07d8*/ 	.word	0x0000000b
        /*07dc*/ 	.word	0x00000030
        /*07e0*/ 	.short	0x010a
        /*07e2*/ 	.byte	0xff
	.zero		1


	//   ....[102]....
        /*07e4*/ 	.word	0x0000a470
        /*07e8*/ 	.word	0x0000000b
        /*07ec*/ 	.word	0x00000030
        /*07f0*/ 	.short	0x010a
        /*07f2*/ 	.byte	0xff
	.zero		1


	//   ....[103]....
        /*07f4*/ 	.word	0x0000b940
        /*07f8*/ 	.word	0x00000003
        /*07fc*/ 	.word	0x00000000
        /*0800*/ 	.short	0x0101
        /*0802*/ 	.byte	0xff
	.zero		1


	//   ....[104]....
        /*0804*/ 	.word	0x0000b960
        /*0808*/ 	.word	0x00000000
        /*080c*/ 	.word	0x00000030
        /*0810*/ 	.short	0x010a
        /*0812*/ 	.byte	0xff
	.zero		1


	//   ....[105]....
        /*0814*/ 	.word	0x0000ba20
        /*0818*/ 	.word	0x00000000
        /*081c*/ 	.word	0x00000030
        /*0820*/ 	.short	0x010a
        /*0822*/ 	.byte	0xff
	.zero		1


	//   ....[106]....
        /*0824*/ 	.word	0x0000cf60
        /*0828*/ 	.word	0x00000003
        /*082c*/ 	.word	0x00000000
        /*0830*/ 	.short	0x0101
        /*0832*/ 	.byte	0xff
	.zero		1


	//   ....[107]....
        /*0834*/ 	.word	0x0000cfc0
        /*0838*/ 	.word	0x00000008
        /*083c*/ 	.word	0x00000030
        /*0840*/ 	.short	0x010a
        /*0842*/ 	.byte	0xff
	.zero		1


	//   ....[108]....
        /*0844*/ 	.word	0x0000d0c0
        /*0848*/ 	.word	0x00000008
        /*084c*/ 	.word	0x00000030
        /*0850*/ 	.short	0x010a
        /*0852*/ 	.byte	0xff
	.zero		1


	//   ....[109]....
        /*0854*/ 	.word	0x0000e5f0
        /*0858*/ 	.word	0x00000003
        /*085c*/ 	.word	0x00000000
        /*0860*/ 	.short	0x0101
        /*0862*/ 	.byte	0xff
	.zero		1


	//   ....[110]....
        /*0864*/ 	.word	0x0000e610
        /*0868*/ 	.word	0x00000008
        /*086c*/ 	.word	0x00000030
        /*0870*/ 	.short	0x010a
        /*0872*/ 	.byte	0xff
	.zero		1


	//   ....[111]....
        /*0874*/ 	.word	0x0000e6d0
        /*0878*/ 	.word	0x00000008
        /*087c*/ 	.word	0x00000030
        /*0880*/ 	.short	0x010a
        /*0882*/ 	.byte	0xff
	.zero		1


	//   ....[112]....
        /*0884*/ 	.word	0x0000fc90
        /*0888*/ 	.word	0x00000003
        /*088c*/ 	.word	0x00000000
        /*0890*/ 	.short	0x0101
        /*0892*/ 	.byte	0xff
	.zero		1


	//   ....[113]....
        /*0894*/ 	.word	0x0000fcb0
        /*0898*/ 	.word	0x00000000
        /*089c*/ 	.word	0x00000030
        /*08a0*/ 	.short	0x010a
        /*08a2*/ 	.byte	0xff
	.zero		1


	//   ....[114]....
        /*08a4*/ 	.word	0x0000fd70
        /*08a8*/ 	.word	0x00000000
        /*08ac*/ 	.word	0x00000030
        /*08b0*/ 	.short	0x010a
        /*08b2*/ 	.byte	0xff
	.zero		1


	//   ....[115]....
        /*08b4*/ 	.word	0x00011280
        /*08b8*/ 	.word	0x00000003
        /*08bc*/ 	.word	0x00000000
        /*08c0*/ 	.short	0x0101
        /*08c2*/ 	.byte	0xff
	.zero		1


	//   ....[116]....
        /*08c4*/ 	.word	0x000112a0
        /*08c8*/ 	.word	0x00000000
        /*08cc*/ 	.word	0x00000030
        /*08d0*/ 	.short	0x010a
        /*08d2*/ 	.byte	0xff
	.zero		1


	//   ....[117]....
        /*08d4*/ 	.word	0x00011350
        /*08d8*/ 	.word	0x00000000
        /*08dc*/ 	.word	0x00000030
        /*08e0*/ 	.short	0x010a
        /*08e2*/ 	.byte	0xff
	.zero		1


	//   ....[118]....
        /*08e4*/ 	.word	0x00012870
        /*08e8*/ 	.word	0x00000003
        /*08ec*/ 	.word	0x00000000
        /*08f0*/ 	.short	0x0101
        /*08f2*/ 	.byte	0xff
	.zero		1


	//   ....[119]....
        /*08f4*/ 	.word	0x00012970
        /*08f8*/ 	.word	0x000000ff
        /*08fc*/ 	.word	0x000000d0
        /*0900*/ 	.short	0x0101
        /*0902*/ 	.byte	0x2d
	.zero		1


	//   ....[120]....
        /*0904*/ 	.word	0x00012b10
        /*0908*/ 	.word	0x000000ff
        /*090c*/ 	.word	0x00000000
        /*0910*/ 	.short	0x0101
        /*0912*/ 	.byte	0x04
	.zero		1


	//   ....[121]....
        /*0914*/ 	.word	0x00012b30
        /*0918*/ 	.word	0x00000000
        /*091c*/ 	.word	0x000000c0
        /*0920*/ 	.short	0x010a
        /*0922*/ 	.byte	0xff
	.zero		1


	//   ....[122]....
        /*0924*/ 	.word	0x00012b90
        /*0928*/ 	.word	0x00000000
        /*092c*/ 	.word	0x00000018
        /*0930*/ 	.short	0x010a
        /*0932*/ 	.byte	0xff
	.zero		1


	//   ....[123]....
        /*0934*/ 	.word	0x00012bf0
        /*0938*/ 	.word	0x00000000
        /*093c*/ 	.word	0x00000018
        /*0940*/ 	.short	0x010a
        /*0942*/ 	.byte	0xff
	.zero		1


	//   ....[124]....
        /*0944*/ 	.word	0x00012c40
        /*0948*/ 	.word	0x00000003
        /*094c*/ 	.word	0x00000080
        /*0950*/ 	.short	0x010a
        /*0952*/ 	.byte	0xff
	.zero		1


	//   ....[125]....
        /*0954*/ 	.word	0x00012ca0
        /*0958*/ 	.word	0x00000000
        /*095c*/ 	.word	0x00000000
        /*0960*/ 	.short	0x010a
        /*0962*/ 	.byte	0xff
	.zero		1


	//   ....[126]....
        /*0964*/ 	.word	0x00012d00
        /*0968*/ 	.word	0x00000000
        /*096c*/ 	.word	0x00000000
        /*0970*/ 	.short	0x010a
        /*0972*/ 	.byte	0xff
	.zero		1


	//   ....[127]....
        /*0974*/ 	.word	0x00012d50
        /*0978*/ 	.word	0x00000002
        /*097c*/ 	.word	0x000000b0
        /*0980*/ 	.short	0x010a
        /*0982*/ 	.byte	0xff
	.zero		1


	//   ....[128]....
        /*0984*/ 	.word	0x00012db0
        /*0988*/ 	.word	0x00000002
        /*098c*/ 	.word	0x00000090
        /*0990*/ 	.short	0x010a
        /*0992*/ 	.byte	0xff
	.zero		1


	//   ....[129]....
        /*0994*/ 	.word	0x00012e00
        /*0998*/ 	.word	0x00000002
        /*099c*/ 	.word	0x00000080
        /*09a0*/ 	.short	0x010a
        /*09a2*/ 	.byte	0xff
	.zero		1


	//   ....[130]....
        /*09a4*/ 	.word	0x00012e60
        /*09a8*/ 	.word	0x00000000
        /*09ac*/ 	.word	0x00000090
        /*09b0*/ 	.short	0x010a
        /*09b2*/ 	.byte	0xff
	.zero		1


	//   ....[131]....
        /*09b4*/ 	.word	0x00012eb0
        /*09b8*/ 	.word	0x00000000
        /*09bc*/ 	.word	0x00000080
        /*09c0*/ 	.short	0x010a
        /*09c2*/ 	.byte	0xff
	.zero		1


	//   ....[132]....
        /*09c4*/ 	.word	0x00012f10
        /*09c8*/ 	.word	0x00000000
        /*09cc*/ 	.word	0x00000000
        /*09d0*/ 	.short	0x010a
        /*09d2*/ 	.byte	0xff
	.zero		1


	//   ....[133]....
        /*09d4*/ 	.word	0x00012f70
        /*09d8*/ 	.word	0x00000000
        /*09dc*/ 	.word	0x000000a8
        /*09e0*/ 	.short	0x010a
        /*09e2*/ 	.byte	0xff
	.zero		1


	//   ....[134]....
        /*09e4*/ 	.word	0x00012fd0
        /*09e8*/ 	.word	0x00000000
        /*09ec*/ 	.word	0x00000000
        /*09f0*/ 	.short	0x010a
        /*09f2*/ 	.byte	0xff
	.zero		1


	//   ....[135]....
        /*09f4*/ 	.word	0x00013030
        /*09f8*/ 	.word	0x00000000
        /*09fc*/ 	.word	0x000000d0
        /*0a00*/ 	.short	0x010a
        /*0a02*/ 	.byte	0xff
	.zero		1


	//   ....[136]....
        /*0a04*/ 	.word	0x00013080
        /*0a08*/ 	.word	0x0000000c
        /*0a0c*/ 	.word	0x00000080
        /*0a10*/ 	.short	0x010a
        /*0a12*/ 	.byte	0xff
	.zero		1


	//   ....[137]....
        /*0a14*/ 	.word	0x000130e0
        /*0a18*/ 	.word	0x00000000
        /*0a1c*/ 	.word	0x00000078
        /*0a20*/ 	.short	0x010a
        /*0a22*/ 	.byte	0xff
	.zero		1


	//   ....[138]....
        /*0a24*/ 	.word	0x00013140
        /*0a28*/ 	.word	0x00000009
        /*0a2c*/ 	.word	0x00000050
        /*0a30*/ 	.short	0x010a
        /*0a32*/ 	.byte	0xff
	.zero		1


	//   ....[139]....
        /*0a34*/ 	.word	0x000131a0
        /*0a38*/ 	.word	0x00000009
        /*0a3c*/ 	.word	0x00000058
        /*0a40*/ 	.short	0x010a
        /*0a42*/ 	.byte	0xff
	.zero		1


	//   ....[140]....
        /*0a44*/ 	.word	0x00013200
        /*0a48*/ 	.word	0x00000009
        /*0a4c*/ 	.word	0x00000060
        /*0a50*/ 	.short	0x010a
        /*0a52*/ 	.byte	0xff
	.zero		1


	//   ....[141]....
        /*0a54*/ 	.word	0x00013260
        /*0a58*/ 	.word	0x00000009
        /*0a5c*/ 	.word	0x00000068
        /*0a60*/ 	.short	0x010a
        /*0a62*/ 	.byte	0xff
	.zero		1


	//   ....[142]....
        /*0a64*/ 	.word	0x000132c0
        /*0a68*/ 	.word	0x00000000
        /*0a6c*/ 	.word	0x00000050
        /*0a70*/ 	.short	0x010a
        /*0a72*/ 	.byte	0xff
	.zero		1


	//   ....[143]....
        /*0a74*/ 	.word	0x00013320
        /*0a78*/ 	.word	0x00000000
        /*0a7c*/ 	.word	0x00000058
        /*0a80*/ 	.short	0x010a
        /*0a82*/ 	.byte	0xff
	.zero		1


	//   ....[144]....
        /*0a84*/ 	.word	0x00013380
        /*0a88*/ 	.word	0x00000000
        /*0a8c*/ 	.word	0x00000060
        /*0a90*/ 	.short	0x010a
        /*0a92*/ 	.byte	0xff
	.zero		1


	//   ....[145]....
        /*0a94*/ 	.word	0x000133e0
        /*0a98*/ 	.word	0x00000000
        /*0a9c*/ 	.word	0x00000068
        /*0aa0*/ 	.short	0x010a
        /*0aa2*/ 	.byte	0xff
	.zero		1


	//   ....[146]....
        /*0aa4*/ 	.word	0x00013440
        /*0aa8*/ 	.word	0x00000003
        /*0aac*/ 	.word	0x00000050
        /*0ab0*/ 	.short	0x010a
        /*0ab2*/ 	.byte	0xff
	.zero		1


	//   ....[147]....
        /*0ab4*/ 	.word	0x000134a0
        /*0ab8*/ 	.word	0x00000003
        /*0abc*/ 	.word	0x00000058
        /*0ac0*/ 	.short	0x010a
        /*0ac2*/ 	.byte	0xff
	.zero		1


	//   ....[148]....
        /*0ac4*/ 	.word	0x00013500
        /*0ac8*/ 	.word	0x00000003
        /*0acc*/ 	.word	0x00000060
        /*0ad0*/ 	.short	0x010a
        /*0ad2*/ 	.byte	0xff
	.zero		1


	//   ....[149]....
        /*0ad4*/ 	.word	0x00013550
        /*0ad8*/ 	.word	0x00000000
        /*0adc*/ 	.word	0x00000080
        /*0ae0*/ 	.short	0x010a
        /*0ae2*/ 	.byte	0xff
	.zero		1


	//   ....[150]....
        /*0ae4*/ 	.word	0x000135b0
        /*0ae8*/ 	.word	0x00000003
        /*0aec*/ 	.word	0x00000030
        /*0af0*/ 	.short	0x010a
        /*0af2*/ 	.byte	0xff
	.zero		1


	//   ....[151]....
        /*0af4*/ 	.word	0x00013610
        /*0af8*/ 	.word	0x00000003
        /*0afc*/ 	.word	0x000000a0
        /*0b00*/ 	.short	0x010a
        /*0b02*/ 	.byte	0xff
	.zero		1


	//   ....[152]....
        /*0b04*/ 	.word	0x00013660
        /*0b08*/ 	.word	0x00000003
        /*0b0c*/ 	.word	0x00000030
        /*0b10*/ 	.short	0x010a
        /*0b12*/ 	.byte	0xff
	.zero		1


	//   ....[153]....
        /*0b14*/ 	.word	0x000136b0
        /*0b18*/ 	.word	0x0000000b
        /*0b1c*/ 	.word	0x00000030
        /*0b20*/ 	.short	0x010a
        /*0b22*/ 	.byte	0xff
	.zero		1


	//   ....[154]....
        /*0b24*/ 	.word	0x00013700
        /*0b28*/ 	.word	0x00000000
        /*0b2c*/ 	.word	0x00000030
        /*0b30*/ 	.short	0x010a
        /*0b32*/ 	.byte	0xff
	.zero		1


	//   ....[155]....
        /*0b34*/ 	.word	0x00013750
        /*0b38*/ 	.word	0x00000008
        /*0b3c*/ 	.word	0x00000030
        /*0b40*/ 	.short	0x010a
        /*0b42*/ 	.byte	0xff
	.zero		1


	//   ....[156]....
        /*0b44*/ 	.word	0x000137a0
        /*0b48*/ 	.word	0x00000008
        /*0b4c*/ 	.word	0x00000030
        /*0b50*/ 	.short	0x010a
        /*0b52*/ 	.byte	0xff
	.zero		1


	//   ....[157]....
        /*0b54*/ 	.word	0x000137f0
        /*0b58*/ 	.word	0x00000000
        /*0b5c*/ 	.word	0x00000030
        /*0b60*/ 	.short	0x010a
        /*0b62*/ 	.byte	0xff
	.zero		1


	//   ....[158]....
        /*0b64*/ 	.word	0x00013840
        /*0b68*/ 	.word	0x00000000
        /*0b6c*/ 	.word	0x00000030
        /*0b70*/ 	.short	0x010a
        /*0b72*/ 	.byte	0xff
	.zero		1


	//----- nvinfo : EIATTR_NUM_MBARRIERS
	.align		4
.L_47:
        /*0b74*/ 	.byte	0x03, 0x38
        /*0b76*/ 	.short	0x001b


	//----- nvinfo : EIATTR_EXIT_INSTR_OFFSETS
	.align		4
        /*0b78*/ 	.byte	0x04, 0x1c
        /*0b7a*/ 	.short	(.L_49 - .L_48)


	//   ....[0]....
.L_48:
        /*0b7c*/ 	.word	0x00002df0


	//   ....[1]....
        /*0b80*/ 	.word	0x00003300


	//   ....[2]....
        /*0b84*/ 	.word	0x00003360


	//   ....[3]....
        /*0b88*/ 	.word	0x00004750


	//   ....[4]....
        /*0b8c*/ 	.word	0x00006250


	//   ....[5]....
        /*0b90*/ 	.word	0x00006290


	//   ....[6]....
        /*0b94*/ 	.word	0x000129f0


	//   ....[7]....
        /*0b98*/ 	.word	0x00012a70


	//   ....[8]....
        /*0b9c*/ 	.word	0x00012aa0


	//   ....[9]....
        /*0ba0*/ 	.word	0x00012b20


	//----- nvinfo : EIATTR_MAX_THREADS
	.align		4
.L_49:
        /*0ba4*/ 	.byte	0x04, 0x05
        /*0ba6*/ 	.short	(.L_51 - .L_50)
.L_50:
        /*0ba8*/ 	.word	0x00000100
        /*0bac*/ 	.word	0x00000001
        /*0bb0*/ 	.word	0x00000001


	//----- nvinfo : EIATTR_CRS_STACK_SIZE
	.align		4
.L_51:
        /*0bb4*/ 	.byte	0x04, 0x1e
        /*0bb6*/ 	.short	(.L_53 - .L_52)
.L_52:
        /*0bb8*/ 	.word	0x00000000


	//----- nvinfo : EIATTR_CBANK_PARAM_SIZE
	.align		4
.L_53:
        /*0bbc*/ 	.byte	0x03, 0x19
        /*0bbe*/ 	.short	0x0c00


	//----- nvinfo : EIATTR_PARAM_CBANK
	.align		4
        /*0bc0*/ 	.byte	0x04, 0x0a
        /*0bc2*/ 	.short	(.L_55 - .L_54)
	.align		4
.L_54:
        /*0bc4*/ 	.word	index@(.nv.constant0._ZN7cutlass13device_kernelINS_4gemm6kernel13GemmUniversalIN4cute5tupleIJiiiiEEENS1_10collective13CollectiveMmaINS1_46MainloopSm100TmaUmmaWarpSpecializedBlockScaledILi3ELi2ELi1ENS5_IJNS4_1CILi2EEESB_NSA_ILi1EEEEEEEENS5_IJNSA_ILi128EEENSA_ILi256EEESF_EEENS5_IJNS_12float_e4m3_tENS_13float_ue8m0_tEEEENS5_IJNS5_IJlSC_lEEENS4_6LayoutINS5_IJNS5_IJNS5_IJNSA_ILi32EEENSA_ILi4EEEEEEiEEESQ_NS5_IJSC_iEEEEEENS5_IJNS5_IJNS5_IJNSA_ILi16EEESO_EEEiEEENS5_IJNS5_IJNSA_ILi0EEESC_EEENSA_ILi512EEEEEENS5_IJSW_iEEEEEEEEEEESK_S13_NS4_8TiledMMAINS4_8MMA_AtomIJNS4_21SM100_MMA_MXF8F6F4_SSISI_SI_fSJ_Li128ELi256ELNS4_4UMMA5MajorE0ELS18_0ELNS17_7ScaleInE0ELS19_0EEEEEENSM_INS5_IJSC_SC_SC_EEENS5_IJSW_SW_SW_EEEEENS5_IJNS4_10UnderscoreES1F_S1F_EEEEENS5_IJNS4_23SM90_TMA_LOAD_MULTICASTES1I_EEENS5_IJNS4_14ComposedLayoutINS4_7SwizzleILi3ELi4ELi3EEENS4_18smem_ptr_flag_bitsILi8EEENSM_INS5_IJNSA_ILi8EEESF_EEENS5_IJSF_SC_EEEEEEENSM_INS5_IJNS5_IJNS5_IJSP_SC_EEENS5_IJSN_SC_EEEEEESC_NS5_IJSO_SC_EEEEEENS5_IJNS5_IJNS5_IJSU_SY_EEESX_EEESW_NS5_IJSC_SY_EEEEEEEEEEEvNS4_8identityES1J_NS5_IJS1T_NSM_INS5_IJNS5_IJNS5_IJSP_SB_EEES1V_EEESC_S1X_EEENS5_IJS20_SW_NS5_IJSC_NSA_ILi1024EEEEEEEEEEEEEEvS25_EENS_8epilogue10collective18CollectiveEpilogueINS2F_23Sm100TmaWarpSpecializedILi4ELi2ELi32ELb1ELb0EEEJNS5_IJNSA_ILi64EEESG_SF_EEENS5_IJNSM_IS2K_SC_EENSM_INS5_IJSN_SB_EEENS5_IJSC_SF_EEEEEEEENS_10bfloat16_tESL_S2R_SL_NS2F_6fusion15FusionCallbacksIS2J_NS2S_17LinearCombinationIS2R_fS2R_fLNS_15FloatRoundStyleE2EEES2L_S2Q_JEEENS4_5SM1004TMEM4LOAD26SM100_TMEM_LOAD_32dp32b32xENS4_13SM90_TMA_LOADENS1K_INS1L_ILi2ELi4ELi3EEENS1N_ILi16EEENSM_INS5_IJS1P_SN_EEES1V_EEEENS4_39AutoVectorizingCopyWithAssumedAlignmentILi128EEENS4_14SM90_TMA_STOREES37_S39_S39_EEEvvEEEEvNT_6ParamsE)
        /*0bc8*/ 	.short	0x0380
        /*0bca*/ 	.short	0x0c00


	//----- nvinfo : EIATTR_SW_WAR
	.align		4
.L_55:
        /*0bcc*/ 	.byte	0x04, 0x36
        /*0bce*/ 	.short	(.L_57 - .L_56)
.L_56:
        /*0bd0*/ 	.word	0x00000008
.L_57:


//--------------------- .nv.callgraph             --------------------------
	.section	.nv.callgraph,"",@"SHT_CUDA_CALLGRAPH"
	.align	4
	.sectionentsize	8
	.align		4
        /*0000*/ 	.word	0x00000000
	.align		4
        /*0004*/ 	.word	0xffffffff
	.align		4
        /*0008*/ 	.word	index@(_ZN7cutlass13device_kernelINS_4gemm6kernel13GemmUniversalIN4cute5tupleIJiiiiEEENS1_10collective13CollectiveMmaINS1_46MainloopSm100TmaUmmaWarpSpecializedBlockScaledILi3ELi2ELi1ENS5_IJNS4_1CILi2EEESB_NSA_ILi1EEEEEEEENS5_IJNSA_ILi128EEENSA_ILi256EEESF_EEENS5_IJNS_12float_e4m3_tENS_13float_ue8m0_tEEEENS5_IJNS5_IJlSC_lEEENS4_6LayoutINS5_IJNS5_IJNS5_IJNSA_ILi32EEENSA_ILi4EEEEEEiEEESQ_NS5_IJSC_iEEEEEENS5_IJNS5_IJNS5_IJNSA_ILi16EEESO_EEEiEEENS5_IJNS5_IJNSA_ILi0EEESC_EEENSA_ILi512EEEEEENS5_IJSW_iEEEEEEEEEEESK_S13_NS4_8TiledMMAINS4_8MMA_AtomIJNS4_21SM100_MMA_MXF8F6F4_SSISI_SI_fSJ_Li128ELi256ELNS4_4UMMA5MajorE0ELS18_0ELNS17_7ScaleInE0ELS19_0EEEEEENSM_INS5_IJSC_SC_SC_EEENS5_IJSW_SW_SW_EEEEENS5_IJNS4_10UnderscoreES1F_S1F_EEEEENS5_IJNS4_23SM90_TMA_LOAD_MULTICASTES1I_EEENS5_IJNS4_14ComposedLayoutINS4_7SwizzleILi3ELi4ELi3EEENS4_18smem_ptr_flag_bitsILi8EEENSM_INS5_IJNSA_ILi8EEESF_EEENS5_IJSF_SC_EEEEEEENSM_INS5_IJNS5_IJNS5_IJSP_SC_EEENS5_IJSN_SC_EEEEEESC_NS5_IJSO_SC_EEEEEENS5_IJNS5_IJNS5_IJSU_SY_EEESX_EEESW_NS5_IJSC_SY_EEEEEEEEEEEvNS4_8identityES1J_NS5_IJS1T_NSM_INS5_IJNS5_IJNS5_IJSP_SB_EEES1V_EEESC_S1X_EEENS5_IJS20_SW_NS5_IJSC_NSA_ILi1024EEEEEEEEEEEEEEvS25_EENS_8epilogue10collective18CollectiveEpilogueINS2F_23Sm100TmaWarpSpecializedILi4ELi2ELi32ELb1ELb0EEEJNS5_IJNSA_ILi64EEESG_SF_EEENS5_IJNSM_IS2K_SC_EENSM_INS5_IJSN_SB_EEENS5_IJSC_SF_EEEEEEEENS_10bfloat16_tESL_S2R_SL_NS2F_6fusion15FusionCallbacksIS2J_NS2S_17LinearCombinationIS2R_fS2R_fLNS_15FloatRoundStyleE2EEES2L_S2Q_JEEENS4_5SM1004TMEM4LOAD26SM100_TMEM_LOAD_32dp32b32xENS4_13SM90_TMA_LOADENS1K_INS1L_ILi2ELi4ELi3EEENS1N_ILi16EEENSM_INS5_IJS1P_SN_EEES1V_EEEENS4_39AutoVectorizingCopyWithAssumedAlignmentILi128EEENS4_14SM90_TMA_STOREES37_S39_S39_EEEvvEEEEvNT_6ParamsE)
	.align		4
        /*000c*/ 	.word	index@(__assertfail)
	.align		4
        /*0010*/ 	.word	0x00000000
	.align		4
        /*0014*/ 	.word	0xfffffffe
	.align		4
        /*0018*/ 	.word	0x00000000
	.align		4
        /*001c*/ 	.word	0xfffffffd
	.align		4
        /*0020*/ 	.word	0x00000000
	.align		4
        /*0024*/ 	.word	0xfffffffc


//--------------------- .nv.constant4             --------------------------
	.section	.nv.constant4,"a",@progbits
	.align	8
	.align		8
.nv.constant4:
        /*0000*/ 	.dword	__assertfail
	.align		8
        /*0008*/ 	.dword	__unnamed_1
	.align		8
        /*0010*/ 	.dword	__unnamed_2
	.align		8
        /*0018*/ 	.dword	_ZN40_INTERNAL_d86b6b41_4_k_cu_8b09de1a_368844cuda3std3__45__cpo5beginE
	.align		8
        /*0020*/ 	.dword	_ZN40_INTERNAL_d86b6b41_4_k_cu_8b09de1a_368844cuda3std3__45__cpo3endE
	.align		8
        /*0028*/ 	.dword	_ZN40_INTERNAL_d86b6b41_4_k_cu_8b09de1a_368844cuda3std3__45__cpo6cbeginE
	.align		8
        /*0030*/ 	.dword	_ZN40_INTERNAL_d86b6b41_4_k_cu_8b09de1a_368844cuda3std3__45__cpo4cendE
	.align		8
        /*0038*/ 	.dword	_ZN40_INTERNAL_d86b6b41_4_k_cu_8b09de1a_368844cuda3std3__442_GLOBAL__N__d86b6b41_4_k_cu_8b09de1a_368846ignoreE
	.align		8
        /*0040*/ 	.dword	_ZN40_INTERNAL_d86b6b41_4_k_cu_8b09de1a_368844cuda3std3__419piecewise_constructE
	.align		8
        /*0048*/ 	.dword	_ZN40_INTERNAL_d86b6b41_4_k_cu_8b09de1a_368844cuda3std3__48in_placeE
	.align		8
        /*0050*/ 	.dword	_ZN40_INTERNAL_d86b6b41_4_k_cu_8b09de1a_368844cuda3std6ranges3__45__cpo4swapE
	.align		8
        /*0058*/ 	.dword	_ZN40_INTERNAL_d86b6b41_4_k_cu_8b09de1a_368844cuda3std6ranges3__45__cpo9iter_moveE
	.align		8
        /*0060*/ 	.dword	_ZN40_INTERNAL_d86b6b41_4_k_cu_8b09de1a_368844cute7productE
	.align		8
        /*0068*/ 	.dword	_ZN40_INTERNAL_d86b6b41_4_k_cu_8b09de1a_368844cute1_E
	.align		8
        /*0070*/ 	.dword	$str$25
	.align		8
        /*0078*/ 	.dword	$str$26
	.align		8
        /*0080*/ 	.dword	$str$27
	.align		8
        /*0088*/ 	.dword	$str$28


//--------------------- .text._ZN7cutlass13device_kernelINS_4gemm6kernel13GemmUniversalIN4cute5tupleIJiiiiEEENS1_10collective13CollectiveMmaINS1_46MainloopSm100TmaUmmaWarpSpecializedBlockScaledILi3ELi2ELi1ENS5_IJNS4_1CILi2EEESB_NSA_ILi1EEEEEEEENS5_IJNSA_ILi128EEENSA_ILi256EEESF_EEENS5_IJNS_12float_e4m3_tENS_13float_ue8m0_tEEEENS5_IJNS5_IJlSC_lEEENS4_6LayoutINS5_IJNS5_IJNS5_IJNSA_ILi32EEENSA_ILi4EEEEEEiEEESQ_NS5_IJSC_iEEEEEENS5_IJNS5_IJNS5_IJNSA_ILi16EEESO_EEEiEEENS5_IJNS5_IJNSA_ILi0EEESC_EEENSA_ILi512EEEEEENS5_IJSW_iEEEEEEEEEEESK_S13_NS4_8TiledMMAINS4_8MMA_AtomIJNS4_21SM100_MMA_MXF8F6F4_SSISI_SI_fSJ_Li128ELi256ELNS4_4UMMA5MajorE0ELS18_0ELNS17_7ScaleInE0ELS19_0EEEEEENSM_INS5_IJSC_SC_SC_EEENS5_IJSW_SW_SW_EEEEENS5_IJNS4_10UnderscoreES1F_S1F_EEEEENS5_IJNS4_23SM90_TMA_LOAD_MULTICASTES1I_EEENS5_IJNS4_14ComposedLayoutINS4_7SwizzleILi3ELi4ELi3EEENS4_18smem_ptr_flag_bitsILi8EEENSM_INS5_IJNSA_ILi8EEESF_EEENS5_IJSF_SC_EEEEEEENSM_INS5_IJNS5_IJNS5_IJSP_SC_EEENS5_IJSN_SC_EEEEEESC_NS5_IJSO_SC_EEEEEENS5_IJNS5_IJNS5_IJSU_SY_EEESX_EEESW_NS5_IJSC_SY_EEEEEEEEEEEvNS4_8identityES1J_NS5_IJS1T_NSM_INS5_IJNS5_IJNS5_IJSP_SB_EEES1V_EEESC_S1X_EEENS5_IJS20_SW_NS5_IJSC_NSA_ILi1024EEEEEEEEEEEEEEvS25_EENS_8epilogue10collective18CollectiveEpilogueINS2F_23Sm100TmaWarpSpecializedILi4ELi2ELi32ELb1ELb0EEEJNS5_IJNSA_ILi64EEESG_SF_EEENS5_IJNSM_IS2K_SC_EENSM_INS5_IJSN_SB_EEENS5_IJSC_SF_EEEEEEEENS_10bfloat16_tESL_S2R_SL_NS2F_6fusion15FusionCallbacksIS2J_NS2S_17LinearCombinationIS2R_fS2R_fLNS_15FloatRoundStyleE2EEES2L_S2Q_JEEENS4_5SM1004TMEM4LOAD26SM100_TMEM_LOAD_32dp32b32xENS4_13SM90_TMA_LOADENS1K_INS1L_ILi2ELi4ELi3EEENS1N_ILi16EEENSM_INS5_IJS1P_SN_EEES1V_EEEENS4_39AutoVectorizingCopyWithAssumedAlignmentILi128EEENS4_14SM90_TMA_STOREES37_S39_S39_EEEvvEEEEvNT_6ParamsE --------------------------
	.section	.text._ZN7cutlass13device_kernelINS_4gemm6kernel13GemmUniversalIN4cute5tupleIJiiiiEEENS1_10collective13CollectiveMmaINS1_46MainloopSm100TmaUmmaWarpSpecializedBlockScaledILi3ELi2ELi1ENS5_IJNS4_1CILi2EEESB_NSA_ILi1EEEEEEEENS5_IJNSA_ILi128EEENSA_ILi256EEESF_EEENS5_IJNS_12float_e4m3_tENS_13float_ue8m0_tEEEENS5_IJNS5_IJlSC_lEEENS4_6LayoutINS5_IJNS5_IJNS5_IJNSA_ILi32EEENSA_ILi4EEEEEEiEEESQ_NS5_IJSC_iEEEEEENS5_IJNS5_IJNS5_IJNSA_ILi16EEESO_EEEiEEENS5_IJNS5_IJNSA_ILi0EEESC_EEENSA_ILi512EEEEEENS5_IJSW_iEEEEEEEEEEESK_S13_NS4_8TiledMMAINS4_8MMA_AtomIJNS4_21SM100_MMA_MXF8F6F4_SSISI_SI_fSJ_Li128ELi256ELNS4_4UMMA5MajorE0ELS18_0ELNS17_7ScaleInE0ELS19_0EEEEEENSM_INS5_IJSC_SC_SC_EEENS5_IJSW_SW_SW_EEEEENS5_IJNS4_10UnderscoreES1F_S1F_EEEEENS5_IJNS4_23SM90_TMA_LOAD_MULTICASTES1I_EEENS5_IJNS4_14ComposedLayoutINS4_7SwizzleILi3ELi4ELi3EEENS4_18smem_ptr_flag_bitsILi8EEENSM_INS5_IJNSA_ILi8EEESF_EEENS5_IJSF_SC_EEEEEEENSM_INS5_IJNS5_IJNS5_IJSP_SC_EEENS5_IJSN_SC_EEEEEESC_NS5_IJSO_SC_EEEEEENS5_IJNS5_IJNS5_IJSU_SY_EEESX_EEESW_NS5_IJSC_SY_EEEEEEEEEEEvNS4_8identityES1J_NS5_IJS1T_NSM_INS5_IJNS5_IJNS5_IJSP_SB_EEES1V_EEESC_S1X_EEENS5_IJS20_SW_NS5_IJSC_NSA_ILi1024EEEEEEEEEEEEEEvS25_EENS_8epilogue10collective18CollectiveEpilogueINS2F_23Sm100TmaWarpSpecializedILi4ELi2ELi32ELb1ELb0EEEJNS5_IJNSA_ILi64EEESG_SF_EEENS5_IJNSM_IS2K_SC_EENSM_INS5_IJSN_SB_EEENS5_IJSC_SF_EEEEEEEENS_10bfloat16_tESL_S2R_SL_NS2F_6fusion15FusionCallbacksIS2J_NS2S_17LinearCombinationIS2R_fS2R_fLNS_15FloatRoundStyleE2EEES2L_S2Q_JEEENS4_5SM1004TMEM4LOAD26SM100_TMEM_LOAD_32dp32b32xENS4_13SM90_TMA_LOADENS1K_INS1L_ILi2ELi4ELi3EEENS1N_ILi16EEENSM_INS5_IJS1P_SN_EEES1V_EEEENS4_39AutoVectorizingCopyWithAssumedAlignmentILi128EEENS4_14SM90_TMA_STOREES37_S39_S39_EEEvvEEEEvNT_6ParamsE,"ax",@progbits
	.align	128
.text._ZN7cutlass13device_kernelINS_4gemm6kernel13GemmUniversalIN4cute5tupleIJiiiiEEENS1_10collective13CollectiveMmaINS1_46MainloopSm100TmaUmmaWarpSpecializedBlockScaledILi3ELi2ELi1ENS5_IJNS4_1CILi2EEESB_NSA_ILi1EEEEEEEENS5_IJNSA_ILi128EEENSA_ILi256EEESF_EEENS5_IJNS_12float_e4m3_tENS_13float_ue8m0_tEEEENS5_IJNS5_IJlSC_lEEENS4_6LayoutINS5_IJNS5_IJNS5_IJNSA_ILi32EEENSA_ILi4EEEEEEiEEESQ_NS5_IJSC_iEEEEEENS5_IJNS5_IJNS5_IJNSA_ILi16EEESO_EEEiEEENS5_IJNS5_IJNSA_ILi0EEESC_EEENSA_ILi512EEEEEENS5_IJSW_iEEEEEEEEEEESK_S13_NS4_8TiledMMAINS4_8MMA_AtomIJNS4_21SM100_MMA_MXF8F6F4_SSISI_SI_fSJ_Li128ELi256ELNS4_4UMMA5MajorE0ELS18_0ELNS17_7ScaleInE0ELS19_0EEEEEENSM_INS5_IJSC_SC_SC_EEENS5_IJSW_SW_SW_EEEEENS5_IJNS4_10UnderscoreES1F_S1F_EEEEENS5_IJNS4_23SM90_TMA_LOAD_MULTICASTES1I_EEENS5_IJNS4_14ComposedLayoutINS4_7SwizzleILi3ELi4ELi3EEENS4_18smem_ptr_flag_bitsILi8EEENSM_INS5_IJNSA_ILi8EEESF_EEENS5_IJSF_SC_EEEEEEENSM_INS5_IJNS5_IJNS5_IJSP_SC_EEENS5_IJSN_SC_EEEEEESC_NS5_IJSO_SC_EEEEEENS5_IJNS5_IJNS5_IJSU_SY_EEESX_EEESW_NS5_IJSC_SY_EEEEEEEEEEEvNS4_8identityES1J_NS5_IJS1T_NSM_INS5_IJNS5_IJNS5_IJSP_SB_EEES1V_EEESC_S1X_EEENS5_IJS20_SW_NS5_IJSC_NSA_ILi1024EEEEEEEEEEEEEEvS25_EENS_8epilogue10collective18CollectiveEpilogueINS2F_23Sm100TmaWarpSpecializedILi4ELi2ELi32ELb1ELb0EEEJNS5_IJNSA_ILi64EEESG_SF_EEENS5_IJNSM_IS2K_SC_EENSM_INS5_IJSN_SB_EEENS5_IJSC_SF_EEEEEEEENS_10bfloat16_tESL_S2R_SL_NS2F_6fusion15FusionCallbacksIS2J_NS2S_17LinearCombinationIS2R_fS2R_fLNS_15FloatRoundStyleE2EEES2L_S2Q_JEEENS4_5SM1004TMEM4LOAD26SM100_TMEM_LOAD_32dp32b32xENS4_13SM90_TMA_LOADENS1K_INS1L_ILi2ELi4ELi3EEENS1N_ILi16EEENSM_INS5_IJS1P_SN_EEES1V_EEEENS4_39AutoVectorizingCopyWithAssumedAlignmentILi128EEENS4_14SM90_TMA_STOREES37_S39_S39_EEEvvEEEEvNT_6ParamsE:
        .type           _ZN7cutlass13device_kernelINS_4gemm6kernel13GemmUniversalIN4cute5tupleIJiiiiEEENS1_10collective13CollectiveMmaINS1_46MainloopSm100TmaUmmaWarpSpecializedBlockScaledILi3ELi2ELi1ENS5_IJNS4_1CILi2EEESB_NSA_ILi1EEEEEEEENS5_IJNSA_ILi128EEENSA_ILi256EEESF_EEENS5_IJNS_12float_e4m3_tENS_13float_ue8m0_tEEEENS5_IJNS5_IJlSC_lEEENS4_6LayoutINS5_IJNS5_IJNS5_IJNSA_ILi32EEENSA_ILi4EEEEEEiEEESQ_NS5_IJSC_iEEEEEENS5_IJNS5_IJNS5_IJNSA_ILi16EEESO_EEEiEEENS5_IJNS5_IJNSA_ILi0EEESC_EEENSA_ILi512EEEEEENS5_IJSW_iEEEEEEEEEEESK_S13_NS4_8TiledMMAINS4_8MMA_AtomIJNS4_21SM100_MMA_MXF8F6F4_SSISI_SI_fSJ_Li128ELi256ELNS4_4UMMA5MajorE0ELS18_0ELNS17_7ScaleInE0ELS19_0EEEEEENSM_INS5_IJSC_SC_SC_EEENS5_IJSW_SW_SW_EEEEENS5_IJNS4_10UnderscoreES1F_S1F_EEEEENS5_IJNS4_23SM90_TMA_LOAD_MULTICASTES1I_EEENS5_IJNS4_14ComposedLayoutINS4_7SwizzleILi3ELi4ELi3EEENS4_18smem_ptr_flag_bitsILi8EEENSM_INS5_IJNSA_ILi8EEESF_EEENS5_IJSF_SC_EEEEEEENSM_INS5_IJNS5_IJNS5_IJSP_SC_EEENS5_IJSN_SC_EEEEEESC_NS5_IJSO_SC_EEEEEENS5_IJNS5_IJNS5_IJSU_SY_EEESX_EEESW_NS5_IJSC_SY_EEEEEEEEEEEvNS4_8identityES1J_NS5_IJS1T_NSM_INS5_IJNS5_IJNS5_IJSP_SB_EEES1V_EEESC_S1X_EEENS5_IJS20_SW_NS5_IJSC_NSA_ILi1024EEEEEEEEEEEEEEvS25_EENS_8epilogue10collective18CollectiveEpilogueINS2F_23Sm100TmaWarpSpecializedILi4ELi2ELi32ELb1ELb0EEEJNS5_IJNSA_ILi64EEESG_SF_EEENS5_IJNSM_IS2K_SC_EENSM_INS5_IJSN_SB_EEENS5_IJSC_SF_EEEEEEEENS_10bfloat16_tESL_S2R_SL_NS2F_6fusion15FusionCallbacksIS2J_NS2S_17LinearCombinationIS2R_fS2R_fLNS_15FloatRoundStyleE2EEES2L_S2Q_JEEENS4_5SM1004TMEM4LOAD26SM100_TMEM_LOAD_32dp32b32xENS4_13SM90_TMA_LOADENS1K_INS1L_ILi2ELi4ELi3EEENS1N_ILi16EEENSM_INS5_IJS1P_SN_EEES1V_EEEENS4_39AutoVectorizingCopyWithAssumedAlignmentILi128EEENS4_14SM90_TMA_STOREES37_S39_S39_EEEvvEEEEvNT_6ParamsE,@function
        .size           _ZN7cutlass13device_kernelINS_4gemm6kernel13GemmUniversalIN4cute5tupleIJiiiiEEENS1_10collective13CollectiveMmaINS1_46MainloopSm100TmaUmmaWarpSpecializedBlockScaledILi3ELi2ELi1ENS5_IJNS4_1CILi2EEESB_NSA_ILi1EEEEEEEENS5_IJNSA_ILi128EEENSA_ILi256EEESF_EEENS5_IJNS_12float_e4m3_tENS_13float_ue8m0_tEEEENS5_IJNS5_IJlSC_lEEENS4_6LayoutINS5_IJNS5_IJNS5_IJNSA_ILi32EEENSA_ILi4EEEEEEiEEESQ_NS5_IJSC_iEEEEEENS5_IJNS5_IJNS5_IJNSA_ILi16EEESO_EEEiEEENS5_IJNS5_IJNSA_ILi0EEESC_EEENSA_ILi512EEEEEENS5_IJSW_iEEEEEEEEEEESK_S13_NS4_8TiledMMAINS4_8MMA_AtomIJNS4_21SM100_MMA_MXF8F6F4_SSISI_SI_fSJ_Li128ELi256ELNS4_4UMMA5MajorE0ELS18_0ELNS17_7ScaleInE0ELS19_0EEEEEENSM_INS5_IJSC_SC_SC_EEENS5_IJSW_SW_SW_EEEEENS5_IJNS4_10UnderscoreES1F_S1F_EEEEENS5_IJNS4_23SM90_TMA_LOAD_MULTICASTES1I_EEENS5_IJNS4_14ComposedLayoutINS4_7SwizzleILi3ELi4ELi3EEENS4_18smem_ptr_flag_bitsILi8EEENSM_INS5_IJNSA_ILi8EEESF_EEENS5_IJSF_SC_EEEEEEENSM_INS5_IJNS5_IJNS5_IJSP_SC_EEENS5_IJSN_SC_EEEEEESC_NS5_IJSO_SC_EEEEEENS5_IJNS5_IJNS5_IJSU_SY_EEESX_EEESW_NS5_IJSC_SY_EEEEEEEEEEEvNS4_8identityES1J_NS5_IJS1T_NSM_INS5_IJNS5_IJNS5_IJSP_SB_EEES1V_EEESC_S1X_EEENS5_IJS20_SW_NS5_IJSC_NSA_ILi1024EEEEEEEEEEEEEEvS25_EENS_8epilogue10collective18CollectiveEpilogueINS2F_23Sm100TmaWarpSpecializedILi4ELi2ELi32ELb1ELb0EEEJNS5_IJNSA_ILi64EEESG_SF_EEENS5_IJNSM_IS2K_SC_EENSM_INS5_IJSN_SB_EEENS5_IJSC_SF_EEEEEEEENS_10bfloat16_tESL_S2R_SL_NS2F_6fusion15FusionCallbacksIS2J_NS2S_17LinearCombinationIS2R_fS2R_fLNS_15FloatRoundStyleE2EEES2L_S2Q_JEEENS4_5SM1004TMEM4LOAD26SM100_TMEM_LOAD_32dp32b32xENS4_13SM90_TMA_LOADENS1K_INS1L_ILi2ELi4ELi3EEENS1N_ILi16EEENSM_INS5_IJS1P_SN_EEES1V_EEEENS4_39AutoVectorizingCopyWithAssumedAlignmentILi128EEENS4_14SM90_TMA_STOREES37_S39_S39_EEEvvEEEEvNT_6ParamsE,(.L_x_239 - _ZN7cutlass13device_kernelINS_4gemm6kernel13GemmUniversalIN4cute5tupleIJiiiiEEENS1_10collective13CollectiveMmaINS1_46MainloopSm100TmaUmmaWarpSpecializedBlockScaledILi3ELi2ELi1ENS5_IJNS4_1CILi2EEESB_NSA_ILi1EEEEEEEENS5_IJNSA_ILi128EEENSA_ILi256EEESF_EEENS5_IJNS_12float_e4m3_tENS_13float_ue8m0_tEEEENS5_IJNS5_IJlSC_lEEENS4_6LayoutINS5_IJNS5_IJNS5_IJNSA_ILi32EEENSA_ILi4EEEEEEiEEESQ_NS5_IJSC_iEEEEEENS5_IJNS5_IJNS5_IJNSA_ILi16EEESO_EEEiEEENS5_IJNS5_IJNSA_ILi0EEESC_EEENSA_ILi512EEEEEENS5_IJSW_iEEEEEEEEEEESK_S13_NS4_8TiledMMAINS4_8MMA_AtomIJNS4_21SM100_MMA_MXF8F6F4_SSISI_SI_fSJ_Li128ELi256ELNS4_4UMMA5MajorE0ELS18_0ELNS17_7ScaleInE0ELS19_0EEEEEENSM_INS5_IJSC_SC_SC_EEENS5_IJSW_SW_SW_EEEEENS5_IJNS4_10UnderscoreES1F_S1F_EEEEENS5_IJNS4_23SM90_TMA_LOAD_MULTICASTES1I_EEENS5_IJNS4_14ComposedLayoutINS4_7SwizzleILi3ELi4ELi3EEENS4_18smem_ptr_flag_bitsILi8EEENSM_INS5_IJNSA_ILi8EEESF_EEENS5_IJSF_SC_EEEEEEENSM_INS5_IJNS5_IJNS5_IJSP_SC_EEENS5_IJSN_SC_EEEEEESC_NS5_IJSO_SC_EEEEEENS5_IJNS5_IJNS5_IJSU_SY_EEESX_EEESW_NS5_IJSC_SY_EEEEEEEEEEEvNS4_8identityES1J_NS5_IJS1T_NSM_INS5_IJNS5_IJNS5_IJSP_SB_EEES1V_EEESC_S1X_EEENS5_IJS20_SW_NS5_IJSC_NSA_ILi1024EEEEEEEEEEEEEEvS25_EENS_8epilogue10collective18CollectiveEpilogueINS2F_23Sm100TmaWarpSpecializedILi4ELi2ELi32ELb1ELb0EEEJNS5_IJNSA_ILi64EEESG_SF_EEENS5_IJNSM_IS2K_SC_EENSM_INS5_IJSN_SB_EEENS5_IJSC_SF_EEEEEEEENS_10bfloat16_tESL_S2R_SL_NS2F_6fusion15FusionCallbacksIS2J_NS2S_17LinearCombinationIS2R_fS2R_fLNS_15FloatRoundStyleE2EEES2L_S2Q_JEEENS4_5SM1004TMEM4LOAD26SM100_TMEM_LOAD_32dp32b32xENS4_13SM90_TMA_LOADENS1K_INS1L_ILi2ELi4ELi3EEENS1N_ILi16EEENSM_INS5_IJS1P_SN_EEES1V_EEEENS4_39AutoVectorizingCopyWithAssumedAlignmentILi128EEENS4_14SM90_TMA_STOREES37_S39_S39_EEEvvEEEEvNT_6ParamsE)
        .other          _ZN7cutlass13device_kernelINS_4gemm6kernel13GemmUniversalIN4cute5tupleIJiiiiEEENS1_10collective13CollectiveMmaINS1_46MainloopSm100TmaUmmaWarpSpecializedBlockScaledILi3ELi2ELi1ENS5_IJNS4_1CILi2EEESB_NSA_ILi1EEEEEEEENS5_IJNSA_ILi128EEENSA_ILi256EEESF_EEENS5_IJNS_12float_e4m3_tENS_13float_ue8m0_tEEEENS5_IJNS5_IJlSC_lEEENS4_6LayoutINS5_IJNS5_IJNS5_IJNSA_ILi32EEENSA_ILi4EEEEEEiEEESQ_NS5_IJSC_iEEEEEENS5_IJNS5_IJNS5_IJNSA_ILi16EEESO_EEEiEEENS5_IJNS5_IJNSA_ILi0EEESC_EEENSA_ILi512EEEEEENS5_IJSW_iEEEEEEEEEEESK_S13_NS4_8TiledMMAINS4_8MMA_AtomIJNS4_21SM100_MMA_MXF8F6F4_SSISI_SI_fSJ_Li128ELi256ELNS4_4UMMA5MajorE0ELS18_0ELNS17_7ScaleInE0ELS19_0EEEEEENSM_INS5_IJSC_SC_SC_EEENS5_IJSW_SW_SW_EEEEENS5_IJNS4_10UnderscoreES1F_S1F_EEEEENS5_IJNS4_23SM90_TMA_LOAD_MULTICASTES1I_EEENS5_IJNS4_14ComposedLayoutINS4_7SwizzleILi3ELi4ELi3EEENS4_18smem_ptr_flag_bitsILi8EEENSM_INS5_IJNSA_ILi8EEESF_EEENS5_IJSF_SC_EEEEEEENSM_INS5_IJNS5_IJNS5_IJSP_SC_EEENS5_IJSN_SC_EEEEEESC_NS5_IJSO_SC_EEEEEENS5_IJNS5_IJNS5_IJSU_SY_EEESX_EEESW_NS5_IJSC_SY_EEEEEEEEEEEvNS4_8identityES1J_NS5_IJS1T_NSM_INS5_IJNS5_IJNS5_IJSP_SB_EEES1V_EEESC_S1X_EEENS5_IJS20_SW_NS5_IJSC_NSA_ILi1024EEEEEEEEEEEEEEvS25_EENS_8epilogue10collective18CollectiveEpilogueINS2F_23Sm100TmaWarpSpecializedILi4ELi2ELi32ELb1ELb0EEEJNS5_IJNSA_ILi64EEESG_SF_EEENS5_IJNSM_IS2K_SC_EENSM_INS5_IJSN_SB_EEENS5_IJSC_SF_EEEEEEEENS_10bfloat16_tESL_S2R_SL_NS2F_6fusion15FusionCallbacksIS2J_NS2S_17LinearCombinationIS2R_fS2R_fLNS_15FloatRoundStyleE2EEES2L_S2Q_JEEENS4_5SM1004TMEM4LOAD26SM100_TMEM_LOAD_32dp32b32xENS4_13SM90_TMA_LOADENS1K_INS1L_ILi2ELi4ELi3EEENS1N_ILi16EEENSM_INS5_IJS1P_SN_EEES1V_EEEENS4_39AutoVectorizingCopyWithAssumedAlignmentILi128EEENS4_14SM90_TMA_STOREES37_S39_S39_EEEvvEEEEvNT_6ParamsE,@"STO_CUDA_ENTRY STV_DEFAULT"
_ZN7cutlass13device_kernelINS_4gemm6kernel13GemmUniversalIN4cute5tupleIJiiiiEEENS1_10collective13CollectiveMmaINS1_46MainloopSm100TmaUmmaWarpSpecializedBlockScaledILi3ELi2ELi1ENS5_IJNS4_1CILi2EEESB_NSA_ILi1EEEEEEEENS5_IJNSA_ILi128EEENSA_ILi256EEESF_EEENS5_IJNS_12float_e4m3_tENS_13float_ue8m0_tEEEENS5_IJNS5_IJlSC_lEEENS4_6LayoutINS5_IJNS5_IJNS5_IJNSA_ILi32EEENSA_ILi4EEEEEEiEEESQ_NS5_IJSC_iEEEEEENS5_IJNS5_IJNS5_IJNSA_ILi16EEESO_EEEiEEENS5_IJNS5_IJNSA_ILi0EEESC_EEENSA_ILi512EEEEEENS5_IJSW_iEEEEEEEEEEESK_S13_NS4_8TiledMMAINS4_8MMA_AtomIJNS4_21SM100_MMA_MXF8F6F4_SSISI_SI_fSJ_Li128ELi256ELNS4_4UMMA5MajorE0ELS18_0ELNS17_7ScaleInE0ELS19_0EEEEEENSM_INS5_IJSC_SC_SC_EEENS5_IJSW_SW_SW_EEEEENS5_IJNS4_10UnderscoreES1F_S1F_EEEEENS5_IJNS4_23SM90_TMA_LOAD_MULTICASTES1I_EEENS5_IJNS4_14ComposedLayoutINS4_7SwizzleILi3ELi4ELi3EEENS4_18smem_ptr_flag_bitsILi8EEENSM_INS5_IJNSA_ILi8EEESF_EEENS5_IJSF_SC_EEEEEEENSM_INS5_IJNS5_IJNS5_IJSP_SC_EEENS5_IJSN_SC_EEEEEESC_NS5_IJSO_SC_EEEEEENS5_IJNS5_IJNS5_IJSU_SY_EEESX_EEESW_NS5_IJSC_SY_EEEEEEEEEEEvNS4_8identityES1J_NS5_IJS1T_NSM_INS5_IJNS5_IJNS5_IJSP_SB_EEES1V_EEESC_S1X_EEENS5_IJS20_SW_NS5_IJSC_NSA_ILi1024EEEEEEEEEEEEEEvS25_EENS_8epilogue10collective18CollectiveEpilogueINS2F_23Sm100TmaWarpSpecializedILi4ELi2ELi32ELb1ELb0EEEJNS5_IJNSA_ILi64EEESG_SF_EEENS5_IJNSM_IS2K_SC_EENSM_INS5_IJSN_SB_EEENS5_IJSC_SF_EEEEEEEENS_10bfloat16_tESL_S2R_SL_NS2F_6fusion15FusionCallbacksIS2J_NS2S_17LinearCombinationIS2R_fS2R_fLNS_15FloatRoundStyleE2EEES2L_S2Q_JEEENS4_5SM1004TMEM4LOAD26SM100_TMEM_LOAD_32dp32b32xENS4_13SM90_TMA_LOADENS1K_INS1L_ILi2ELi4ELi3EEENS1N_ILi16EEENSM_INS5_IJS1P_SN_EEES1V_EEEENS4_39AutoVectorizingCopyWithAssumedAlignmentILi128EEENS4_14SM90_TMA_STOREES37_S39_S39_EEEvvEEEEvNT_6ParamsE:
[----:B------:R-:W1:Y:S01]  /*0000*/  LDC R1, c[0x0][0x37c] ;  /* 0x0000df00ff017b82 */ /* 0x000e620000000800 */
[----:B------:R-:W2:Y:S01]  /*0010*/  S2R R184, SR_TID.X ;  /* 0x0000000000b87919 */ /* 0x000ea20000002100 */
[----:B------:R-:W3:Y:S01]  /*0020*/  LDCU.64 UR12, c[0x0][0xc90] ;  /* 0x00019200ff0c77ac */ /* 0x000ee20008000a00 */
[----:B------:R-:W-:Y:S02]  /*0030*/  PRMT R176, RZ, 0x7610, R176 ;  /* 0x00007610ffb07816 */ /* 0x000fe400000000b0 */
[----:B------:R-:W-:Y:S01]  /*0040*/  ELECT P4, URZ, PT ;  /* 0x0000000000ff782f */ /* 0x000fe20003880000 */
[----:B---3--:R-:W-:-:S04]  /*0050*/  UISETP.NE.U32.AND UP0, UPT, UR12, URZ, UPT ;  /* 0x000000ff0c00728c */ /* 0x008fc8000bf05070 */
[----:B------:R-:W-:Y:S01]  /*0060*/  UISETP.NE.AND.EX UP0, UPT, UR13, URZ, UPT, UP0 ;  /* 0x000000ff0d00728c */ /* 0x000fe2000bf05300 */
[----:B--2---:R-:W-:-:S05]  /*0070*/  SHF.R.U32.HI R177, RZ, 0x5, R184 ;  /* 0x00000005ffb17819 */ /* 0x004fca00000116b8 */
[----:B------:R-:W2:Y:S02]  /*0080*/  SHFL.IDX PT, R0, R177, RZ, 0x1f ;  /* 0x00001fffb1007589 */ /* 0x000ea400000e0000 */
[----:B--2---:R-:W-:Y:S01]  /*0090*/  R2UR UR21, R0 ;  /* 0x00000000001572ca */ /* 0x004fe200000e0000 */
[----:B-1----:R-:W-:-:S14]  /*00a0*/  BRA.U UP0, `(.L_x_0) ;  /* 0x0000000100307547 */ /* 0x002fdc000b800000 */
[----:B------:R-:W1:Y:S02]  /*00b0*/  LDCU.64 UR4, c[0x0][0xc88] ;  /* 0x00019100ff0477ac */ /* 0x000e640008000a00 */
[----:B-1----:R-:W-:-:S04]  /*00c0*/  UISETP.NE.U32.AND UP0, UPT, UR4, URZ, UPT ;  /* 0x000000ff0400728c */ /* 0x002fc8000bf05070 */
[----:B------:R-:W-:-:S09]  /*00d0*/  UISETP.NE.AND.EX UP0, UPT, UR5, URZ, UPT, UP0 ;  /* 0x000000ff0500728c */ /* 0x000fd2000bf05300 */
[----:B------:R-:W-:Y:S05]  /*00e0*/  BRA.U !UP0, `(.L_x_1) ;  /* 0x0000000108147547 */ /* 0x000fea000b800000 */
[----:B------:R-:W1:Y:S01]  /*00f0*/  LDC.64 R2, c[0x0][0xc88] ;  /* 0x00032200ff027b82 */ /* 0x000e620000000a00 */
[----:B------:R-:W1:Y:S02]  /*0100*/  LDCU.64 UR4, c[0x0][0x358] ;  /* 0x00006b00ff0477ac */ /* 0x000e640008000a00 */
[----:B-1----:R1:W5:Y:S01]  /*0110*/  LDG.E R133, desc[UR4][R2.64] ;  /* 0x0000000402857981 */ /* 0x002362000c1e1900 */
[----:B------:R-:W-:Y:S01]  /*0120*/  HFMA2 R176, -RZ, RZ, 0, 5.9604644775390625e-08 ;  /* 0x00000001ffb07431 */ /* 0x000fe200000001ff */
[----:B------:R-:W-:Y:S05]  /*0130*/  BRA `(.L_x_0) ;  /* 0x00000000000c7947 */ /* 0x000fea0003800000 */
.L_x_1:
[----:B------:R-:W1:Y:S01]  /*0140*/  LDCU UR4, c[0x0][0xc80] ;  /* 0x00019000ff0477ac */ /* 0x000e620008000800 */
[----:B------:R-:W-:Y:S01]  /*0150*/  HFMA2 R176, -RZ, RZ, 0, 5.9604644775390625e-08 ;  /* 0x00000001ffb07431 */ /* 0x000fe200000001ff */
[----:B-1----:R-:W-:-:S07]  /*0160*/  MOV R133, UR4 ;  /* 0x0000000400857c02 */ /* 0x002fce0008000f00 */
.L_x_0:
[----:B------:R-:W2:Y:S02]  /*0170*/  LDCU.64 UR4, c[0x0][0xcb0] ;  /* 0x00019600ff0477ac */ /* 0x000ea40008000a00 */
[----:B--2---:R-:W-:-:S04]  /*0180*/  UISETP.NE.U32.AND UP0, UPT, UR4, URZ, UPT ;  /* 0x000000ff0400728c */ /* 0x004fc8000bf05070 */
[----:B------:R-:W-:-:S09]  /*0190*/  UISETP.NE.AND.EX UP0, UPT, UR5, URZ, UPT, UP0 ;  /* 0x000000ff0500728c */ /* 0x000fd2000bf05300 */
[----:B------:R-:W-:Y:S05]  /*01a0*/  BRA.U UP0, `(.L_x_2) ;  /* 0x0000000100287547 */ /* 0x000fea000b800000 */
[----:B------:R-:W2:Y:S02]  /*01b0*/  LDCU.64 UR4, c[0x0][0xca8] ;  /* 0x00019500ff0477ac */ /* 0x000ea40008000a00 */
[----:B--2---:R-:W-:-:S04]  /*01c0*/  UISETP.NE.U32.AND UP0, UPT, UR4, URZ, UPT ;  /* 0x000000ff0400728c */ /* 0x004fc8000bf05070 */
[----:B------:R-:W-:-:S09]  /*01d0*/  UISETP.NE.AND.EX UP0, UPT, UR5, URZ, UPT, UP0 ;  /* 0x000000ff0500728c */ /* 0x000fd2000bf05300 */
[----:B------:R-:W-:Y:S05]  /*01e0*/  BRA.U !UP0, `(.L_x_3) ;  /* 0x0000000108107547 */ /* 0x000fea000b800000 */
[----:B------:R-:W2:Y:S01]  /*01f0*/  LDC.64 R130, c[0x0][0xca8] ;  /* 0x00032a00ff827b82 */ /* 0x000ea20000000a00 */
[----:B------:R-:W2:Y:S02]  /*0200*/  LDCU.64 UR4, c[0x0][0x358] ;  /* 0x00006b00ff0477ac */ /* 0x000ea40008000a00 */
[----:B--2---:R2:W5:Y:S01]  /*0210*/  LDG.E R130, desc[UR4][R130.64] ;  /* 0x0000000482827981 */ /* 0x004562000c1e1900 */
[----:B------:R-:W-:Y:S05]  /*0220*/  BRA `(.L_x_2) ;  /* 0x0000000000087947 */ /* 0x000fea0003800000 */
.L_x_3:
[----:B------:R-:W2:Y:S02]  /*0230*/  LDCU UR4, c[0x0][0xca0] ;  /* 0x00019400ff0477ac */ /* 0x000ea40008000800 */
[----:B--2---:R-:W-:Y:S02]  /*0240*/  MOV R130, UR4 ;  /* 0x0000000400827c02 */ /* 0x004fe40008000f00 */
.L_x_2:
[----:B------:R-:W-:Y:S01]  /*0250*/  IMAD.U32 R0, RZ, RZ, UR21 ;  /* 0x00000015ff007e24 */ /* 0x000fe2000f8e00ff */
[----:B------:R-:W-:Y:S04]  /*0260*/  BSSY.RECONVERGENT B0, `(.L_x_4) ;  /* 0x0000012000007945 */ /* 0x000fe80003800200 */
[C---:B------:R-:W-:Y:S02]  /*0270*/  ISETP.NE.OR P1, PT, R0.reuse, 0x1, !P4 ;  /* 0x000000010000780c */ /* 0x040fe40006725670 */
[----:B------:R-:W-:-:S11]  /*0280*/  ISETP.NE.OR P0, PT, R0, 0x3, !P4 ;  /* 0x000000030000780c */ /* 0x000fd60006705670 */
[----:B------:R-:W-:Y:S05]  /*0290*/  @P1 BRA `(.L_x_5) ;  /* 0x0000000000381947 */ /* 0x000fea0003800000 */
[----:B------:R-:W3:Y:S02]  /*02a0*/  LDCU.64 UR4, c[0x0][0x348] ;  /* 0x00006900ff0477ac */ /* 0x000ee40008000a00 */
[----:B---3--:R-:W-:Y:S02]  /*02b0*/  UIADD3 UR10, UP3, UPT, UR4, 0x80, URZ ;  /* 0x00000080040a7890 */ /* 0x008fe4000ff7e0ff */
[----:B------:R-:W-:Y:S02]  /*02c0*/  UIADD3 UR8, UP2, UPT, UR4, 0x180, URZ ;  /* 0x0000018004087890 */ /* 0x000fe4000ff5e0ff */
[----:B------:R-:W-:Y:S02]  /*02d0*/  UIADD3 UR6, UP1, UPT, UR4, 0x280, URZ ;  /* 0x0000028004067890 */ /* 0x000fe4000ff3e0ff */
[----:B------:R-:W-:Y:S02]  /*02e0*/  UIADD3 UR4, UP0, UPT, UR4, 0x380, URZ ;  /* 0x0000038004047890 */ /* 0x000fe4000ff1e0ff */
[----:B------:R-:W-:-:S02]  /*02f0*/  UIADD3.X UR11, UPT, UPT, URZ, UR5, URZ, UP3, !UPT ;  /* 0x00000005ff0b7290 */ /* 0x000fc40009ffe4ff */
[----:B------:R-:W-:Y:S02]  /*0300*/  UIADD3.X UR9, UPT, UPT, URZ, UR5, URZ, UP2, !UPT ;  /* 0x00000005ff097290 */ /* 0x000fe400097fe4ff */
[----:B------:R-:W-:Y:S02]  /*0310*/  UIADD3.X UR7, UPT, UPT, URZ, UR5, URZ, UP1, !UPT ;  /* 0x00000005ff077290 */ /* 0x000fe40008ffe4ff */
[----:B------:R-:W-:-:S03]  /*0320*/  UIADD3.X UR5, UPT, UPT, URZ, UR5, URZ, UP0, !UPT ;  /* 0x00000005ff057290 */ /* 0x000fc600087fe4ff */
[----:B------:R3:W-:Y:S02]  /*0330*/  UTMACCTL.PF [UR10] ;  /* 0x000000000a0079b9 */ /* 0x0007e40008040000 */
[----:B------:R3:W-:Y:S02]  /*0340*/  UTMACCTL.PF [UR8] ;  /* 0x00000000080079b9 */ /* 0x0007e40008040000 */
[----:B------:R3:W-:Y:S02]  /*0350*/  UTMACCTL.PF [UR6] ;  /* 0x00000000060079b9 */ /* 0x0007e40008040000 */
[----:B------:R3:W-:Y:S02]  /*0360*/  UTMACCTL.PF [UR4] ;  /* 0x00000000040079b9 */ /* 0x0007e40008040000 */
[----:B---3--:R-:W-:Y:S01]  /*0370*/  NOP ;  /* 0x0000000000007918 */ /* 0x008fe20000000000 */
.L_x_5:
[----:B------:R-:W-:Y:S05]  /*0380*/  BSYNC.RECONVERGENT B0 ;  /* 0x0000000000007941 */ /* 0x000fea0003800200 */
.L_x_4:
[----:B------:R-:W-:Y:S04]  /*0390*/  BSSY.RECONVERGENT B0, `(.L_x_6) ;  /* 0x000000a000007945 */ /* 0x000fe80003800200 */
[----:B------:R-:W-:Y:S05]  /*03a0*/  @P0 BRA `(.L_x_7) ;  /* 0x0000000000200947 */ /* 0x000fea0003800000 */
[----:B------:R-:W3:Y:S02]  /*03b0*/  LDCU.64 UR4, c[0x0][0x348] ;  /* 0x00006900ff0477ac */ /* 0x000ee40008000a00 */
[----:B---3--:R-:W-:Y:S02]  /*03c0*/  UIADD3 UR6, UP1, UPT, UR4, 0x980, URZ ;  /* 0x0000098004067890 */ /* 0x008fe4000ff3e0ff */
[----:B------:R-:W-:Y:S02]  /*03d0*/  UIADD3 UR4, UP0, UPT, UR4, 0xa80, URZ ;  /* 0x00000a8004047890 */ /* 0x000fe4000ff1e0ff */
[----:B------:R-:W-:Y:S02]  /*03e0*/  UIADD3.X UR7, UPT, UPT, URZ, UR5, URZ, UP1, !UPT ;  /* 0x00000005ff077290 */ /* 0x000fe40008ffe4ff */
[----:B------:R-:W-:-:S07]  /*03f0*/  UIADD3.X UR5, UPT, UPT, URZ, UR5, URZ, UP0, !UPT ;  /* 0x00000005ff057290 */ /* 0x000fce00087fe4ff */
[----:B------:R3:W-:Y:S02]  /*0400*/  UTMACCTL.PF [UR6] ;  /* 0x00000000060079b9 */ /* 0x0007e40008040000 */
[----:B------:R3:W-:Y:S02]  /*0410*/  UTMACCTL.PF [UR4] ;  /* 0x00000000040079b9 */ /* 0x0007e40008040000 */
[----:B---3--:R-:W-:Y:S01]  /*0420*/  NOP ;  /* 0x0000000000007918 */ /* 0x008fe20000000000 */
.L_x_7:
[----:B------:R-:W-:Y:S05]  /*0430*/  BSYNC.RECONVERGENT B0 ;  /* 0x0000000000007941 */ /* 0x000fea0003800200 */
.L_x_6:
[----:B------:R-:W3:Y:S01]  /*0440*/  LDCU.64 UR4, c[0x0][0xc88] ;  /* 0x00019100ff0477ac */ /* 0x000ee20008000a00 */
[----:B------:R-:W-:Y:S02]  /*0450*/  UISETP.EQ.U32.AND UP1, UPT, UR12, URZ, UPT ;  /* 0x000000ff0c00728c */ /* 0x000fe4000bf22070 */
[----:B------:R-:W-:Y:S02]  /*0460*/  UPLOP3.LUT UP3, UPT, UPT, UPT, UPT, 0x80, 0x8 ;  /* 0x000000000008789c */ /* 0x000fe40003f6f070 */
[----:B---3--:R-:W-:-:S04]  /*0470*/  UISETP.NE.U32.AND UP0, UPT, UR4, URZ, UPT ;  /* 0x000000ff0400728c */ /* 0x008fc8000bf05070 */
[----:B------:R-:W-:-:S04]  /*0480*/  UISETP.NE.AND.EX UP0, UPT, UR5, URZ, UPT, UP0 ;  /* 0x000000ff0500728c */ /* 0x000fc8000bf05300 */
[----:B------:R-:W-:-:S04]  /*0490*/  UISETP.EQ.OR.EX UP2, UPT, UR13, URZ, !UP0, UP1 ;  /* 0x000000ff0d00728c */ /* 0x000fc8000c742710 */
[----:B------:R-:W-:-:S06]  /*04a0*/  UP2UR UR4, UPR, URZ, 0x4 ;  /* 0x00000004ff047883 */ /* 0x000fcc0008000000 */
[----:B------:R-:W-:Y:S01]  /*04b0*/  MOV R180, UR4 ;  /* 0x0000000400b47c02 */ /* 0x000fe20008000f00 */
[----:B------:R-:W-:Y:S06]  /*04c0*/  BRA.U !UP2, `(.L_x_8) ;  /* 0x000000010a207547 */ /* 0x000fec000b800000 */
[----:B------:R-:W-:Y:S01]  /*04d0*/  UISETP.NE.U32.AND UP1, UPT, UR12, URZ, UPT ;  /* 0x000000ff0c00728c */ /* 0x000fe2000bf25070 */
[----:B-----5:R-:W-:Y:S01]  /*04e0*/  FSETP.NEU.AND P0, PT, R133, RZ, PT ;  /* 0x000000ff8500720b */ /* 0x020fe20003f0d000 */
[----:B------:R-:W-:Y:S02]  /*04f0*/  USEL UR4, URZ, 0xffffffff, UP0 ;  /* 0xffffffffff047887 */ /* 0x000fe40008000000 */
[----:B------:R-:W-:-:S10]  /*0500*/  UISETP.NE.AND.EX UP1, UPT, UR13, URZ, UPT, UP1 ;  /* 0x000000ff0d00728c */ /* 0x000fd4000bf25310 */
[----:B------:R-:W-:Y:S01]  /*0510*/  VOTEU.ANY UP0, P0 ;  /* 0x0000000000ff7886 */ /* 0x000fe20000000100 */
[----:B------:R-:W-:-:S04]  /*0520*/  @!UP1 USEL UR4, URZ, 0xffffffff, UP0 ;  /* 0xffffffffff049887 */ /* 0x000fc80008000000 */
[----:B------:R-:W-:-:S04]  /*0530*/  ULOP3.LUT UR4, UR4, 0x1, URZ, 0xc0, !UPT ;  /* 0x0000000104047892 */ /* 0x000fc8000f8ec0ff */
[----:B------:R-:W-:-:S11]  /*0540*/  UISETP.NE.U32.AND UP3, UPT, UR4, 0x1, UPT ;  /* 0x000000010400788c */ /* 0x000fd6000bf65070 */
.L_x_8:
[----:B-1----:R-:W1:Y:S01]  /*0550*/  SHFL.IDX PT, R2, R177, RZ, 0x1f ;  /* 0x00001fffb1027589 */ /* 0x002e6200000e0000 */
[----:B------:R-:W-:-:S04]  /*0560*/  UISETP.NE.AND UP0, UPT, UR21, 0x2, UPT ;  /* 0x000000021500788c */ /* 0x000fc8000bf05270 */
[----:B------:R-:W-:Y:S01]  /*0570*/  USEL UR62, URZ, 0x1, UP0 ;  /* 0x00000001ff3e7887 */ /* 0x000fe20008000000 */
[----:B-1----:R-:W-:-:S13]  /*0580*/  ISETP.NE.AND P0, PT, R2, RZ, PT ;  /* 0x000000ff0200720c */ /* 0x002fda0003f05270 */
[----:B------:R-:W-:Y:S05]  /*0590*/  @P0 BRA `(.L_x_9) ;  /* 0x0000000000500947 */ /* 0x000fea0003800000 */
[----:B------:R-:W1:Y:S01]  /*05a0*/  S2UR UR4, SR_CgaCtaId ;  /* 0x00000000000479c3 */ /* 0x000e620000008800 */
[----:B------:R-:W-:Y:S01]  /*05b0*/  UMOV UR5, 0x400 ;  /* 0x0000040000057882 */ /* 0x000fe20000000000 */
[----:B------:R-:W-:Y:S01]  /*05c0*/  UMOV UR8, 0x1 ;  /* 0x0000000100087882 */ /* 0x000fe20000000000 */
[----:B------:R-:W-:Y:S01]  /*05d0*/  UMOV UR6, 0x3 ;  /* 0x0000000300067882 */ /* 0x000fe20000000000 */
[----:B------:R-:W-:-:S04]  /*05e0*/  UIADD3 UR8, UPT, UPT, -UR8, 0x100000, URZ ;  /* 0x0010000008087890 */ /* 0x000fc8000fffe1ff */
[----:B------:R-:W-:Y:S02]  /*05f0*/  USHF.L.U32 UR9, UR8, 0xb, URZ ;  /* 0x0000000b08097899 */ /* 0x000fe400080006ff */
[----:B------:R-:W-:Y:S02]  /*0600*/  USHF.L.U32 UR8, UR8, 0x1, URZ ;  /* 0x0000000108087899 */ /* 0x000fe400080006ff */
[----:B------:R-:W-:-:S04]  /*0610*/  UIADD3 UR6, UPT, UPT, -UR6, 0x100000, URZ ;  /* 0x0010000006067890 */ /* 0x000fc8000fffe1ff */
[----:B------:R-:W-:Y:S02]  /*0620*/  USHF.L.U32 UR7, UR6, 0xb, URZ ;  /* 0x0000000b06077899 */ /* 0x000fe400080006ff */
[----:B------:R-:W-:Y:S01]  /*0630*/  USHF.L.U32 UR6, UR6, 0x1, URZ ;  /* 0x0000000106067899 */ /* 0x000fe200080006ff */
[----:B------:R-:W-:Y:S01]  /*0640*/  ELECT P0, URZ, PT ;  /* 0x0000000000ff782f */ /* 0x000fe20003800000 */
[----:B-1----:R-:W-:Y:S01]  /*0650*/  ULEA UR4, UR4, UR5, 0x18 ;  /* 0x0000000504047291 */ /* 0x002fe2000f8ec0ff */
[----:B------:R-:W1:Y:S11]  /*0660*/  FENCE.VIEW.ASYNC.S ;  /* 0x00000000000073c6 */ /* 0x000e760000000000 */
[----:B-1----:R1:W3:Y:S01]  /*0670*/  SYNCS.EXCH.64 URZ, [UR4], UR8 ;  /* 0x0000000804ff75b2 */ /* 0x0022e20008000100 */
[----:B------:R1:W4:Y:S01]  /*0680*/  SYNCS.EXCH.64 URZ, [UR4+0x18], UR6 ;  /* 0x0000180604ff75b2 */ /* 0x0003220008000100 */
[----:B------:R1:W1:Y:S01]  /*0690*/  SYNCS.EXCH.64 URZ, [UR4+0x8], UR8 ;  /* 0x0000080804ff75b2 */ /* 0x0002620008000100 */
[----:B------:R1:W1:Y:S01]  /*06a0*/  SYNCS.EXCH.64 URZ, [UR4+0x20], UR6 ;  /* 0x0000200604ff75b2 */ /* 0x0002620008000100 */
[----:B------:R1:W1:Y:S01]  /*06b0*/  SYNCS.EXCH.64 URZ, [UR4+0x10], UR8 ;  /* 0x0000100804ff75b2 */ /* 0x0002620008000100 */
[----:B------:R1:W1:Y:S01]  /*06c0*/  SYNCS.EXCH.64 URZ, [UR4+0x28], UR6 ;  /* 0x0000280604ff75b2 */ /* 0x0002620008000100 */
[----:B------:R-:W-:Y:S01]  /*06d0*/  NOP ;  /* 0x0000000000007918 */ /* 0x000fe20000000000 */
.L_x_9:
[----:B------:R-:W2:Y:S01]  /*06e0*/  SHFL.IDX PT, R2, R177, RZ, 0x1f ;  /* 0x00001fffb1027589 */ /* 0x000ea200000e0000 */
[----:B------:R-:W-:Y:S01]  /*06f0*/  NOP ;  /* 0x0000000000007918 */ /* 0x000fe20000000000 */
[----:B--2---:R-:W-:-:S13]  /*0700*/  ISETP.NE.AND P0, PT, R2, 0x1, PT ;  /* 0x000000010200780c */ /* 0x004fda0003f05270 */
[----:B------:R-:W-:Y:S05]  /*0710*/  @P0 BRA `(.L_x_10) ;  /* 0x0000000000580947 */ /* 0x000fea0003800000 */
[----:B-1----:R-:W1:Y:S01]  /*0720*/  S2UR UR4, SR_CgaCtaId ;  /* 0x00000000000479c3 */ /* 0x002e620000008800 */
        /* <DEDUP_REMOVED lines=12> */
[----:B-1----:R2:W1:Y:S01]  /*07f0*/  SYNCS.EXCH.64 URZ, [UR4+0x30], UR8 ;  /* 0x0000300804ff75b2 */ /* 0x0024620008000100 */
[----:B------:R2:W1:Y:S01]  /*0800*/  SYNCS.EXCH.64 URZ, [UR4+0x50], UR6 ;  /* 0x0000500604ff75b2 */ /* 0x0004620008000100 */
[----:B------:R2:W1:Y:S01]  /*0810*/  SYNCS.EXCH.64 URZ, [UR4+0x38], UR8 ;  /* 0x0000380804ff75b2 */ /* 0x0004620008000100 */
[----:B------:R2:W1:Y:S01]  /*0820*/  SYNCS.EXCH.64 URZ, [UR4+0x58], UR6 ;  /* 0x0000580604ff75b2 */ /* 0x0004620008000100 */
[----:B------:R2:W1:Y:S01]  /*0830*/  SYNCS.EXCH.64 URZ, [UR4+0x40], UR8 ;  /* 0x0000400804ff75b2 */ /* 0x0004620008000100 */
[----:B------:R2:W1:Y:S01]  /*0840*/  SYNCS.EXCH.64 URZ, [UR4+0x60], UR6 ;  /* 0x0000600604ff75b2 */ /* 0x0004620008000100 */
[----:B------:R2:W1:Y:S01]  /*0850*/  SYNCS.EXCH.64 URZ, [UR4+0x48], UR8 ;  /* 0x0000480804ff75b2 */ /* 0x0004620008000100 */
[----:B------:R2:W1:Y:S02]  /*0860*/  SYNCS.EXCH.64 URZ, [UR4+0x68], UR6 ;  /* 0x0000680604ff75b2 */ /* 0x0004640008000100 */
[----:B--2---:R-:W-:Y:S01]  /*0870*/  NOP ;  /* 0x0000000000007918 */ /* 0x004fe20000000000 */
.L_x_10:
[----:B------:R-:W2:Y:S01]  /*0880*/  SHFL.IDX PT, R2, R177, RZ, 0x1f ;  /* 0x00001fffb1027589 */ /* 0x000ea200000e0000 */
[----:B------:R-:W-:Y:S01]  /*0890*/  NOP ;  /* 0x0000000000007918 */ /* 0x000fe20000000000 */
[----:B--2---:R-:W-:-:S13]  /*08a0*/  ISETP.NE.AND P0, PT, R2, 0x3, PT ;  /* 0x000000030200780c */ /* 0x004fda0003f05270 */
[----:B------:R-:W-:Y:S05]  /*08b0*/  @P0 BRA `(.L_x_11) ;  /* 0x0000000000300947 */ /* 0x000fea0003800000 */
[----:B-1----:R-:W1:Y:S01]  /*08c0*/  S2UR UR4, SR_CgaCtaId ;  /* 0x00000000000479c3 */ /* 0x002e620000008800 */
[----:B------:R-:W-:Y:S01]  /*08d0*/  UMOV UR6, 0x400 ;  /* 0x0000040000067882 */ /* 0x000fe20000000000 */
[----:B------:R-:W-:Y:S01]  /*08e0*/  UMOV UR5, 0x20 ;  /* 0x0000002000057882 */ /* 0x000fe20000000000 */
[----:B------:R-:W-:Y:S01]  /*08f0*/  ELECT P0, URZ, PT ;  /* 0x0000000000ff782f */ /* 0x000fe20003800000 */
[----:B-1----:R-:W-:Y:S02]  /*0900*/  ULEA UR6, UR4, UR6, 0x18 ;  /* 0x0000000604067291 */ /* 0x002fe4000f8ec0ff */
[----:B------:R-:W-:-:S04]  /*0910*/  UIADD3 UR4, UPT, UPT, -UR5, 0x100000, URZ ;  /* 0x0010000005047890 */ /* 0x000fc8000fffe1ff */
[----:B------:R-:W-:Y:S02]  /*0920*/  USHF.L.U32 UR5, UR4, 0xb, URZ ;  /* 0x0000000b04057899 */ /* 0x000fe400080006ff */
[----:B------:R-:W-:Y:S01]  /*0930*/  USHF.L.U32 UR4, UR4, 0x1, URZ ;  /* 0x0000000104047899 */ /* 0x000fe200080006ff */
[----:B------:R-:W1:Y:S11]  /*0940*/  FENCE.VIEW.ASYNC.S ;  /* 0x00000000000073c6 */ /* 0x000e760000000000 */
[----:B-1----:R2:W1:Y:S01]  /*0950*/  SYNCS.EXCH.64 URZ, [UR6+0x70], UR4 ;  /* 0x0000700406ff75b2 */ /* 0x0024620008000100 */
[----:B------:R2:W1:Y:S02]  /*0960*/  SYNCS.EXCH.64 URZ, [UR6+0x78], UR4 ;  /* 0x0000780406ff75b2 */ /* 0x0004640008000100 */
[----:B--2---:R-:W-:Y:S01]  /*0970*/  NOP ;  /* 0x0000000000007918 */ /* 0x004fe20000000000 */
.L_x_11:
[----:B------:R-:W2:Y:S01]  /*0980*/  SHFL.IDX PT, R2, R177, RZ, 0x1f ;  /* 0x00001fffb1027589 */ /* 0x000ea200000e0000 */
[----:B------:R-:W-:Y:S01]  /*0990*/  NOP ;  /* 0x0000000000007918 */ /* 0x000fe20000000000 */
[----:B--2---:R-:W-:-:S13]  /*09a0*/  ISETP.NE.AND P0, PT, R2, 0x4, PT ;  /* 0x000000040200780c */ /* 0x004fda0003f05270 */
[----:B------:R-:W-:Y:S05]  /*09b0*/  @P0 BRA `(.L_x_12) ;  /* 0x00000000004c0947 */ /* 0x000fea0003800000 */
[----:B-1----:R-:W1:Y:S01]  /*09c0*/  S2UR UR6, SR_CgaCtaId ;  /* 0x00000000000679c3 */ /* 0x002e620000008800 */
[----:B------:R-:W-:Y:S01]  /*09d0*/  UMOV UR4, 0x3a0 ;  /* 0x000003a000047882 */ /* 0x000fe20000000000 */
[----:B------:R-:W-:Y:S01]  /*09e0*/  UMOV UR5, 0x400 ;  /* 0x0000040000057882 */ /* 0x000fe20000000000 */
[----:B------:R-:W-:Y:S01]  /*09f0*/  USEL UR4, UR4, 0x320, UP3 ;  /* 0x0000032004047887 */ /* 0x000fe20009800000 */
[----:B------:R-:W-:Y:S01]  /*0a00*/  UMOV UR8, 0x1 ;  /* 0x0000000100087882 */ /* 0x000fe20000000000 */
[----:B------:R-:W-:Y:S01]  /*0a10*/  ELECT P0, URZ, PT ;  /* 0x0000000000ff782f */ /* 0x000fe20003800000 */
[----:B------:R-:W-:-:S04]  /*0a20*/  UIADD3 UR8, UPT, UPT, -UR8, 0x100000, URZ ;  /* 0x0010000008087890 */ /* 0x000fc8000fffe1ff */
[----:B------:R-:W-:Y:S02]  /*0a30*/  USHF.L.U32 UR9, UR8, 0xb, URZ ;  /* 0x0000000b08097899 */ /* 0x000fe400080006ff */
[----:B------:R-:W-:Y:S02]  /*0a40*/  USHF.L.U32 UR8, UR8, 0x1, URZ ;  /* 0x0000000108087899 */ /* 0x000fe400080006ff */
[----:B-1----:R-:W-:Y:S02]  /*0a50*/  ULEA UR6, UR6, UR5, 0x18 ;  /* 0x0000000506067291 */ /* 0x002fe4000f8ec0ff */
[----:B------:R-:W-:-:S04]  /*0a60*/  UIADD3 UR4, UPT, UPT, -UR4, 0x100000, URZ ;  /* 0x0010000004047890 */ /* 0x000fc8000fffe1ff */
[----:B------:R-:W-:Y:S02]  /*0a70*/  USHF.L.U32 UR5, UR4, 0xb, URZ ;  /* 0x0000000b04057899 */ /* 0x000fe400080006ff */
[----:B------:R-:W-:Y:S01]  /*0a80*/  USHF.L.U32 UR4, UR4, 0x1, URZ ;  /* 0x0000000104047899 */ /* 0x000fe200080006ff */
[----:B------:R-:W1:Y:S03]  /*0a90*/  FENCE.VIEW.ASYNC.S ;  /* 0x00000000000073c6 */ /* 0x000e660000000000 */
[----:B-1----:R2:W1:Y:S08]  /*0aa0*/  SYNCS.EXCH.64 URZ, [UR6+0x80], UR8 ;  /* 0x0000800806ff75b2 */ /* 0x0024700008000100 */
[----:B------:R2:W1:Y:S01]  /*0ab0*/  SYNCS.EXCH.64 URZ, [UR6+0x90], UR4 ;  /* 0x0000900406ff75b2 */ /* 0x0004620008000100 */
[----:B------:R2:W1:Y:S01]  /*0ac0*/  SYNCS.EXCH.64 URZ, [UR6+0x88], UR8 ;  /* 0x0000880806ff75b2 */ /* 0x0004620008000100 */
[----:B------:R2:W1:Y:S02]  /*0ad0*/  SYNCS.EXCH.64 URZ, [UR6+0x98], UR4 ;  /* 0x0000980406ff75b2 */ /* 0x0004640008000100 */
[----:B--2---:R-:W-:Y:S01]  /*0ae0*/  NOP ;  /* 0x0000000000007918 */ /* 0x004fe20000000000 */
.L_x_12:
        /* <DEDUP_REMOVED lines=18> */
[----:B------:R2:W1:Y:S02]  /*0c10*/  SYNCS.EXCH.64 URZ, [UR4+0xa8], UR6 ;  /* 0x0000a80604ff75b2 */ /* 0x0004640008000100 */
[----:B--2---:R-:W-:Y:S01]  /*0c20*/  NOP ;  /* 0x0000000000007918 */ /* 0x004fe20000000000 */
.L_x_13:
[----:B------:R-:W2:Y:S01]  /*0c30*/  SHFL.IDX PT, R2, R177, RZ, 0x1f ;  /* 0x00001fffb1027589 */ /* 0x000ea200000e0000 */
[----:B------:R-:W-:Y:S01]  /*0c40*/  ISETP.NE.OR P1, PT, RZ, UR21, !P4 ;  /* 0x00000015ff007c0c */ /* 0x000fe2000e725670 */
[----:B------:R-:W-:Y:S01]  /*0c50*/  NOP ;  /* 0x0000000000007918 */ /* 0x000fe20000000000 */
[----:B--2---:R-:W-:-:S13]  /*0c60*/  ISETP.NE.AND P0, PT, R2, 0x3, PT ;  /* 0x000000030200780c */ /* 0x004fda0003f05270 */
[----:B------:R-:W-:Y:S05]  /*0c70*/  @P0 BRA `(.L_x_14) ;  /* 0x0000000000380947 */ /* 0x000fea0003800000 */
[----:B-1----:R-:W1:Y:S01]  /*0c80*/  S2UR UR4, SR_CgaCtaId ;  /* 0x00000000000479c3 */ /* 0x002e620000008800 */
[----:B------:R-:W-:Y:S01]  /*0c90*/  UMOV UR5, 0x400 ;  /* 0x0000040000057882 */ /* 0x000fe20000000000 */
[----:B------:R-:W-:Y:S01]  /*0ca0*/  UMOV UR6, 0x20 ;  /* 0x0000002000067882 */ /* 0x000fe20000000000 */
[----:B------:R-:W-:Y:S01]  /*0cb0*/  ELECT P0, URZ, PT ;  /* 0x0000000000ff782f */ /* 0x000fe20003800000 */
[----:B------:R-:W-:-:S04]  /*0cc0*/  UIADD3 UR6, UPT, UPT, -UR6, 0x100000, URZ ;  /* 0x0010000006067890 */ /* 0x000fc8000fffe1ff */
[----:B------:R-:W-:Y:S02]  /*0cd0*/  USHF.L.U32 UR7, UR6, 0xb, URZ ;  /* 0x0000000b06077899 */ /* 0x000fe400080006ff */
[----:B------:R-:W-:Y:S02]  /*0ce0*/  USHF.L.U32 UR6, UR6, 0x1, URZ ;  /* 0x0000000106067899 */ /* 0x000fe400080006ff */
[----:B-1----:R-:W-:Y:S01]  /*0cf0*/  ULEA UR4, UR4, UR5, 0x18 ;  /* 0x0000000504047291 */ /* 0x002fe2000f8ec0ff */
[----:B------:R-:W1:Y:S11]  /*0d00*/  FENCE.VIEW.ASYNC.S ;  /* 0x00000000000073c6 */ /* 0x000e760000000000 */
[----:B-1----:R2:W1:Y:S01]  /*0d10*/  SYNCS.EXCH.64 URZ, [UR4+0xb0], UR6 ;  /* 0x0000b00604ff75b2 */ /* 0x0024620008000100 */
[----:B------:R2:W1:Y:S01]  /*0d20*/  SYNCS.EXCH.64 URZ, [UR4+0xc0], UR6 ;  /* 0x0000c00604ff75b2 */ /* 0x0004620008000100 */
[----:B------:R2:W1:Y:S01]  /*0d30*/  SYNCS.EXCH.64 URZ, [UR4+0xb8], UR6 ;  /* 0x0000b80604ff75b2 */ /* 0x0004620008000100 */
[----:B------:R2:W1:Y:S02]  /*0d40*/  SYNCS.EXCH.64 URZ, [UR4+0xc8], UR6 ;  /* 0x0000c80604ff75b2 */ /* 0x0004640008000100 */
[----:B--2---:R-:W-:Y:S01]  /*0d50*/  NOP ;  /* 0x0000000000007918 */ /* 0x004fe20000000000 */
.L_x_14:
[----:B-1----:R-:W1:Y:S01]  /*0d60*/  S2UR UR7, SR_CgaCtaId ;  /* 0x00000000000779c3 */ /* 0x002e620000008800 */
[----:B------:R-:W-:Y:S01]  /*0d70*/  VOTEU.ALL UP0, P1 ;  /* 0x0000000000ff7886 */ /* 0x000fe20000800000 */
[----:B------:R-:W-:Y:S01]  /*0d80*/  UMOV UR4, 0x80 ;  /* 0x0000008000047882 */ /* 0x000fe20000000000 */
[----:B------:R-:W-:Y:S01]  /*0d90*/  NOP ;  /* 0x0000000000007918 */ /* 0x000fe20000000000 */
[----:B------:R-:W-:Y:S01]  /*0da0*/  ISETP.NE.OR P4, PT, R0, 0x2, !P4 ;  /* 0x000000020000780c */ /* 0x000fe20006785670 */
[----:B------:R-:W-:Y:S01]  /*0db0*/  UISETP.NE.AND UP4, UPT, UR21, URZ, UPT ;  /* 0x000000ff1500728c */ /* 0x000fe2000bf85270 */
[----:B------:R-:W-:Y:S01]  /*0dc0*/  LOP3.LUT R0, R184, 0x1f, RZ, 0xc0, !PT ;  /* 0x0000001fb8007812 */ /* 0x000fe200078ec0ff */
[----:B------:R-:W-:Y:S01]  /*0dd0*/  @!UP0 UMOV UR6, 0x400 ;  /* 0x0000040000068882 */ /* 0x000fe20000000000 */
[----:B------:R-:W-:-:S04]  /*0de0*/  @!UP0 UIADD3 UR4, UPT, UPT, -UR4, 0x100000, URZ ;  /* 0x0010000004048890 */ /* 0x000fc8000fffe1ff */
[----:B------:R-:W-:Y:S02]  /*0df0*/  @!UP0 USHF.L.U32 UR5, UR4, 0xb, URZ ;  /* 0x0000000b04058899 */ /* 0x000fe400080006ff */
[----:B------:R-:W-:Y:S02]  /*0e00*/  @!UP0 USHF.L.U32 UR4, UR4, 0x1, URZ ;  /* 0x0000000104048899 */ /* 0x000fe400080006ff */
[----:B-1----:R-:W-:Y:S01]  /*0e10*/  @!UP0 ULEA UR6, UR7, UR6, 0x18 ;  /* 0x0000000607068291 */ /* 0x002fe2000f8ec0ff */
[----:B------:R-:W1:Y:S01]  /*0e20*/  LDCU UR7, c[0x0][0x36c] ;  /* 0x00006d80ff0777ac */ /* 0x000e620008000800 */
[----:B------:R-:W-:Y:S01]  /*0e30*/  VOTEU.ALL UP0, P1 ;  /* 0x0000000000ff7886 */ /* 0x000fe20000800000 */
[----:B------:R-:W2:Y:S09]  /*0e40*/  FENCE.VIEW.ASYNC.S ;  /* 0x00000000000073c6 */ /* 0x000eb20000000000 */
[----:B--2---:R2:W2:Y:S01]  /*0e50*/  @!UP0 SYNCS.EXCH.64 URZ, [UR6+0xd0], UR4 ;  /* 0x0000d00406ff85b2 */ /* 0x0044a20008000100 */
[----:B-1----:R-:W-:-:S09]  /*0e60*/  UISETP.EQ.U32.AND UP5, UPT, UR7, 0x1, UPT ;  /* 0x000000010700788c */ /* 0x002fd2000bfa2070 */
[----:B------:R-:W-:Y:S05]  /*0e70*/  BRA.U !UP5, `(.L_x_15) ;  /* 0x000000010d087547 */ /* 0x000fea000b800000 */
[----:B--234-:R-:W-:Y:S01]  /*0e80*/  UCGABAR_ARV ;  /* 0x00000000000079c7 */ /* 0x01cfe20008000000 */
[----:B------:R-:W-:Y:S05]  /*0e90*/  BRA `(.L_x_16) ;  /* 0x0000000000047947 */ /* 0x000fea0003800000 */
.L_x_15:
[----:B--234-:R-:W-:Y:S01]  /*0ea0*/  NOP ;  /* 0x0000000000007918 */ /* 0x01cfe20000000000 */
.L_x_16:
[----:B------:R-:W1:Y:S01]  /*0eb0*/  S2UR UR19, SR_CTAID.X ;  /* 0x00000000001379c3 */ /* 0x000e620000002500 */
[----:B------:R-:W-:-:S05]  /*0ec0*/  CS2R.32 R179, SR_CgaSize ;  /* 0x0000000000b37805 */ /* 0x000fca0000008a00 */
[----:B------:R-:W-:-:S05]  /*0ed0*/  IMAD R179, R179, -0xa0, RZ ;  /* 0xffffff60b3b37824 */ /* 0x000fca00078e02ff */
[----:B------:R-:W-:-:S14]  /*0ee0*/  R2UR UR5, R179 ;  /* 0x00000000b30572ca */ /* 0x000fdc00000e0000 */
[----:B------:R-:W2:Y:S01]  /*0ef0*/  LDCU UR5, c[0x0][UR5+0x2b0] ;  /* 0x00005600050577ac */ /* 0x000ea20008000800 */
[----:B------:R-:W-:-:S05]  /*0f00*/  CS2R.32 R179, SR_CgaSize ;  /* 0x0000000000b37805 */ /* 0x000fca0000008a00 */
[----:B------:R-:W-:-:S05]  /*0f10*/  IMAD R179, R179, -0xa0, RZ ;  /* 0xffffff60b3b37824 */ /* 0x000fca00078e02ff */
[----:B------:R-:W-:-:S14]  /*0f20*/  R2UR UR4, R179 ;  /* 0x00000000b30472ca */ /* 0x000fdc00000e0000 */
[----:B------:R-:W3:Y:S01]  /*0f30*/  LDCU UR4, c[0x0][UR4+0x2b4] ;  /* 0x00005680040477ac */ /* 0x000ee20008000800 */
[----:B------:R-:W4:Y:S01]  /*0f40*/  S2UR UR20, SR_CTAID.Y ;  /* 0x00000000001479c3 */ /* 0x000f220000002600 */
[----:B------:R-:W-:-:S05]  /*0f50*/  CS2R.32 R179, SR_CgaSize ;  /* 0x0000000000b37805 */ /* 0x000fca0000008a00 */
[----:B------:R-:W-:-:S05]  /*0f60*/  IMAD R179, R179, -0xa0, RZ ;  /* 0xffffff60b3b37824 */ /* 0x000fca00078e02ff */
[----:B------:R-:W-:-:S14]  /*0f70*/  R2UR UR7, R179 ;  /* 0x00000000b30772ca */ /* 0x000fdc00000e0000 */
[----:B------:R-:W3:Y:S01]  /*0f80*/  LDCU UR7, c[0x0][UR7+0x2a0] ;  /* 0x00005400070777ac */ /* 0x000ee20008000800 */
[----:B------:R-:W-:-:S05]  /*0f90*/  CS2R.32 R179, SR_CgaSize ;  /* 0x0000000000b37805 */ /* 0x000fca0000008a00 */
[----:B------:R-:W-:-:S05]  /*0fa0*/  IMAD R179, R179, -0xa0, RZ ;  /* 0xffffff60b3b37824 */ /* 0x000fca00078e02ff */
[----:B------:R-:W-:-:S14]  /*0fb0*/  R2UR UR8, R179 ;  /* 0x00000000b30872ca */ /* 0x000fdc00000e0000 */
[----:B------:R-:W3:Y:S01]  /*0fc0*/  LDCU UR8, c[0x0][UR8+0x2a4] ;  /* 0x00005480080877ac */ /* 0x000ee20008000800 */
[----:B------:R-:W3:Y:S01]  /*0fd0*/  S2UR UR9, SR_CgaCtaId ;  /* 0x00000000000979c3 */ /* 0x000ee20000008800 */
[----:B------:R-:W3:Y:S01]  /*0fe0*/  LDCU UR18, c[0x0][0xf24] ;  /* 0x0001e480ff1277ac */ /* 0x000ee20008000800 */
[----:B------:R-:W3:Y:S01]  /*0ff0*/  LDCU UR39, c[0x0][0xf24] ;  /* 0x0001e480ff2777ac */ /* 0x000ee20008000800 */
[----:B-1----:R-:W-:Y:S01]  /*1000*/  I2FP.F32.U32 R3, UR19 ;  /* 0x0000001300037c45 */ /* 0x002fe20008201000 */
[----:B------:R-:W1:Y:S04]  /*1010*/  LDCU UR29, c[0x0][0xf30] ;  /* 0x0001e600ff1d77ac */ /* 0x000e680008000800 */
[----:B--2---:R-:W-:Y:S01]  /*1020*/  FMUL R3, R3, UR5 ;  /* 0x0000000503037c20 */ /* 0x004fe20008400000 */
[----:B------:R-:W-:Y:S01]  /*1030*/  UMOV UR31, 0x5 ;  /* 0x00000005001f7882 */ /* 0x000fe20000000000 */
[----:B----4-:R-:W-:-:S04]  /*1040*/  I2FP.F32.U32 R2, UR20 ;  /* 0x0000001400027c45 */ /* 0x010fc80008201000 */
[----:B------:R-:W2:Y:S01]  /*1050*/  F2I.U32.TRUNC.NTZ R3, R3 ;  /* 0x0000000300037305 */ /* 0x000ea2000020f000 */
[----:B---3--:R-:W-:Y:S01]  /*1060*/  FMUL R2, R2, UR4 ;  /* 0x0000000402027c20 */ /* 0x008fe20008400000 */
[----:B------:R-:W-:Y:S02]  /*1070*/  ULOP3.LUT UR5, UR9, 0x2, URZ, 0xc0, !UPT ;  /* 0x0000000209057892 */ /* 0x000fe4000f8ec0ff */
[----:B------:R-:W-:-:S04]  /*1080*/  ULOP3.LUT UR68, UR9, 0x1, URZ, 0xc0, !UPT ;  /* 0x0000000109447892 */ /* 0x000fc8000f8ec0ff */
[----:B------:R-:W3:Y:S01]  /*1090*/  F2I.U32.TRUNC.NTZ R2, R2 ;  /* 0x0000000200027305 */ /* 0x000ee2000020f000 */
[----:B------:R-:W-:Y:S02]  /*10a0*/  UISETP.GT.U32.AND UP0, UPT, UR5, 0xffff, UPT ;  /* 0x0000ffff0500788c */ /* 0x000fe4000bf04070 */
[----:B------:R-:W-:Y:S02]  /*10b0*/  UISETP.GT.U32.AND UP1, UPT, UR68, 0xffff, UPT ;  /* 0x0000ffff4400788c */ /* 0x000fe4000bf24070 */
[----:B------:R-:W-:Y:S01]  /*10c0*/  USEL UR38, UR5, 0xffff, !UP0 ;  /* 0x0000ffff05267887 */ /* 0x000fe2000c000000 */
[----:B--2---:R-:W-:Y:S01]  /*10d0*/  R2UR UR4, R3 ;  /* 0x00000000030472ca */ /* 0x004fe200000e0000 */
[----:B------:R-:W-:Y:S02]  /*10e0*/  USHF.R.U32.HI UR28, URZ, 0x1, UR9 ;  /* 0x00000001ff1c7899 */ /* 0x000fe40008011609 */
[----:B------:R-:W-:Y:S02]  /*10f0*/  USHF.L.U32 UR53, UR9, 0xc, URZ ;  /* 0x0000000c09357899 */ /* 0x000fe400080006ff */
[----:B------:R-:W-:-:S02]  /*1100*/  USHF.L.U32 UR52, UR9, 0xe, URZ ;  /* 0x0000000e09347899 */ /* 0x000fc400080006ff */
[----:B------:R-:W-:Y:S01]  /*1110*/  USHF.L.U32 UR51, UR9, 0x7, URZ ;  /* 0x0000000709337899 */ /* 0x000fe200080006ff */
[----:B---3--:R-:W-:Y:S01]  /*1120*/  R2UR UR6, R2 ;  /* 0x00000000020672ca */ /* 0x008fe200000e0000 */
[----:B------:R-:W-:Y:S01]  /*1130*/  USHF.L.U32 UR27, UR9, 0x6, URZ ;  /* 0x00000006091b7899 */ /* 0x000fe200080006ff */
[----:B------:R-:W-:Y:S01]  /*1140*/  PRMT R2, RZ, 0x7610, R2 ;  /* 0x00007610ff027816 */ /* 0x000fe20000000002 */
[----:B------:R-:W-:Y:S02]  /*1150*/  USHF.L.U32 UR50, UR9, 0x9, URZ ;  /* 0x0000000909327899 */ /* 0x000fe400080006ff */
[----:B------:R-:W-:Y:S02]  /*1160*/  UIADD3 UR5, UPT, UPT, -UR4, URZ, URZ ;  /* 0x000000ff04057290 */ /* 0x000fe4000fffe1ff */
[----:B------:R-:W-:Y:S02]  /*1170*/  USEL UR45, UR68, 0xffff, !UP1 ;  /* 0x0000ffff442d7887 */ /* 0x000fe4000c800000 */
[----:B------:R-:W-:-:S04]  /*1180*/  UIMAD UR5, UR7, UR5, UR19 ;  /* 0x00000005070572a4 */ /* 0x000fc8000f8e0213 */
[----:B------:R-:W-:Y:S02]  /*1190*/  UIADD3 UR4, UPT, UPT, -UR6, URZ, URZ ;  /* 0x000000ff06047290 */ /* 0x000fe4000fffe1ff */
[----:B------:R-:W-:Y:S02]  /*11a0*/  IMAD.U32 R179, RZ, RZ, UR5 ;  /* 0x00000005ffb37e24 */ /* 0x000fe4000f8e00ff */
[----:B------:R-:W-:-:S06]  /*11b0*/  UIMAD UR4, UR8, UR4, UR20 ;  /* 0x00000004080472a4 */ /* 0x000fcc000f8e0214 */
[----:B------:R-:W-:Y:S01]  /*11c0*/  IMAD.U32 R178, RZ, RZ, UR4 ;  /* 0x00000004ffb27e24 */ /* 0x000fe2000f8e00ff */
[----:B-1----:R-:W-:Y:S06]  /*11d0*/  BRA.U UP4, `(.L_x_17) ;  /* 0x0000000104447547 */ /* 0x002fec000b800000 */
[----:B------:R-:W-:Y:S02]  /*11e0*/  R2UR UR4, R178 ;  /* 0x00000000b20472ca */ /* 0x000fe400000e0000 */
[----:B------:R-:W-:-:S11]  /*11f0*/  R2UR UR6, R179 ;  /* 0x00000000b30672ca */ /* 0x000fd600000e0000 */
[----:B------:R-:W-:Y:S02]  /*1200*/  UISETP.NE.AND UP0, UPT, UR4, URZ, UPT ;  /* 0x000000ff0400728c */ /* 0x000fe4000bf05270 */
[----:B------:R-:W-:Y:S02]  /*1210*/  UISETP.NE.AND UP1, UPT, UR4, 0x1, UPT ;  /* 0x000000010400788c */ /* 0x000fe4000bf25270 */
[----:B------:R-:W-:Y:S02]  /*1220*/  UISETP.NE.AND UP2, UPT, UR6, URZ, UP0 ;  /* 0x000000ff0600728c */ /* 0x000fe40008745270 */
[----:B------:R-:W-:Y:S02]  /*1230*/  USEL UR4, URZ, 0x2, UP0 ;  /* 0x00000002ff047887 */ /* 0x000fe40008000000 */
[----:B------:R-:W-:Y:S02]  /*1240*/  USEL UR8, URZ, 0x1, UP2 ;  /* 0x00000001ff087887 */ /* 0x000fe40009000000 */
[----:B------:R-:W-:-:S02]  /*1250*/  UISETP.NE.AND UP2, UPT, UR6, URZ, UPT ;  /* 0x000000ff0600728c */ /* 0x000fc4000bf45270 */
[----:B------:R-:W-:Y:S02]  /*1260*/  USEL UR5, URZ, 0x4, UP1 ;  /* 0x00000004ff057887 */ /* 0x000fe40008800000 */
[----:B------:R-:W-:Y:S02]  /*1270*/  UISETP.NE.AND UP0, UPT, UR6, 0x1, UPT ;  /* 0x000000010600788c */ /* 0x000fe4000bf05270 */
[----:B------:R-:W-:Y:S02]  /*1280*/  USEL UR6, URZ, 0x8, UP1 ;  /* 0x00000008ff067887 */ /* 0x000fe40008800000 */
[----:B------:R-:W-:Y:S02]  /*1290*/  USEL UR7, UR5, 0x4, UP2 ;  /* 0x0000000405077887 */ /* 0x000fe40009000000 */
[----:B------:R-:W-:Y:S02]  /*12a0*/  USEL UR4, UR4, 0x2, UP0 ;  /* 0x0000000204047887 */ /* 0x000fe40008000000 */
[----:B------:R-:W-:-:S02]  /*12b0*/  USEL UR5, UR6, 0x8, UP0 ;  /* 0x0000000806057887 */ /* 0x000fc40008000000 */
[----:B------:R-:W-:-:S04]  /*12c0*/  UIADD3 UR4, UPT, UPT, UR4, UR7, UR8 ;  /* 0x0000000704047290 */ /* 0x000fc8000fffe008 */
[----:B------:R-:W-:-:S06]  /*12d0*/  UIADD3 UR4, UPT, UPT, UR4, UR5, URZ ;  /* 0x0000000504047290 */ /* 0x000fcc000fffe0ff */
[----:B------:R-:W-:-:S07]  /*12e0*/  IMAD.U32 R2, RZ, RZ, UR4 ;  /* 0x00000004ff027e24 */ /* 0x000fce000f8e00ff */
.L_x_17:
[----:B------:R-:W1:Y:S01]  /*12f0*/  S2UR UR44, SR_CTAID.Z ;  /* 0x00000000002c79c3 */ /* 0x000e620000002700 */
[----:B------:R-:W-:Y:S01]  /*1300*/  UISETP.GE.AND UP0, UPT, UR18, 0x1, UPT ;  /* 0x000000011200788c */ /* 0x000fe2000bf06270 */
[----:B------:R-:W-:-:S08]  /*1310*/  UMOV UR30, 0x3 ;  /* 0x00000003001e7882 */ /* 0x000fd00000000000 */
[----:B------:R-:W-:Y:S05]  /*1320*/  BRA.U !UP0, `(.L_x_18) ;  /* 0x0000000108d47547 */ /* 0x000fea000b800000 */
[----:B------:R-:W2:Y:S01]  /*1330*/  LDCU.128 UR12, c[0x0][0xf10] ;  /* 0x0001e200ff0c77ac */ /* 0x000ea20008000c00 */
[----:B------:R-:W3:Y:S01]  /*1340*/  LDCU UR6, c[0x0][0x370] ;  /* 0x00006e00ff0677ac */ /* 0x000ee20008000800 */
[----:B------:R-:W4:Y:S01]  /*1350*/  LDCU UR5, c[0x0][0x374] ;  /* 0x00006e80ff0577ac */ /* 0x000f220008000800 */
[----:B------:R-:W1:Y:S01]  /*1360*/  LDCU UR26, c[0x0][0xf0c] ;  /* 0x0001e180ff1a77ac */ /* 0x000e620008000800 */
[----:B------:R-:W1:Y:S01]  /*1370*/  LDCU UR4, c[0x0][0xf20] ;  /* 0x0001e400ff0477ac */ /* 0x000e620008000800 */
[----:B------:R-:W1:Y:S01]  /*1380*/  LDCU.64 UR8, c[0x0][0xf28] ;  /* 0x0001e500ff0877ac */ /* 0x000e620008000a00 */
[----:B--2---:R-:W-:Y:S02]  /*1390*/  UISETP.NE.AND UP0, UPT, UR14, 0x1, UPT ;  /* 0x000000010e00788c */ /* 0x004fe4000bf05270 */
[----:B----4-:R-:W-:Y:S02]  /*13a0*/  UIMAD.WIDE.U32 UR10, UR5, UR15, URZ ;  /* 0x0000000f050a72a5 */ /* 0x010fe4000f8e00ff */
[----:B---3--:R-:W-:-:S02]  /*13b0*/  UIMAD.WIDE.U32 UR22, UR6, UR12, URZ ;  /* 0x0000000c061672a5 */ /* 0x008fc4000f8e00ff */
[----:B-1----:R-:W-:Y:S02]  /*13c0*/  UISETP.NE.AND UP1, UPT, UR26, 0x1, UPT ;  /* 0x000000011a00788c */ /* 0x002fe4000bf25270 */
[----:B------:R-:W-:Y:S01]  /*13d0*/  UISETP.NE.AND UP2, UPT, UR18, 0x1, UPT ;  /* 0x000000011200788c */ /* 0x000fe2000bf45270 */
[----:B------:R-:W-:Y:S02]  /*13e0*/  UMOV UR10, UR11 ;  /* 0x0000000b000a7c82 */ /* 0x000fe40008000000 */
[----:B------:R-:W-:Y:S01]  /*13f0*/  UMOV UR22, UR23 ;  /* 0x0000001700167c82 */ /* 0x000fe20008000000 */
[----:B------:R-:W-:Y:S02]  /*1400*/  @UP0 USHF.R.U32.HI UR5, URZ, UR4, UR10 ;  /* 0x00000004ff050299 */ /* 0x000fe4000801160a */
[----:B------:R-:W-:Y:S02]  /*1410*/  UIMAD.WIDE.U32 UR24, UR20, UR15, URZ ;  /* 0x0000000f141872a5 */ /* 0x000fe4000f8e00ff */
[----:B------:R-:W-:-:S02]  /*1420*/  UIMAD.WIDE.U32 UR10, UR5, UR8, URZ ;  /* 0x00000008050a72a5 */ /* 0x000fc4000f8e00ff */
[----:B------:R-:W-:Y:S02]  /*1430*/  @UP1 USHF.R.U32.HI UR6, URZ, UR13, UR22 ;  /* 0x0000000dff061299 */ /* 0x000fe40008011616 */
[----:B------:R-:W-:Y:S02]  /*1440*/  UIMAD.WIDE.U32 UR16, UR19, UR12, URZ ;  /* 0x0000000c131072a5 */ /* 0x000fe4000f8e00ff */
[----:B------:R-:W-:Y:S01]  /*1450*/  UIMAD.WIDE.U32 UR22, UR6, UR8, URZ ;  /* 0x00000008061672a5 */ /* 0x000fe2000f8e00ff */
[----:B------:R-:W-:Y:S01]  /*1460*/  UMOV UR24, UR25 ;  /* 0x0000001900187c82 */ /* 0x000fe20008000000 */
[----:B------:R-:W-:Y:S01]  /*1470*/  UMOV UR10, UR11 ;  /* 0x0000000b000a7c82 */ /* 0x000fe20008000000 */
[----:B------:R-:W-:Y:S02]  /*1480*/  USHF.R.U32.HI UR24, URZ, UR4, UR24 ;  /* 0x00000004ff187299 */ /* 0x000fe40008011618 */
[----:B------:R-:W-:Y:S02]  /*1490*/  @UP2 USHF.R.U32.HI UR5, URZ, UR9, UR10 ;  /* 0x00000009ff052299 */ /* 0x000fe4000801160a */
[----:B------:R-:W-:Y:S01]  /*14a0*/  UMOV UR7, UR23 ;  /* 0x0000001700077c82 */ /* 0x000fe20008000000 */
[----:B------:R-:W-:Y:S01]  /*14b0*/  UMOV UR16, UR17 ;  /* 0x0000001100107c82 */ /* 0x000fe20008000000 */
[----:B------:R-:W-:-:S02]  /*14c0*/  @UP2 USHF.R.U32.HI UR6, URZ, UR9, UR7 ;  /* 0x00000009ff062299 */ /* 0x000fc40008011607 */
[----:B------:R-:W-:Y:S02]  /*14d0*/  USHF.R.U32.HI UR16, URZ, UR13, UR16 ;  /* 0x0000000dff107299 */ /* 0x000fe40008011610 */
[----:B------:R-:W-:Y:S02]  /*14e0*/  USEL UR4, UR20, UR24, !UP0 ;  /* 0x0000001814047287 */ /* 0x000fe4000c000000 */
[----:B------:R-:W-:Y:S02]  /*14f0*/  UIMAD UR7, UR5, UR18, URZ ;  /* 0x00000012050772a4 */ /* 0x000fe4000f8e02ff */
[----:B------:R-:W-:Y:S02]  /*1500*/  USEL UR5, UR19, UR16, !UP1 ;  /* 0x0000001013057287 */ /* 0x000fe4000c800000 */
[----:B------:R-:W-:Y:S02]  /*1510*/  UIMAD UR12, UR6, UR18, URZ ;  /* 0x00000012060c72a4 */ /* 0x000fe4000f8e02ff */
[----:B------:R-:W-:-:S02]  /*1520*/  UISETP.GE.AND UP0, UPT, UR4, UR7, UPT ;  /* 0x000000070400728c */ /* 0x000fc4000bf06270 */
[----:B------:R-:W-:Y:S02]  /*1530*/  UIMAD.WIDE.U32 UR10, UR4, UR8, URZ ;  /* 0x00000008040a72a5 */ /* 0x000fe4000f8e00ff */
[----:B------:R-:W-:Y:S02]  /*1540*/  UISETP.GE.OR UP0, UPT, UR5, UR12, UP0 ;  /* 0x0000000c0500728c */ /* 0x000fe40008706670 */
[----:B------:R-:W-:Y:S02]  /*1550*/  UIMAD.WIDE.U32 UR12, UR5, UR8, URZ ;  /* 0x00000008050c72a5 */ /* 0x000fe4000f8e00ff */
[----:B------:R-:W-:Y:S01]  /*1560*/  UIADD3 UR10, UPT, UPT, -UR4, URZ, URZ ;  /* 0x000000ff040a7290 */ /* 0x000fe2000fffe1ff */
[----:B------:R-:W-:Y:S01]  /*1570*/  UMOV UR8, UR11 ;  /* 0x0000000b00087c82 */ /* 0x000fe20008000000 */
[----:B------:R-:W-:Y:S02]  /*1580*/  UIADD3 UR11, UPT, UPT, -UR5, URZ, URZ ;  /* 0x000000ff050b7290 */ /* 0x000fe4000fffe1ff */
[----:B------:R-:W-:-:S03]  /*1590*/  USHF.R.U32.HI UR8, URZ, UR9, UR8 ;  /* 0x00000009ff087299 */ /* 0x000fc60008011608 */
[----:B------:R-:W-:Y:S01]  /*15a0*/  @!UP0 UMOV UR7, UR13 ;  /* 0x0000000d00078c82 */ /* 0x000fe20008000000 */
[----:B------:R-:W-:Y:S02]  /*15b0*/  UIMAD UR20, UR14, UR10, UR20 ;  /* 0x0000000a0e1472a4 */ /* 0x000fe4000f8e0214 */
[----:B------:R-:W-:Y:S02]  /*15c0*/  USEL UR8, UR4, UR8, !UP2 ;  /* 0x0000000804087287 */ /* 0x000fe4000d000000 */
[----:B------:R-:W-:Y:S02]  /*15d0*/  @!UP0 USHF.R.U32.HI UR7, URZ, UR9, UR7 ;  /* 0x00000009ff078299 */ /* 0x000fe40008011607 */
[----:B------:R-:W-:Y:S02]  /*15e0*/  UIADD3 UR9, UPT, UPT, -UR8, URZ, URZ ;  /* 0x000000ff08097290 */ /* 0x000fe4000fffe1ff */
[----:B------:R-:W-:Y:S02]  /*15f0*/  @!UP0 USEL UR7, UR5, UR7, !UP2 ;  /* 0x0000000705078287 */ /* 0x000fe4000d000000 */
[----:B------:R-:W-:-:S02]  /*1600*/  UIMAD UR9, UR18, UR9, UR4 ;  /* 0x00000009120972a4 */ /* 0x000fc4000f8e0204 */
[----:B------:R-:W-:Y:S02]  /*1610*/  @!UP0 UIADD3 UR8, UPT, UPT, UR8, -UR7, URZ ;  /* 0x8000000708088290 */ /* 0x000fe4000fffe0ff */
[----:B------:R-:W-:Y:S02]  /*1620*/  @!UP0 UIMAD UR6, UR9, UR6, UR7 ;  /* 0x00000006090682a4 */ /* 0x000fe4000f8e0207 */
[----:B------:R-:W-:Y:S02]  /*1630*/  @!UP0 UIMAD UR4, UR8, UR18, UR5 ;  /* 0x00000012080482a4 */ /* 0x000fe4000f8e0205 */
[----:B------:R-:W-:Y:S02]  /*1640*/  UIMAD UR19, UR26, UR11, UR19 ;  /* 0x0000000b1a1372a4 */ /* 0x000fe4000f8e0213 */
[----:B------:R-:W-:Y:S01]  /*1650*/  UIMAD UR20, UR4, UR14, UR20 ;  /* 0x0000000e041472a4 */ /* 0x000fe2000f8e0214 */
[----:B------:R-:W-:Y:S02]  /*1660*/  @!UP0 UMOV UR5, UR6 ;  /* 0x0000000600058c82 */ /* 0x000fe40008000000 */
[----:B------:R-:W-:-:S12]  /*1670*/  UIMAD UR19, UR5, UR26, UR19 ;  /* 0x0000001a051372a4 */ /* 0x000fd8000f8e0213 */
.L_x_18:
[----:B------:R-:W-:Y:S02]  /*1680*/  UISETP.NE.AND UP0, UPT, UR29, 0x1, UPT ;  /* 0x000000011d00788c */ /* 0x000fe4000bf05270 */
[----:B------:R-:W-:Y:S02]  /*1690*/  ULOP3.LUT UR45, UR45, 0xffff, URZ, 0xc0, !UPT ;  /* 0x0000ffff2d2d7892 */ /* 0x000fe4000f8ec0ff */
[----:B------:R-:W-:Y:S02]  /*16a0*/  ULOP3.LUT UR38, UR38, 0xffff, URZ, 0xc0, !UPT ;  /* 0x0000ffff26267892 */ /* 0x000fe4000f8ec0ff */
[----:B------:R-:W-:Y:S02]  /*16b0*/  UISETP.NE.AND UP1, UPT, UR21, 0x2, UPT ;  /* 0x000000021500788c */ /* 0x000fe4000bf25270 */
[----:B------:R-:W-:Y:S02]  /*16c0*/  ULOP3.LUT UR53, UR53, 0x2000, URZ, 0xc0, !UPT ;  /* 0x0000200035357892 */ /* 0x000fe4000f8ec0ff */
[----:B------:R-:W-:-:S02]  /*16d0*/  ULOP3.LUT UR52, UR52, 0x4000, URZ, 0xc0, !UPT ;  /* 0x0000400034347892 */ /* 0x000fc4000f8ec0ff */
[----:B------:R-:W-:Y:S02]  /*16e0*/  ULOP3.LUT UR51, UR51, 0x100, URZ, 0xc0, !UPT ;  /* 0x0000010033337892 */ /* 0x000fe4000f8ec0ff */
[----:B------:R-:W-:Y:S02]  /*16f0*/  ULOP3.LUT UR50, UR50, 0x200, URZ, 0xc0, !UPT ;  /* 0x0000020032327892 */ /* 0x000fe4000f8ec0ff */
[----:B------:R-:W-:Y:S02]  /*1700*/  ULOP3.LUT UR18, UR27, 0x80, URZ, 0xc0, !UPT ;  /* 0x000000801b127892 */ /* 0x000fe4000f8ec0ff */
[----:B------:R-:W-:Y:S02]  /*1710*/  USHF.L.U32 UR45, UR31, UR45, URZ ;  /* 0x0000002d1f2d7299 */ /* 0x000fe400080006ff */
[----:B------:R-:W-:Y:S01]  /*1720*/  USHF.L.U32 UR38, UR30, UR38, URZ ;  /* 0x000000261e267299 */ /* 0x000fe200080006ff */
[----:B------:R-:W-:Y:S11]  /*1730*/  BRA.U UP0, `(.L_x_19) ;  /* 0x0000000100447547 */ /* 0x000ff6000b800000 */
[----:B------:R-:W2:Y:S01]  /*1740*/  LDCU.128 UR8, c[0x0][0xf10] ;  /* 0x0001e200ff0877ac */ /* 0x000ea20008000c00 */
[----:B------:R-:W3:Y:S01]  /*1750*/  LDCU UR12, c[0x0][0xf0c] ;  /* 0x0001e180ff0c77ac */ /* 0x000ee20008000800 */
[----:B------:R-:W4:Y:S01]  /*1760*/  LDCU UR13, c[0x0][0xf20] ;  /* 0x0001e400ff0d77ac */ /* 0x000f220008000800 */
[----:B--2---:R-:W-:Y:S02]  /*1770*/  UIMAD.WIDE.U32 UR6, UR19, UR8, URZ ;  /* 0x00000008130672a5 */ /* 0x004fe4000f8e00ff */
[----:B------:R-:W-:Y:S02]  /*1780*/  UIMAD.WIDE.U32 UR4, UR20, UR11, URZ ;  /* 0x0000000b140472a5 */ /* 0x000fe4000f8e00ff */
[----:B---3--:R-:W-:Y:S02]  /*1790*/  UISETP.NE.AND UP2, UPT, UR12, 0x1, UPT ;  /* 0x000000010c00788c */ /* 0x008fe4000bf45270 */
[----:B------:R-:W-:Y:S01]  /*17a0*/  UISETP.NE.AND UP0, UPT, UR10, 0x1, UPT ;  /* 0x000000010a00788c */ /* 0x000fe2000bf05270 */
[----:B------:R-:W-:-:S02]  /*17b0*/  UMOV UR6, UR7 ;  /* 0x0000000700067c82 */ /* 0x000fc40008000000 */
[----:B------:R-:W-:Y:S01]  /*17c0*/  UMOV UR4, UR5 ;  /* 0x0000000500047c82 */ /* 0x000fe20008000000 */
[----:B------:R-:W-:Y:S02]  /*17d0*/  USHF.R.U32.HI UR9, URZ, UR9, UR6 ;  /* 0x00000009ff097299 */ /* 0x000fe40008011606 */
[----:B----4-:R-:W-:Y:S02]  /*17e0*/  USHF.R.U32.HI UR4, URZ, UR13, UR4 ;  /* 0x0000000dff047299 */ /* 0x010fe40008011604 */
[----:B------:R-:W-:Y:S02]  /*17f0*/  USEL UR5, UR19, UR9, !UP2 ;  /* 0x0000000913057287 */ /* 0x000fe4000d000000 */
[----:B------:R-:W-:-:S04]  /*1800*/  USEL UR4, UR20, UR4, !UP0 ;  /* 0x0000000414047287 */ /* 0x000fc8000c000000 */
[----:B------:R-:W-:Y:S02]  /*1810*/  UIADD3 UR6, UPT, UPT, UR5, -UR4, URZ ;  /* 0x8000000405067290 */ /* 0x000fe4000fffe0ff */
[----:B------:R-:W-:Y:S02]  /*1820*/  UIADD3 UR4, UPT, UPT, -UR5, UR4, URZ ;  /* 0x0000000405047290 */ /* 0x000fe4000fffe1ff */
[----:B------:R-:W-:Y:S02]  /*1830*/  UIMAD UR20, UR6, UR10, UR20 ;  /* 0x0000000a061472a4 */ /* 0x000fe4000f8e0214 */
[----:B------:R-:W-:-:S12]  /*1840*/  UIMAD UR19, UR4, UR12, UR19 ;  /* 0x0000000c041372a4 */ /* 0x000fd8000f8e0213 */
.L_x_19:
[----:B------:R-:W-:Y:S05]  /*1850*/  BRA.U !UP5, `(.L_x_20) ;  /* 0x000000010d0c7547 */ /* 0x000fea000b800000 */
[----:B------:R-:W-:Y:S01]  /*1860*/  UCGABAR_WAIT ;  /* 0x0000000000007dc7 */ /* 0x000fe20008000000 */
[----:B------:R-:W-:Y:S01]  /*1870*/  CCTL.IVALL ;  /* 0x00000000ff00798f */ /* 0x000fe20002000000 */
[----:B------:R-:W-:Y:S05]  /*1880*/  BRA `(.L_x_21) ;  /* 0x0000000000047947 */ /* 0x000fea0003800000 */
.L_x_20:
[----:B------:R-:W-:Y:S06]  /*1890*/  BAR.SYNC.DEFER_BLOCKING 0x0 ;  /* 0x0000000000007b1d */ /* 0x000fec0000010000 */
.L_x_21:
[----:B------:R-:W-:Y:S05]  /*18a0*/  BRA.U UP1, `(.L_x_22) ;  /* 0x0000001501587547 */ /* 0x000fea000b800000 */
[----:B------:R-:W2:Y:S01]  /*18b0*/  LDCU UR8, c[0x0][0x38c] ;  /* 0x00007180ff0877ac */ /* 0x000ea20008000800 */
[----:B------:R-:W3:Y:S01]  /*18c0*/  S2UR UR9, SR_CgaCtaId ;  /* 0x00000000000979c3 */ /* 0x000ee20000008800 */
[----:B------:R-:W-:Y:S01]  /*18d0*/  PLOP3.LUT P2, PT, PT, PT, UP3, 0x80, 0x8 ;  /* 0x000000000008781c */ /* 0x000fe20003f4f038 */
[----:B------:R-:W-:Y:S01]  /*18e0*/  IMAD.MOV.U32 R12, RZ, RZ, 0x1 ;  /* 0x00000001ff0c7424 */ /* 0x000fe200078e00ff */
[----:B------:R-:W-:Y:S01]  /*18f0*/  UISETP.NE.AND UP0, UPT, UR21, URZ, UPT ;  /* 0x000000ff1500728c */ /* 0x000fe2000bf05270 */
[----:B------:R-:W-:Y:S01]  /*1900*/  ISETP.EQ.OR P3, PT, R0, RZ, P4 ;  /* 0x000000ff0000720c */ /* 0x000fe20002762670 */
[----:B------:R-:W-:Y:S01]  /*1910*/  UMOV UR7, 0x400 ;  /* 0x0000040000077882 */ /* 0x000fe20000000000 */
[----:B------:R-:W-:Y:S01]  /*1920*/  USHF.L.U32 UR5, UR28, 0x6, URZ ;  /* 0x000000061c057899 */ /* 0x000fe200080006ff */
[----:B------:R-:W-:Y:S01]  /*1930*/  PLOP3.LUT P2, PT, P2, PT, PT, 0x8, 0x80 ;  /* 0x000000000080781c */ /* 0x000fe2000174e170 */
[----:B------:R-:W-:Y:S01]  /*1940*/  USEL UR37, UR62, 0x2, UP0 ;  /* 0x000000023e257887 */ /* 0x000fe20008000000 */
[----:B------:R-:W-:Y:S01]  /*1950*/  CS2R R10, SRZ ;  /* 0x00000000000a7805 */ /* 0x000fe2000001ff00 */
[----:B------:R-:W-:Y:S01]  /*1960*/  IMAD.MOV.U32 R9, RZ, RZ, RZ ;  /* 0x000000ffff097224 */ /* 0x000fe200078e00ff */
[----:B------:R-:W4:Y:S01]  /*1970*/  LDCU UR61, c[0x0][0x370] ;  /* 0x00006e00ff3d77ac */ /* 0x000f220008000800 */
[----:B------:R-:W-:Y:S01]  /*1980*/  IMAD.MOV.U32 R8, RZ, RZ, 0x1 ;  /* 0x00000001ff087424 */ /* 0x000fe200078e00ff */
[----:B------:R-:W1:Y:S01]  /*1990*/  LDCU.64 UR30, c[0x0][0x348] ;  /* 0x00006900ff1e77ac */ /* 0x000e620008000a00 */
[----:B--2---:R-:W-:-:S02]  /*19a0*/  UIADD3 UR6, UPT, UPT, UR8, 0x7f, URZ ;  /* 0x0000007f08067890 */ /* 0x004fc4000fffe0ff */
[----:B------:R-:W-:Y:S02]  /*19b0*/  USHF.R.U32.HI UR66, URZ, 0x9, UR50 ;  /* 0x00000009ff427899 */ /* 0x000fe40008011632 */
[----:B------:R-:W-:Y:S02]  /*19c0*/  USHF.R.S32.HI UR4, URZ, 0x1f, UR6 ;  /* 0x0000001fff047899 */ /* 0x000fe40008011406 */
[----:B---3--:R-:W-:Y:S02]  /*19d0*/  ULEA UR7, UR9, UR7, 0x18 ;  /* 0x0000000709077291 */ /* 0x008fe4000f8ec0ff */
[----:B------:R-:W-:Y:S02]  /*19e0*/  ULEA.HI UR4, UR4, UR6, URZ, 0x7 ;  /* 0x0000000604047291 */ /* 0x000fe4000f8f38ff */
[----:B------:R-:W-:Y:S02]  /*19f0*/  UIADD3 UR6, UPT, UPT, UR8, -0x1, URZ ;  /* 0xffffffff08067890 */ /* 0x000fe4000fffe0ff */
[----:B------:R-:W-:-:S02]  /*1a00*/  USHF.R.S32.HI UR63, URZ, 0x7, UR4 ;  /* 0x00000007ff3f7899 */ /* 0x000fc40008011404 */
[----:B------:R-:W-:Y:S02]  /*1a10*/  UISETP.GE.U32.AND UP1, UPT, UR6, -0xff, UPT ;  /* 0xffffff010600788c */ /* 0x000fe4000bf26070 */
[----:B------:R-:W-:Y:S02]  /*1a20*/  UISETP.LT.U32.AND UP0, UPT, UR63, 0x3, UPT ;  /* 0x000000033f00788c */ /* 0x000fe4000bf01070 */
[----:B------:R-:W-:Y:S02]  /*1a30*/  UIADD3 UR67, UPT, UPT, UR8, 0xfe, URZ ;  /* 0x000000fe08437890 */ /* 0x000fe4000fffe0ff */
[----:B------:R-:W-:Y:S01]  /*1a40*/  USEL UR62, UR63, 0x3, UP0 ;  /* 0x000000033f3e7887 */ /* 0x000fe20008000000 */
[----:B------:R-:W2:Y:S03]  /*1a50*/  LDCU UR60, c[0x0][0x374] ;  /* 0x00006e80ff3c77ac */ /* 0x000ea60008000800 */
[----:B------:R-:W-:-:S02]  /*1a60*/  UIADD3 UR15, UPT, UPT, UR62, -0x1, URZ ;  /* 0xffffffff3e0f7890 */ /* 0x000fc4000fffe0ff */
[----:B------:R-:W-:Y:S02]  /*1a70*/  @UP1 UIADD3 UR15, UPT, UPT, UR62, URZ, URZ ;  /* 0x000000ff3e0f1290 */ /* 0x000fe4000fffe0ff */
[----:B------:R-:W-:Y:S02]  /*1a80*/  ULOP3.LUT UR64, UR5, 0x40, URZ, 0xe2, !UPT ;  /* 0x0000004005407892 */ /* 0x000fe4000f8ee2ff */
[----:B------:R-:W-:Y:S02]  /*1a90*/  UIADD3 UR57, UPT, UPT, UR7, 0x8400, UR53 ;  /* 0x0000840007397890 */ /* 0x000fe4000fffe035 */
[----:B------:R-:W-:Y:S02]  /*1aa0*/  UIADD3 UR56, UPT, UPT, UR7, 0x14400, UR52 ;  /* 0x0001440007387890 */ /* 0x000fe4000fffe034 */
[----:B------:R-:W-:Y:S02]  /*1ab0*/  UIADD3 UR55, UPT, UPT, UR7, 0x2c400, UR51 ;  /* 0x0002c40007377890 */ /* 0x000fe4000fffe033 */
[----:B------:R-:W-:-:S02]  /*1ac0*/  UIADD3 UR54, UPT, UPT, UR7, 0x2ca00, UR50 ;  /* 0x0002ca0007367890 */ /* 0x000fc4000fffe032 */
[----:B------:R-:W-:Y:S02]  /*1ad0*/  UIADD3 UR65, UPT, UPT, UR63, -UR62, URZ ;  /* 0x8000003e3f417290 */ /* 0x000fe4000fffe0ff */
[----:B------:R-:W-:Y:S01]  /*1ae0*/  UIADD3 UR15, UPT, UPT, UR15, 0x1, URZ ;  /* 0x000000010f0f7890 */ /* 0x000fe2000fffe0ff */
[----:B-12-4-:R-:W-:-:S11]  /*1af0*/  UMOV UR14, URZ ;  /* 0x000000ff000e7c82 */ /* 0x016fd60008000000 */
.L_x_46:
[----:B-1----:R-:W1:Y:S02]  /*1b00*/  S2UR UR4, SR_CgaCtaId ;  /* 0x00000000000479c3 */ /* 0x002e640000008800 */
[----:B-1----:R-:W-:-:S09]  /*1b10*/  UISETP.NE.AND UP0, UPT, UR4, URZ, UPT ;  /* 0x000000ff0400728c */ /* 0x002fd2000bf05270 */
[----:B---3--:R-:W-:Y:S05]  /*1b20*/  BRA.U UP0, `(.L_x_23) ;  /* 0x0000000100287547 */ /* 0x008fea000b800000 */
[----:B------:R-:W-:Y:S02]  /*1b30*/  LEA R0, R9, UR7, 0x3 ;  /* 0x0000000709007c11 */ /* 0x000fe4000f8e18ff */
[----:B------:R-:W-:-:S04]  /*1b40*/  SHF.L.U32 R3, R8, 0x1f, RZ ;  /* 0x0000001f08037819 */ /* 0x000fc800000006ff */
[----:B------:R-:W1:Y:S02]  /*1b50*/  SYNCS.PHASECHK.TRANS64.TRYWAIT P0, [R0+URZ+0xc0], R3 ;  /* 0x0000c003000075a7 */ /* 0x000e6400080011ff */
[----:B-1----:R-:W-:Y:S05]  /*1b60*/  @!P0 BRA `(.L_x_24) ;  /* 0x0000010c00f08947 */ /* 0x002fea0003800000 */
.L_x_193:
[----:B------:R2:W-:Y:S01]  /*1b70*/  SYNCS.ARRIVE.TRANS64.A1T0 RZ, [R0+URZ+0xb0], RZ ;  /* 0x0000b0ff00ff79a7 */ /* 0x0005e200081000ff */
[----:B------:R-:W-:-:S05]  /*1b80*/  VIADD R9, R9, 0x1 ;  /* 0x0000000109097836 */ /* 0x000fca0000000000 */
[----:B------:R-:W-:-:S04]  /*1b90*/  ISETP.NE.AND P0, PT, R9, 0x2, PT ;  /* 0x000000020900780c */ /* 0x000fc80003f05270 */
[----:B-1----:R-:W-:Y:S02]  /*1ba0*/  SEL R3, RZ, 0x1, P0 ;  /* 0x00000001ff037807 */ /* 0x002fe40000000000 */
[----:B------:R-:W-:Y:S02]  /*1bb0*/  SEL R9, R9, RZ, P0 ;  /* 0x000000ff09097207 */ /* 0x000fe40000000000 */
[----:B------:R-:W-:Y:S02]  /*1bc0*/  LOP3.LUT R8, R8, R3, RZ, 0x3c, !PT ;  /* 0x0000000308087212 */ /* 0x000fe400078e3cff */
.L_x_23:
[----:B------:R-:W-:Y:S01]  /*1bd0*/  ULEA UR4, UR14, UR7, 0x3 ;  /* 0x000000070e047291 */ /* 0x000fe2000f8e18ff */
[----:B--2---:R-:W-:Y:S01]  /*1be0*/  SHF.L.U32 R0, R12, 0x1f, RZ ;  /* 0x0000001f0c007819 */ /* 0x004fe200000006ff */
[----:B------:R-:W-:Y:S02]  /*1bf0*/  UISETP.GE.U32.AND UP0, UPT, UR67, 0xff, UPT ;  /* 0x000000ff4300788c */ /* 0x000fe4000bf06070 */
[----:B------:R-:W-:Y:S02]  /*1c00*/  ULEA UR35, UR20, UR68, 0x1 ;  /* 0x0000004414237291 */ /* 0x000fe4000f8e08ff */
[----:B------:R-:W-:Y:S02]  /*1c10*/  ULEA UR43, UR19, UR64, 0x7 ;  /* 0x00000040132b7291 */ /* 0x000fe4000f8e38ff */
[----:B------:R-:W-:Y:S01]  /*1c20*/  ULEA UR11, UR20, UR66, 0x1 ;  /* 0x00000042140b7291 */ /* 0x000fe2000f8e08ff */
[----:B------:R1:W2:Y:S01]  /*1c30*/  SYNCS.PHASECHK.TRANS64.TRYWAIT P1, [UR4+0x18], R0 ;  /* 0x00001800ff0075a7 */ /* 0x0002a20008021104 */
[----:B------:R-:W-:Y:S01]  /*1c40*/  USHF.L.U32 UR35, UR35, 0x7, URZ ;  /* 0x0000000723237899 */ /* 0x000fe200080006ff */
[----:B------:R-:W-:Y:S01]  /*1c50*/  UMOV UR28, URZ ;  /* 0x000000ff001c7c82 */ /* 0x000fe20008000000 */
[----:B------:R-:W-:Y:S10]  /*1c60*/  BRA.U !UP0, `(.L_x_25) ;  /* 0x0000000508147547 */ /* 0x000ff4000b800000 */
[----:B------:R-:W-:Y:S01]  /*1c70*/  UMOV UR4, UR14 ;  /* 0x0000000e00047c82 */ /* 0x000fe20008000000 */
[----:B------:R-:W-:-:S05]  /*1c80*/  UMOV UR20, URZ ;  /* 0x000000ff00147c82 */ /* 0x000fca0008000000 */
.L_x_33:
[----:B------:R-:W-:Y:S01]  /*1c90*/  ULEA UR41, UR4, UR7, 0x3 ;  /* 0x0000000704297291 */ /* 0x000fe2000f8e18ff */
[----:B--2---:R-:W-:Y:S01]  /*1ca0*/  @!P4 MOV R2, 0xc600 ;  /* 0x0000c6000002c802 */ /* 0x004fe20000000f00 */
[----:B--23--:R-:W-:Y:S10]  /*1cb0*/  @P1 BRA `(.L_x_26) ;  /* 0x00000000000c1947 */ /* 0x00cff40003800000 */
[----:B------:R-:W-:-:S04]  /*1cc0*/  SHF.L.U32 R3, R12, 0x1f, RZ ;  /* 0x0000001f0c037819 */ /* 0x000fc800000006ff */
[----:B------:R-:W2:Y:S02]  /*1cd0*/  SYNCS.PHASECHK.TRANS64.TRYWAIT P0, [UR41+0x18], R3 ;  /* 0x00001803ff0075a7 */ /* 0x000ea40008001129 */
[----:B--2---:R-:W-:Y:S05]  /*1ce0*/  @!P0 BRA `(.L_x_27) ;  /* 0x0000010c00a48947 */ /* 0x004fea0003800000 */
.L_x_26:
[----:B------:R2:W-:Y:S01]  /*1cf0*/  @!P4 SYNCS.ARRIVE.TRANS64 RZ, [UR41], R2 ;  /* 0x00000002ffffc9a7 */ /* 0x0005e20008000029 */
[----:B------:R-:W-:-:S04]  /*1d00*/  ULOP3.LUT UR5, UR37, 0x2, URZ, 0xfc, !UPT ;  /* 0x0000000225057892 */ /* 0x000fc8000f8efcff */
[----:B------:R-:W-:-:S09]  /*1d10*/  UISETP.NE.AND UP0, UPT, UR5, 0x2, UPT ;  /* 0x000000020500788c */ /* 0x000fd2000bf05270 */
[----:B------:R-:W-:Y:S05]  /*1d20*/  BRA.U UP0, `(.L_x_28) ;  /* 0x0000000100047547 */ /* 0x000fea000b800000 */
[----:B------:R-:W-:Y:S05]  /*1d30*/  BPT.TRAP 0x1 ;  /* 0x000000040000795c */ /* 0x000fea0000300000 */
.L_x_28:
[----:B------:R-:W-:Y:S04]  /*1d40*/  BSSY.RECONVERGENT B0, `(.L_x_29) ;  /* 0x0000003000007945 */ /* 0x000fe80003800200 */
[----:B------:R-:W-:Y:S05]  /*1d50*/  @P3 BRA `(.L_x_30) ;  /* 0x0000000000043947 */ /* 0x000fea0003800000 */
[----:B------:R-:W-:Y:S05]  /*1d60*/  BPT.TRAP 0x1 ;  /* 0x000000040000795c */ /* 0x000fea0000300000 */
.L_x_30:
[----:B------:R-:W-:Y:S05]  /*1d70*/  BSYNC.RECONVERGENT B0 ;  /* 0x0000000000007941 */ /* 0x000fea0003800200 */
.L_x_29:
[----:B------:R-:W-:Y:S01]  /*1d80*/  UIADD3 UR5, UPT, UPT, UR4, 0x1, URZ ;  /* 0x0000000104057890 */ /* 0x000fe2000fffe0ff */
[----:B------:R-:W-:Y:S01]  /*1d90*/  BSSY.RECONVERGENT B0, `(.L_x_31) ;  /* 0x000002d000007945 */ /* 0x000fe20003800200 */
[----:B------:R-:W-:Y:S02]  /*1da0*/  ELECT P0, URZ, PT ;  /* 0x0000000000ff782f */ /* 0x000fe40003800000 */
[----:B------:R-:W-:-:S04]  /*1db0*/  UISETP.NE.AND UP0, UPT, UR5, 0x3, UPT ;  /* 0x000000030500788c */ /* 0x000fc8000bf05270 */
[----:B------:R-:W-:Y:S02]  /*1dc0*/  USEL UR6, URZ, 0x1, UP0 ;  /* 0x00000001ff067887 */ /* 0x000fe40008000000 */
[----:B------:R-:W-:-:S04]  /*1dd0*/  USEL UR14, UR5, URZ, UP0 ;  /* 0x000000ff050e7287 */ /* 0x000fc80008000000 */
[----:B------:R-:W-:Y:S01]  /*1de0*/  ULEA UR5, UR14, UR7, 0x3 ;  /* 0x000000070e057291 */ /* 0x000fe2000f8e18ff */
[----:B------:R-:W-:-:S04]  /*1df0*/  LOP3.LUT R12, R12, UR6, RZ, 0x3c, !PT ;  /* 0x000000060c0c7c12 */ /* 0x000fc8000f8e3cff */
[----:B-1----:R-:W-:-:S04]  /*1e00*/  SHF.L.U32 R0, R12, 0x1f, RZ ;  /* 0x0000001f0c007819 */ /* 0x002fc800000006ff */
[----:B------:R1:W3:Y:S01]  /*1e10*/  SYNCS.PHASECHK.TRANS64.TRYWAIT P1, [UR5+0x18], R0 ;  /* 0x00001800ff0075a7 */ /* 0x0002e20008021105 */
[----:B------:R-:W-:Y:S05]  /*1e20*/  @!P0 BRA `(.L_x_32) ;  /* 0x00000000008c8947 */ /* 0x000fea0003800000 */
[----:B------:R-:W-:Y:S02]  /*1e30*/  ULEA UR40, UR4, UR53, 0xe ;  /* 0x0000003504287291 */ /* 0x000fe4000f8e70ff */
[----:B------:R-:W-:Y:S02]  /*1e40*/  UIADD3 UR28, UP3, UPT, UR30, 0x80, URZ ;  /* 0x000000801e1c7890 */ /* 0x000fe4000ff7e0ff */
[----:B------:R-:W-:Y:S02]  /*1e50*/  ULEA UR32, UR4, UR52, 0xf ;  /* 0x0000003404207291 */ /* 0x000fe4000f8e78ff */
[----:B------:R-:W-:Y:S02]  /*1e60*/  UIADD3 UR26, UP2, UPT, UR30, 0x180, URZ ;  /* 0x000001801e1a7890 */ /* 0x000fe4000ff5e0ff */
[----:B------:R-:W-:Y:S02]  /*1e70*/  ULEA UR16, UR4, UR51, 0x9 ;  /* 0x0000003304107291 */ /* 0x000fe4000f8e48ff */
[----:B------:R-:W-:-:S02]  /*1e80*/  UIADD3 UR24, UP1, UPT, UR30, 0x280, URZ ;  /* 0x000002801e187890 */ /* 0x000fc4000ff3e0ff */
[----:B------:R-:W-:Y:S02]  /*1e90*/  ULEA UR8, UR4, UR50, 0xa ;  /* 0x0000003204087291 */ /* 0x000fe4000f8e50ff */
[----:B------:R-:W-:Y:S02]  /*1ea0*/  UIADD3 UR22, UP0, UPT, UR30, 0x380, URZ ;  /* 0x000003801e167890 */ /* 0x000fe4000ff1e0ff */
[----:B------:R-:W-:Y:S02]  /*1eb0*/  USHF.L.U32 UR42, UR20, 0x7, URZ ;  /* 0x00000007142a7899 */ /* 0x000fe400080006ff */
[----:B------:R-:W-:Y:S02]  /*1ec0*/  UIADD3.X UR29, UPT, UPT, URZ, UR31, URZ, UP3, !UPT ;  /* 0x0000001fff1d7290 */ /* 0x000fe40009ffe4ff */
[----:B------:R-:W-:Y:S02]  /*1ed0*/  UIADD3 UR40, UPT, UPT, UR7, 0x8400, UR40 ;  /* 0x0000840007287890 */ /* 0x000fe4000fffe028 */
[----:B------:R-:W-:-:S02]  /*1ee0*/  UPRMT UR6, URZ, 0x5410, UR45 ;  /* 0x00005410ff067896 */ /* 0x000fc4000800002d */
[----:B------:R-:W-:Y:S02]  /*1ef0*/  UIADD3.X UR27, UPT, UPT, URZ, UR31, URZ, UP2, !UPT ;  /* 0x0000001fff1b7290 */ /* 0x000fe400097fe4ff */
[----:B------:R-:W-:Y:S02]  /*1f00*/  UIADD3 UR32, UPT, UPT, UR7, 0x14400, UR32 ;  /* 0x0001440007207890 */ /* 0x000fe4000fffe020 */
[----:B------:R-:W-:Y:S02]  /*1f10*/  UPRMT UR5, URZ, 0x5410, UR38 ;  /* 0x00005410ff057896 */ /* 0x000fe40008000026 */
[----:B------:R-:W-:Y:S02]  /*1f20*/  UIADD3.X UR25, UPT, UPT, URZ, UR31, URZ, UP1, !UPT ;  /* 0x0000001fff197290 */ /* 0x000fe40008ffe4ff */
[----:B------:R-:W-:Y:S02]  /*1f30*/  UIADD3 UR16, UPT, UPT, UR7, 0x2c400, UR16 ;  /* 0x0002c40007107890 */ /* 0x000fe4000fffe010 */
[----:B------:R-:W-:-:S02]  /*1f40*/  UIADD3.X UR23, UPT, UPT, URZ, UR31, URZ, UP0, !UPT ;  /* 0x0000001fff177290 */ /* 0x000fc400087fe4ff */
[----:B------:R-:W-:Y:S01]  /*1f50*/  UIADD3 UR8, UPT, UPT, UR7, 0x2ca00, UR8 ;  /* 0x0002ca0007087890 */ /* 0x000fe2000fffe008 */
[----:B------:R-:W-:Y:S01]  /*1f60*/  UMOV UR46, 0x0 ;  /* 0x00000000002e7882 */ /* 0x000fe20000000000 */
[----:B------:R-:W-:Y:S01]  /*1f70*/  UMOV UR47, 0x10000000 ;  /* 0x10000000002f7882 */ /* 0x000fe20000000000 */
[----:B------:R-:W-:Y:S01]  /*1f80*/  UMOV UR33, UR41 ;  /* 0x0000002900217c82 */ /* 0x000fe20008000000 */
[----:B------:R-:W-:Y:S01]  /*1f90*/  UMOV UR36, UR44 ;  /* 0x0000002c00247c82 */ /* 0x000fe20008000000 */
[----:B------:R-:W-:Y:S01]  /*1fa0*/  UMOV UR34, UR42 ;  /* 0x0000002a00227c82 */ /* 0x000fe20008000000 */
[----:B------:R-:W-:Y:S01]  /*1fb0*/  UMOV UR17, UR41 ;  /* 0x0000002900117c82 */ /* 0x000fe20008000000 */
[----:B------:R-:W-:Y:S01]  /*1fc0*/  UMOV UR21, UR44 ;  /* 0x0000002c00157c82 */ /* 0x000fe20008000000 */
[----:B------:R4:W-:Y:S01]  /*1fd0*/  UTMALDG.3D.MULTICAST [UR40], [UR28], UR6, desc[UR46] ;  /* 0x00002e281c0073b4 */ /* 0x0009e20008011806 */
[----:B------:R-:W-:Y:S01]  /*1fe0*/  UMOV UR10, URZ ;  /* 0x000000ff000a7c82 */ /* 0x000fe20008000000 */
[----:B------:R-:W-:Y:S01]  /*1ff0*/  UMOV UR9, UR41 ;  /* 0x0000002900097c82 */ /* 0x000fe20008000000 */
[----:B------:R-:W-:Y:S01]  /*2000*/  UMOV UR12, UR20 ;  /* 0x00000014000c7c82 */ /* 0x000fe20008000000 */
[----:B------:R-:W-:Y:S01]  /*2010*/  UMOV UR13, UR44 ;  /* 0x0000002c000d7c82 */ /* 0x000fe20008000000 */
[----:B------:R4:W-:Y:S01]  /*2020*/  UTMALDG.3D.MULTICAST [UR32], [UR26], UR5, desc[UR46] ;  /* 0x00002e201a0073b4 */ /* 0x0009e20008011805 */
[----:B------:R4:W-:Y:S01]  /*2030*/  UTMALDG.4D.MULTICAST [UR16], [UR24], UR6, desc[UR46] ;  /* 0x00002e10180073b4 */ /* 0x0009e20008019806 */
[----:B------:R4:W-:Y:S02]  /*2040*/  UTMALDG.4D.MULTICAST [UR8], [UR22], UR5, desc[UR46] ;  /* 0x00002e08160073b4 */ /* 0x0009e40008019805 */
[----:B----4-:R-:W-:Y:S01]  /*2050*/  NOP ;  /* 0x0000000000007918 */ /* 0x010fe20000000000 */
.L_x_32:
[----:B------:R-:W-:Y:S05]  /*2060*/  BSYNC.RECONVERGENT B0 ;  /* 0x0000000000007941 */ /* 0x000fea0003800200 */
.L_x_31:
[----:B------:R-:W-:Y:S01]  /*2070*/  UIADD3 UR20, UPT, UPT, UR20, 0x1, URZ ;  /* 0x0000000114147890 */ /* 0x000fe2000fffe0ff */
[----:B------:R-:W-:Y:S01]  /*2080*/  UMOV UR4, UR14 ;  /* 0x0000000e00047c82 */ /* 0x000fe20008000000 */
[----:B------:R-:W-:Y:S02]  /*2090*/  UMOV UR28, UR15 ;  /* 0x0000000f001c7c82 */ /* 0x000fe40008000000 */
[----:B------:R-:W-:-:S09]  /*20a0*/  UISETP.NE.AND UP0, UPT, UR20, UR15, UPT ;  /* 0x0000000f1400728c */ /* 0x000fd2000bf05270 */
[----:B------:R-:W-:Y:S05]  /*20b0*/  BRA.U UP0, `(.L_x_33) ;  /* 0xfffffff900f47547 */ /* 0x000fea000b83ffff */
.L_x_25:
[----:B------:R-:W-:Y:S01]  /*20c0*/  ULEA UR4, UR14, UR7, 0x3 ;  /* 0x000000070e047291 */ /* 0x000fe2000f8e18ff */
[----:B-1----:R-:W-:Y:S01]  /*20d0*/  SHF.L.U32 R0, R12, 0x1f, RZ ;  /* 0x0000001f0c007819 */ /* 0x002fe200000006ff */
[----:B------:R-:W-:Y:S01]  /*20e0*/  @!P2 SYNCS.ARRIVE.TRANS64.A1T0 RZ, [UR7+0x78], RZ ;  /* 0x000078ffffffa9a7 */ /* 0x000fe20008100007 */
[----:B------:R-:W-:-:S06]  /*20f0*/  UISETP.GT.AND UP0, UPT, UR63, UR62, UPT ;  /* 0x0000003e3f00728c */ /* 0x000fcc000bf04270 */
[----:B--23--:R1:W2:Y:S03]  /*2100*/  SYNCS.PHASECHK.TRANS64.TRYWAIT P1, [UR4+0x18], R0 ;  /* 0x00001800ff0075a7 */ /* 0x00c2a60008021104 */
[----:B------:R-:W-:Y:S05]  /*2110*/  BRA.U !UP0, `(.L_x_34) ;  /* 0x0000000508087547 */ /* 0x000fea000b800000 */
[----:B------:R-:W-:Y:S01]  /*2120*/  UIADD3 UR46, UPT, UPT, UR65, UR28, URZ ;  /* 0x0000001c412e7290 */ /* 0x000fe2000fffe0ff */
[----:B------:R-:W-:-:S11]  /*2130*/  UMOV UR4, UR14 ;  /* 0x0000000e00047c82 */ /* 0x000fd60008000000 */
.L_x_42:
[----:B------:R-:W-:Y:S01]  /*2140*/  ULEA UR41, UR4, UR7, 0x3 ;  /* 0x0000000704297291 */ /* 0x000fe2000f8e18ff */
[----:B--2---:R-:W-:Y:S01]  /*2150*/  @!P4 MOV R2, 0xc600 ;  /* 0x0000c6000002c802 */ /* 0x004fe20000000f00 */
[----:B--23--:R-:W-:Y:S10]  /*2160*/  @P1 BRA `(.L_x_35) ;  /* 0x00000000000c1947 */ /* 0x00cff40003800000 */
[----:B------:R-:W-:-:S04]  /*2170*/  SHF.L.U32 R3, R12, 0x1f, RZ ;  /* 0x0000001f0c037819 */ /* 0x000fc800000006ff */
[----:B------:R-:W2:Y:S02]  /*2180*/  SYNCS.PHASECHK.TRANS64.TRYWAIT P0, [UR41+0x18], R3 ;  /* 0x00001803ff0075a7 */ /* 0x000ea40008001129 */
[----:B--2---:R-:W-:Y:S05]  /*2190*/  @!P0 BRA `(.L_x_36) ;  /* 0x0000010800908947 */ /* 0x004fea0003800000 */
.L_x_35:
[----:B------:R2:W-:Y:S01]  /*21a0*/  @!P4 SYNCS.ARRIVE.TRANS64 RZ, [UR41], R2 ;  /* 0x00000002ffffc9a7 */ /* 0x0005e20008000029 */
[----:B------:R-:W-:-:S04]  /*21b0*/  ULOP3.LUT UR5, UR37, 0x2, URZ, 0xfc, !UPT ;  /* 0x0000000225057892 */ /* 0x000fc8000f8efcff */
[----:B------:R-:W-:-:S09]  /*21c0*/  UISETP.NE.AND UP0, UPT, UR5, 0x2, UPT ;  /* 0x000000020500788c */ /* 0x000fd2000bf05270 */
[----:B------:R-:W-:Y:S05]  /*21d0*/  BRA.U UP0, `(.L_x_37) ;  /* 0x0000000100047547 */ /* 0x000fea000b800000 */
[----:B------:R-:W-:Y:S05]  /*21e0*/  BPT.TRAP 0x1 ;  /* 0x000000040000795c */ /* 0x000fea0000300000 */
.L_x_37:
[----:B------:R-:W-:Y:S04]  /*21f0*/  BSSY.RECONVERGENT B0, `(.L_x_38) ;  /* 0x0000003000007945 */ /* 0x000fe80003800200 */
[----:B------:R-:W-:Y:S05]  /*2200*/  @P3 BRA `(.L_x_39) ;  /* 0x0000000000043947 */ /* 0x000fea0003800000 */
[----:B------:R-:W-:Y:S05]  /*2210*/  BPT.TRAP 0x1 ;  /* 0x000000040000795c */ /* 0x000fea0000300000 */
.L_x_39:
[----:B------:R-:W-:Y:S05]  /*2220*/  BSYNC.RECONVERGENT B0 ;  /* 0x0000000000007941 */ /* 0x000fea0003800200 */
.L_x_38:
        /* <DEDUP_REMOVED lines=11> */
[----:B------:R-:W-:Y:S02]  /*22e0*/  UIADD3 UR16, UP3, UPT, UR30, 0x80, URZ ;  /* 0x000000801e107890 */ /* 0x000fe4000ff7e0ff */
[----:B------:R-:W-:Y:S02]  /*22f0*/  UIADD3 UR12, UP2, UPT, UR30, 0x180, URZ ;  /* 0x000001801e0c7890 */ /* 0x000fe4000ff5e0ff */
[----:B------:R-:W-:Y:S02]  /*2300*/  UIADD3 UR22, UP1, UPT, UR30, 0x280, URZ ;  /* 0x000002801e167890 */ /* 0x000fe4000ff3e0ff */
[----:B------:R-:W-:Y:S02]  /*2310*/  UIADD3 UR20, UP0, UPT, UR30, 0x380, URZ ;  /* 0x000003801e147890 */ /* 0x000fe4000ff1e0ff */
[----:B------:R-:W-:Y:S02]  /*2320*/  USHF.L.U32 UR42, UR28, 0x7, URZ ;  /* 0x000000071c2a7899 */ /* 0x000fe400080006ff */
[----:B------:R-:W-:-:S02]  /*2330*/  ULEA UR40, UR4, UR57, 0xe ;  /* 0x0000003904287291 */ /* 0x000fc4000f8e70ff */
[----:B------:R-:W-:Y:S02]  /*2340*/  UIADD3.X UR17, UPT, UPT, URZ, UR31, URZ, UP3, !UPT ;  /* 0x0000001fff117290 */ /* 0x000fe40009ffe4ff */
[----:B------:R-:W-:Y:S02]  /*2350*/  UPRMT UR6, URZ, 0x5410, UR45 ;  /* 0x00005410ff067896 */ /* 0x000fe4000800002d */
[----:B------:R-:W-:Y:S02]  /*2360*/  ULEA UR32, UR4, UR56, 0xf ;  /* 0x0000003804207291 */ /* 0x000fe4000f8e78ff */
[----:B------:R-:W-:Y:S02]  /*2370*/  UIADD3.X UR13, UPT, UPT, URZ, UR31, URZ, UP2, !UPT ;  /* 0x0000001fff0d7290 */ /* 0x000fe400097fe4ff */
[----:B------:R-:W-:Y:S02]  /*2380*/  UPRMT UR5, URZ, 0x5410, UR38 ;  /* 0x00005410ff057896 */ /* 0x000fe40008000026 */
[----:B------:R-:W-:-:S02]  /*2390*/  ULEA UR24, UR4, UR55, 0x9 ;  /* 0x0000003704187291 */ /* 0x000fc4000f8e48ff */
[----:B------:R-:W-:Y:S02]  /*23a0*/  UIADD3.X UR23, UPT, UPT, URZ, UR31, URZ, UP1, !UPT ;  /* 0x0000001fff177290 */ /* 0x000fe40008ffe4ff */
[----:B------:R-:W-:Y:S02]  /*23b0*/  ULEA UR8, UR4, UR54, 0xa ;  /* 0x0000003604087291 */ /* 0x000fe4000f8e50ff */
[----:B------:R-:W-:Y:S01]  /*23c0*/  UIADD3.X UR21, UPT, UPT, URZ, UR31, URZ, UP0, !UPT ;  /* 0x0000001fff157290 */ /* 0x000fe200087fe4ff */
[----:B------:R-:W-:Y:S01]  /*23d0*/  UMOV UR48, 0x0 ;  /* 0x0000000000307882 */ /* 0x000fe20000000000 */
[----:B------:R-:W-:Y:S01]  /*23e0*/  UMOV UR49, 0x10000000 ;  /* 0x1000000000317882 */ /* 0x000fe20000000000 */
[----:B------:R-:W-:Y:S01]  /*23f0*/  UMOV UR33, UR41 ;  /* 0x0000002900217c82 */ /* 0x000fe20008000000 */
[----:B------:R-:W-:Y:S01]  /*2400*/  UMOV UR36, UR44 ;  /* 0x0000002c00247c82 */ /* 0x000fe20008000000 */
[----:B------:R-:W-:Y:S01]  /*2410*/  UMOV UR34, UR42 ;  /* 0x0000002a00227c82 */ /* 0x000fe20008000000 */
[----:B------:R-:W-:Y:S01]  /*2420*/  UTMALDG.3D.MULTICAST [UR40], [UR16], UR6, desc[UR48] ;  /* 0x00003028100073b4 */ /* 0x000fe20008011806 */
[----:B------:R-:W-:Y:S01]  /*2430*/  UMOV UR25, UR41 ;  /* 0x0000002900197c82 */ /* 0x000fe20008000000 */
[----:B------:R-:W-:Y:S01]  /*2440*/  UMOV UR26, UR18 ;  /* 0x00000012001a7c82 */ /* 0x000fe20008000000 */
[----:B------:R-:W-:Y:S01]  /*2450*/  UMOV UR27, UR19 ;  /* 0x00000013001b7c82 */ /* 0x000fe20008000000 */
[----:B------:R-:W-:Y:S01]  /*2460*/  UMOV UR29, UR44 ;  /* 0x0000002c001d7c82 */ /* 0x000fe20008000000 */
[----:B------:R-:W-:Y:S01]  /*2470*/  UMOV UR10, URZ ;  /* 0x000000ff000a7c82 */ /* 0x000fe20008000000 */
[----:B------:R-:W-:Y:S01]  /*2480*/  UMOV UR9, UR41 ;  /* 0x0000002900097c82 */ /* 0x000fe20008000000 */
[----:B------:R4:W-:Y:S01]  /*2490*/  UTMALDG.3D.MULTICAST [UR32], [UR12], UR5, desc[UR48] ;  /* 0x000030200c0073b4 */ /* 0x0009e20008011805 */
[----:B------:R1:W-:Y:S01]  /*24a0*/  UTMALDG.4D.MULTICAST [UR24], [UR22], UR6, desc[UR48] ;  /* 0x00003018160073b4 */ /* 0x0003e20008019806 */
[----:B----4-:R-:W-:Y:S01]  /*24b0*/  UMOV UR12, UR28 ;  /* 0x0000001c000c7c82 */ /* 0x010fe20008000000 */
[----:B------:R-:W-:-:S02]  /*24c0*/  UMOV UR13, UR44 ;  /* 0x0000002c000d7c82 */ /* 0x000fc40008000000 */
[----:B------:R1:W-:Y:S02]  /*24d0*/  UTMALDG.4D.MULTICAST [UR8], [UR20], UR5, desc[UR48] ;  /* 0x00003008140073b4 */ /* 0x0003e40008019805 */
[----:B-1----:R-:W-:Y:S01]  /*24e0*/  NOP ;  /* 0x0000000000007918 */ /* 0x002fe20000000000 */
.L_x_41:
[----:B------:R-:W-:Y:S05]  /*24f0*/  BSYNC.RECONVERGENT B0 ;  /* 0x0000000000007941 */ /* 0x000fea0003800200 */
.L_x_40:
[----:B------:R-:W-:Y:S01]  /*2500*/  UIADD3 UR28, UPT, UPT, UR28, 0x1, URZ ;  /* 0x000000011c1c7890 */ /* 0x000fe2000fffe0ff */
[----:B------:R-:W-:-:S03]  /*2510*/  UMOV UR4, UR14 ;  /* 0x0000000e00047c82 */ /* 0x000fc60008000000 */
[----:B------:R-:W-:-:S09]  /*2520*/  UISETP.NE.AND UP0, UPT, UR28, UR46, UPT ;  /* 0x0000002e1c00728c */ /* 0x000fd2000bf05270 */
[----:B------:R-:W-:Y:S05]  /*2530*/  BRA.U UP0, `(.L_x_42) ;  /* 0xfffffffd00007547 */ /* 0x000fea000b83ffff */
.L_x_34:
[C---:B------:R-:W-:Y:S01]  /*2540*/  LEA R3, R11.reuse, UR7, 0x3 ;  /* 0x000000070b037c11 */ /* 0x040fe2000f8e18ff */
[----:B------:R-:W-:Y:S01]  /*2550*/  NOP ;  /* 0x0000000000007918 */ /* 0x000fe20000000000 */
[----:B-1----:R-:W-:Y:S02]  /*2560*/  SHF.L.U32 R0, R10, 0x1f, RZ ;  /* 0x0000001f0a007819 */ /* 0x002fe400000006ff */
[----:B------:R-:W-:Y:S02]  /*2570*/  LEA R5, R11, UR7, 0x4 ;  /* 0x000000070b057c11 */ /* 0x000fe4000f8e20ff */
[----:B------:R-:W1:Y:S02]  /*2580*/  SYNCS.PHASECHK.TRANS64.TRYWAIT P0, [R3+URZ+0x80], R0 ;  /* 0x00008000030075a7 */ /* 0x000e6400080011ff */
[----:B-1----:R-:W-:Y:S05]  /*2590*/  @!P0 BRA `(.L_x_43) ;  /* 0x0000010400a88947 */ /* 0x002fea0003800000 */
.L_x_196:
[----:B------:R-:W4:Y:S01]  /*25a0*/  LDS.128 R4, [R5+0xe0] ;  /* 0x0000e00005047984 */ /* 0x000f220000000c00 */
[----:B------:R-:W-:Y:S01]  /*25b0*/  UISETP.GE.AND UP0, UPT, UR39, 0x1, UPT ;  /* 0x000000012700788c */ /* 0x000fe2000bf06270 */
[----:B------:R-:W-:Y:S01]  /*25c0*/  @!PT LDS RZ, [RZ] ;  /* 0x00000000fffff984 */ /* 0x000fe20000000800 */
[----:B------:R-:W-:Y:S01]  /*25d0*/  @!PT LDS RZ, [RZ] ;  /* 0x00000000fffff984 */ /* 0x000fe20000000800 */
[----:B------:R-:W-:Y:S01]  /*25e0*/  @!PT LDS RZ, [RZ] ;  /* 0x00000000fffff984 */ /* 0x000fe20000000800 */
[----:B------:R-:W-:Y:S01]  /*25f0*/  @!PT LDS RZ, [RZ] ;  /* 0x00000000fffff984 */ /* 0x000fe20000000800 */
[----:B------:R1:W-:Y:S06]  /*2600*/  MEMBAR.ALL.CTA ;  /* 0x0000000000007992 */ /* 0x0003ec0000008000 */
[----:B-1----:R-:W1:Y:S01]  /*2610*/  FENCE.VIEW.ASYNC.S ;  /* 0x00000000000073c6 */ /* 0x002e620000000000 */
[----:B----4-:R-:W-:-:S13]  /*2620*/  LOP3.LUT P0, RZ, R6, 0x1, RZ, 0xc0, !PT ;  /* 0x0000000106ff7812 */ /* 0x010fda000780c0ff */
[----:B-1----:R-:W-:Y:S01]  /*2630*/  VOTEU.ANY UP1, P0 ;  /* 0x0000000000ff7886 */ /* 0x002fe20000020100 */
[----:B------:R-:W-:-:S13]  /*2640*/  PLOP3.LUT P0, PT, PT, PT, UP1, 0x80, 0x8 ;  /* 0x000000000008781c */ /* 0x000fda0003f0f018 */
[----:B------:R-:W-:Y:S02]  /*2650*/  @P0 LOP3.LUT R0, R5, 0xffff, RZ, 0xc0, !PT ;  /* 0x0000ffff05000812 */ /* 0x000fe400078ec0ff */
[----:B--2---:R-:W-:Y:S02]  /*2660*/  @P0 MOV R2, R4 ;  /* 0x0000000400020202 */ /* 0x004fe40000000f00 */
[----:B------:R-:W-:Y:S01]  /*2670*/  @P0 R2UR UR5, R0 ;  /* 0x00000000000502ca */ /* 0x000fe200000e0000 */
[----:B------:R-:W-:Y:S01]  /*2680*/  VIADD R0, R3, 0x90 ;  /* 0x0000009003007836 */ /* 0x000fe20000000000 */
[----:B------:R-:W-:Y:S02]  /*2690*/  @P0 SHF.R.U32.HI R4, RZ, 0x10, R5 ;  /* 0x00000010ff040819 */ /* 0x000fe40000011605 */
[----:B------:R-:W-:Y:S02]  /*26a0*/  @P0 R2UR UR6, R2 ;  /* 0x00000000020602ca */ /* 0x000fe400000e0000 */
[----:B------:R-:W-:-:S02]  /*26b0*/  PRMT R0, RZ, 0x654, R0 ;  /* 0x00000654ff007816 */ /* 0x000fc40000000000 */
[----:B------:R-:W-:Y:S02]  /*26c0*/  @P0 R2UR UR4, R4 ;  /* 0x00000000040402ca */ /* 0x000fe400000e0000 */
[----:B------:R1:W-:Y:S03]  /*26d0*/  SYNCS.ARRIVE.TRANS64.RED.A1T0 RZ, [R0+URZ], RZ ;  /* 0x000000ff00ff79a7 */ /* 0x0003e600081004ff */
[----:B------:R-:W-:-:S04]  /*26e0*/  @UP1 UMOV UR58, UR5 ;  /* 0x00000005003a1c82 */ /* 0x000fc80008000000 */
[----:B------:R-:W-:-:S04]  /*26f0*/  @UP1 UMOV UR59, UR6 ;  /* 0x00000006003b1c82 */ /* 0x000fc80008000000 */
[----:B------:R-:W-:Y:S01]  /*2700*/  @UP1 UMOV UR44, UR4 ;  /* 0x00000004002c1c82 */ /* 0x000fe20008000000 */
[----:B------:R-:W-:Y:S05]  /*2710*/  BRA.U !UP0, `(.L_x_44) ;  /* 0x0000000108d47547 */ /* 0x000fea000b800000 */
[----:B------:R-:W2:Y:S01]  /*2720*/  LDCU.128 UR20, c[0x0][0xf10] ;  /* 0x0001e200ff1477ac */ /* 0x000ea20008000c00 */
[----:B------:R-:W4:Y:S01]  /*2730*/  LDCU UR24, c[0x0][0xf20] ;  /* 0x0001e400ff1877ac */ /* 0x000f220008000800 */
[----:B------:R-:W3:Y:S01]  /*2740*/  LDCU UR19, c[0x0][0xf0c] ;  /* 0x0001e180ff1377ac */ /* 0x000ee20008000800 */
[----:B------:R-:W1:Y:S01]  /*2750*/  LDCU.64 UR8, c[0x0][0xf28] ;  /* 0x0001e500ff0877ac */ /* 0x000e620008000a00 */
[----:B------:R-:W-:Y:S02]  /*2760*/  UISETP.NE.AND UP3, UPT, UR39, 0x1, UPT ;  /* 0x000000012700788c */ /* 0x000fe4000bf65270 */
[----:B--2---:R-:W-:Y:S02]  /*2770*/  UIMAD.WIDE.U32 UR10, UR60, UR23, URZ ;  /* 0x000000173c0a72a5 */ /* 0x004fe4000f8e00ff */
[----:B------:R-:W-:Y:S02]  /*2780*/  UIMAD.WIDE.U32 UR4, UR61, UR20, URZ ;  /* 0x000000143d0472a5 */ /* 0x000fe4000f8e00ff */
[----:B------:R-:W-:-:S02]  /*2790*/  UISETP.NE.AND UP0, UPT, UR22, 0x1, UPT ;  /* 0x000000011600788c */ /* 0x000fc4000bf05270 */
[----:B------:R-:W-:Y:S01]  /*27a0*/  UIMAD.WIDE.U32 UR16, UR58, UR23, URZ ;  /* 0x000000173a1072a5 */ /* 0x000fe2000f8e00ff */
[----:B------:R-:W-:Y:S02]  /*27b0*/  UMOV UR10, UR11 ;  /* 0x0000000b000a7c82 */ /* 0x000fe40008000000 */
[----:B------:R-:W-:Y:S01]  /*27c0*/  UMOV UR4, UR5 ;  /* 0x0000000500047c82 */ /* 0x000fe20008000000 */
[----:B----4-:R-:W-:Y:S02]  /*27d0*/  USHF.R.U32.HI UR10, URZ, UR24, UR10 ;  /* 0x00000018ff0a7299 */ /* 0x010fe4000801160a */
[----:B---3--:R-:W-:Y:S02]  /*27e0*/  UISETP.NE.AND UP2, UPT, UR19, 0x1, UPT ;  /* 0x000000011300788c */ /* 0x008fe4000bf45270 */
[----:B------:R-:W-:Y:S02]  /*27f0*/  USHF.R.U32.HI UR4, URZ, UR21, UR4 ;  /* 0x00000015ff047299 */ /* 0x000fe40008011604 */
[----:B------:R-:W-:-:S02]  /*2800*/  USEL UR5, UR60, UR10, !UP0 ;  /* 0x0000000a3c057287 */ /* 0x000fc4000c000000 */
[----:B------:R-:W-:Y:S02]  /*2810*/  USEL UR6, UR61, UR4, !UP2 ;  /* 0x000000043d067287 */ /* 0x000fe4000d000000 */
[----:B-1----:R-:W-:Y:S01]  /*2820*/  UIMAD.WIDE.U32 UR10, UR5, UR8, URZ ;  /* 0x00000008050a72a5 */ /* 0x002fe2000f8e00ff */
[----:B------:R-:W-:Y:S01]  /*2830*/  UMOV UR4, UR17 ;  /* 0x0000001100047c82 */ /* 0x000fe20008000000 */
[----:B------:R-:W-:Y:S02]  /*2840*/  UIMAD.WIDE.U32 UR12, UR59, UR20, URZ ;  /* 0x000000143b0c72a5 */ /* 0x000fe4000f8e00ff */
[----:B------:R-:W-:-:S03]  /*2850*/  UIMAD.WIDE.U32 UR16, UR6, UR8, URZ ;  /* 0x00000008061072a5 */ /* 0x000fc6000f8e00ff */
[----:B------:R-:W-:Y:S01]  /*2860*/  UMOV UR10, UR11 ;  /* 0x0000000b000a7c82 */ /* 0x000fe20008000000 */
[----:B------:R-:W-:Y:S02]  /*2870*/  USHF.R.U32.HI UR4, URZ, UR24, UR4 ;  /* 0x00000018ff047299 */ /* 0x000fe40008011604 */
[----:B------:R-:W-:Y:S01]  /*2880*/  @UP3 USHF.R.U32.HI UR5, URZ, UR9, UR10 ;  /* 0x00000009ff053299 */ /* 0x000fe2000801160a */
[----:B------:R-:W-:Y:S01]  /*2890*/  UMOV UR12, UR13 ;  /* 0x0000000d000c7c82 */ /* 0x000fe20008000000 */
[----:B------:R-:W-:Y:S01]  /*28a0*/  UMOV UR16, UR17 ;  /* 0x0000001100107c82 */ /* 0x000fe20008000000 */
[----:B------:R-:W-:Y:S02]  /*28b0*/  USHF.R.U32.HI UR21, URZ, UR21, UR12 ;  /* 0x00000015ff157299 */ /* 0x000fe4000801160c */
[----:B------:R-:W-:Y:S02]  /*28c0*/  USEL UR4, UR58, UR4, !UP0 ;  /* 0x000000043a047287 */ /* 0x000fe4000c000000 */
[----:B------:R-:W-:-:S02]  /*28d0*/  @UP3 USHF.R.U32.HI UR6, URZ, UR9, UR16 ;  /* 0x00000009ff063299 */ /* 0x000fc40008011610 */
[----:B------:R-:W-:Y:S02]  /*28e0*/  UIMAD UR10, UR39, UR5, URZ ;  /* 0x00000005270a72a4 */ /* 0x000fe4000f8e02ff */
[----:B------:R-:W-:Y:S02]  /*28f0*/  USEL UR5, UR59, UR21, !UP2 ;  /* 0x000000153b057287 */ /* 0x000fe4000d000000 */
[----:B------:R-:W-:Y:S02]  /*2900*/  UIMAD UR12, UR39, UR6, URZ ;  /* 0x00000006270c72a4 */ /* 0x000fe4000f8e02ff */
[----:B------:R-:W-:Y:S02]  /*2910*/  UISETP.GE.AND UP0, UPT, UR4, UR10, UPT ;  /* 0x0000000a0400728c */ /* 0x000fe4000bf06270 */
[----:B------:R-:W-:Y:S02]  /*2920*/  UIMAD.WIDE.U32 UR10, UR4, UR8, URZ ;  /* 0x00000008040a72a5 */ /* 0x000fe4000f8e00ff */
[----:B------:R-:W-:-:S02]  /*2930*/  UISETP.GE.OR UP0, UPT, UR5, UR12, UP0 ;  /* 0x0000000c0500728c */ /* 0x000fc40008706670 */
        /* <DEDUP_REMOVED lines=19> */
.L_x_44:
[----:B------:R-:W2:Y:S02]  /*2a70*/  LDCU UR4, c[0x0][0xf30] ;  /* 0x0001e600ff0477ac */ /* 0x000ea40008000800 */
[----:B--2---:R-:W-:-:S09]  /*2a80*/  UISETP.NE.AND UP0, UPT, UR4, 0x1, UPT ;  /* 0x000000010400788c */ /* 0x004fd2000bf05270 */
[----:B------:R-:W-:Y:S05]  /*2a90*/  BRA.U UP0, `(.L_x_45) ;  /* 0x0000000100447547 */ /* 0x000fea000b800000 */
[----:B------:R-:W2:Y:S01]  /*2aa0*/  LDCU.128 UR8, c[0x0][0xf10] ;  /* 0x0001e200ff0877ac */ /* 0x000ea20008000c00 */
[----:B------:R-:W4:Y:S01]  /*2ab0*/  LDCU UR16, c[0x0][0xf0c] ;  /* 0x0001e180ff1077ac */ /* 0x000f220008000800 */
[----:B------:R-:W1:Y:S01]  /*2ac0*/  LDCU UR6, c[0x0][0xf20] ;  /* 0x0001e400ff0677ac */ /* 0x000e620008000800 */
[----:B--2---:R-:W-:Y:S02]  /*2ad0*/  UIMAD.WIDE.U32 UR12, UR59, UR8, URZ ;  /* 0x000000083b0c72a5 */ /* 0x004fe4000f8e00ff */
[----:B------:R-:W-:Y:S02]  /*2ae0*/  UIMAD.WIDE.U32 UR4, UR58, UR11, URZ ;  /* 0x0000000b3a0472a5 */ /* 0x000fe4000f8e00ff */
[----:B----4-:R-:W-:Y:S02]  /*2af0*/  UISETP.NE.AND UP2, UPT, UR16, 0x1, UPT ;  /* 0x000000011000788c */ /* 0x010fe4000bf45270 */
[----:B------:R-:W-:Y:S01]  /*2b00*/  UISETP.NE.AND UP0, UPT, UR10, 0x1, UPT ;  /* 0x000000010a00788c */ /* 0x000fe2000bf05270 */
[----:B------:R-:W-:-:S02]  /*2b10*/  UMOV UR12, UR13 ;  /* 0x0000000d000c7c82 */ /* 0x000fc40008000000 */
[----:B------:R-:W-:Y:S01]  /*2b20*/  UMOV UR4, UR5 ;  /* 0x0000000500047c82 */ /* 0x000fe20008000000 */
[----:B------:R-:W-:Y:S02]  /*2b30*/  USHF.R.U32.HI UR9, URZ, UR9, UR12 ;  /* 0x00000009ff097299 */ /* 0x000fe4000801160c */
[----:B-1----:R-:W-:Y:S02]  /*2b40*/  USHF.R.U32.HI UR4, URZ, UR6, UR4 ;  /* 0x00000006ff047299 */ /* 0x002fe40008011604 */
[----:B------:R-:W-:Y:S02]  /*2b50*/  USEL UR5, UR59, UR9, !UP2 ;  /* 0x000000093b057287 */ /* 0x000fe4000d000000 */
[----:B------:R-:W-:-:S04]  /*2b60*/  USEL UR4, UR58, UR4, !UP0 ;  /* 0x000000043a047287 */ /* 0x000fc8000c000000 */
[----:B------:R-:W-:Y:S02]  /*2b70*/  UIADD3 UR6, UPT, UPT, UR5, -UR4, URZ ;  /* 0x8000000405067290 */ /* 0x000fe4000fffe0ff */
[----:B------:R-:W-:Y:S02]  /*2b80*/  UIADD3 UR4, UPT, UPT, -UR5, UR4, URZ ;  /* 0x0000000405047290 */ /* 0x000fe4000fffe1ff */
[----:B------:R-:W-:Y:S02]  /*2b90*/  UIMAD UR58, UR6, UR10, UR58 ;  /* 0x0000000a063a72a4 */ /* 0x000fe4000f8e023a */
[----:B------:R-:W-:-:S12]  /*2ba0*/  UIMAD UR59, UR4, UR16, UR59 ;  /* 0x00000010043b72a4 */ /* 0x000fd8000f8e023b */
.L_x_45:
[----:B------:R-:W-:Y:S01]  /*2bb0*/  VIADD R11, R11, 0x1 ;  /* 0x000000010b0b7836 */ /* 0x000fe20000000000 */
[----:B------:R-:W-:Y:S02]  /*2bc0*/  R2UR UR5, R178 ;  /* 0x00000000b20572ca */ /* 0x000fe400000e0000 */
[----:B------:R-:W-:Y:S02]  /*2bd0*/  R2UR UR4, R179 ;  /* 0x00000000b30472ca */ /* 0x000fe400000e0000 */
[C---:B------:R-:W-:Y:S02]  /*2be0*/  ISETP.NE.AND P0, PT, R11.reuse, 0x2, PT ;  /* 0x000000020b00780c */ /* 0x040fe40003f05270 */
[----:B------:R-:W-:Y:S02]  /*2bf0*/  PLOP3.LUT P2, PT, PT, PT, PT, 0x80, 0x8 ;  /* 0x000000000008781c */ /* 0x000fe40003f4f070 */
[----:B------:R-:W-:Y:S02]  /*2c00*/  SEL R3, RZ, 0x1, P0 ;  /* 0x00000001ff037807 */ /* 0x000fe40000000000 */
[----:B------:R-:W-:-:S02]  /*2c10*/  SEL R11, R11, RZ, P0 ;  /* 0x000000ff0b0b7207 */ /* 0x000fc40000000000 */
[----:B------:R-:W-:Y:S01]  /*2c20*/  LOP3.LUT R10, R10, R3, RZ, 0x3c, !PT ;  /* 0x000000030a0a7212 */ /* 0x000fe200078e3cff */
[----:B------:R-:W-:Y:S02]  /*2c30*/  UIADD3 UR20, UPT, UPT, UR58, UR5, URZ ;  /* 0x000000053a147290 */ /* 0x000fe4000fffe0ff */
[----:B------:R-:W-:Y:S01]  /*2c40*/  UIADD3 UR19, UPT, UPT, UR59, UR4, URZ ;  /* 0x000000043b137290 */ /* 0x000fe2000fffe0ff */
[----:B------:R-:W-:Y:S11]  /*2c50*/  BRA.U UP1, `(.L_x_46) ;  /* 0xffffffed01a87547 */ /* 0x000ff6000b83ffff */
[----:B------:R-:W-:Y:S01]  /*2c60*/  UIADD3 UR7, UPT, UPT, UR7, 0x18, URZ ;  /* 0x0000001807077890 */ /* 0x000fe2000fffe0ff */
[----:B------:R-:W-:-:S03]  /*2c70*/  SHF.L.U32 R3, R12, 0x1f, RZ ;  /* 0x0000001f0c037819 */ /* 0x000fc600000006ff */
[----:B------:R-:W-:-:S09]  /*2c80*/  ULEA UR4, UR14, UR7, 0x3 ;  /* 0x000000070e047291 */ /* 0x000fd2000f8e18ff */
[----:B------:R-:W2:Y:S02]  /*2c90*/  SYNCS.PHASECHK.TRANS64.TRYWAIT P0, [UR4], R3 ;  /* 0x00000003ff0075a7 */ /* 0x000ea40008001104 */
[----:B--2---:R-:W-:Y:S05]  /*2ca0*/  @!P0 BRA `(.L_x_47) ;  /* 0x000000fc00f88947 */ /* 0x004fea0003800000 */
.L_x_198:
[----:B------:R-:W-:-:S04]  /*2cb0*/  UIADD3 UR4, UPT, UPT, UR14, 0x1, URZ ;  /* 0x000000010e047890 */ /* 0x000fc8000fffe0ff */
[----:B------:R-:W-:-:S04]  /*2cc0*/  UISETP.NE.AND UP0, UPT, UR4, 0x3, UPT ;  /* 0x000000030400788c */ /* 0x000fc8000bf05270 */
[----:B------:R-:W-:Y:S02]  /*2cd0*/  USEL UR6, URZ, 0x1, UP0 ;  /* 0x00000001ff067887 */ /* 0x000fe40008000000 */
[----:B------:R-:W-:-:S04]  /*2ce0*/  USEL UR4, UR4, URZ, UP0 ;  /* 0x000000ff04047287 */ /* 0x000fc80008000000 */
[----:B------:R-:W-:Y:S01]  /*2cf0*/  ULEA UR5, UR4, UR7, 0x3 ;  /* 0x0000000704057291 */ /* 0x000fe2000f8e18ff */
[----:B------:R-:W-:-:S04]  /*2d00*/  LOP3.LUT R12, R12, UR6, RZ, 0x3c, !PT ;  /* 0x000000060c0c7c12 */ /* 0x000fc8000f8e3cff */
[----:B-1----:R-:W-:-:S04]  /*2d10*/  SHF.L.U32 R3, R12, 0x1f, RZ ;  /* 0x0000001f0c037819 */ /* 0x002fc800000006ff */
[----:B------:R-:W1:Y:S02]  /*2d20*/  SYNCS.PHASECHK.TRANS64.TRYWAIT P0, [UR5], R3 ;  /* 0x00000003ff0075a7 */ /* 0x000e640008001105 */
[----:B-1----:R-:W-:Y:S05]  /*2d30*/  @!P0 BRA `(.L_x_48) ;  /* 0x000000fc00ec8947 */ /* 0x002fea0003800000 */
.L_x_200:
[----:B------:R-:W-:-:S04]  /*2d40*/  UIADD3 UR4, UPT, UPT, UR4, 0x1, URZ ;  /* 0x0000000104047890 */ /* 0x000fc8000fffe0ff */
[----:B------:R-:W-:-:S04]  /*2d50*/  UISETP.NE.AND UP0, UPT, UR4, 0x3, UPT ;  /* 0x000000030400788c */ /* 0x000fc8000bf05270 */
[----:B------:R-:W-:Y:S02]  /*2d60*/  USEL UR5, URZ, 0x1, UP0 ;  /* 0x00000001ff057887 */ /* 0x000fe40008000000 */
[----:B------:R-:W-:-:S04]  /*2d70*/  USEL UR4, UR4, URZ, UP0 ;  /* 0x000000ff04047287 */ /* 0x000fc80008000000 */
[----:B------:R-:W-:Y:S01]  /*2d80*/  ULEA UR4, UR4, UR7, 0x3 ;  /* 0x0000000704047291 */ /* 0x000fe2000f8e18ff */
[----:B-1----:R-:W-:-:S04]  /*2d90*/  LOP3.LUT R3, R12, UR5, RZ, 0x3c, !PT ;  /* 0x000000050c037c12 */ /* 0x002fc8000f8e3cff */
[----:B------:R-:W-:Y:S01]  /*2da0*/  SHF.L.U32 R3, R3, 0x1f, RZ ;  /* 0x0000001f03037819 */ /* 0x000fe200000006ff */
[----:B------:R-:W-:-:S07]  /*2db0*/  IMAD.U32 R0, RZ, RZ, UR4 ;  /* 0x00000004ff007e24 */ /* 0x000fce000f8e00ff */
.L_x_49:
[----:B-1----:R1:W2:Y:S02]  /*2dc0*/  SYNCS.PHASECHK.TRANS64.TRYWAIT P0, [R0+URZ], R3 ;  /* 0x00000003000075a7 */ /* 0x0022a400080011ff */
[----:B--2---:R-:W-:Y:S05]  /*2dd0*/  @!P0 NANOSLEEP.SYNCS 0x989680 ;  /* 0x009896800000895d */ /* 0x004fea0003900000 */
[----:B------:R-:W2:Y:S02]  /*2de0*/  @!P0 SYNCS.PHASECHK.TRANS64 P0, [R0+URZ], R3 ;  /* 0x00000003000085a7 */ /* 0x000ea400080010ff */
[----:B--2---:R-:W-:Y:S05]  /*2df0*/  @P0 EXIT ;  /* 0x000000000000094d */ /* 0x004fea0003800000 */
[----:B------:R-:W-:Y:S05]  /*2e00*/  BRA `(.L_x_49) ;  /* 0xfffffffc00ec7947 */ /* 0x000fea000383ffff */
.L_x_22:
[----:B------:R-:W2:Y:S02]  /*2e10*/  S2UR UR4, SR_CgaCtaId ;  /* 0x00000000000479c3 */ /* 0x000ea40000008800 */
[----:B--2---:R-:W-:-:S04]  /*2e20*/  UISETP.NE.AND UP0, UPT, UR4, URZ, UPT ;  /* 0x000000ff0400728c */ /* 0x004fc8000bf05270 */
[----:B------:R-:W-:-:S09]  /*2e30*/  UISETP.NE.OR UP0, UPT, UR21, 0x1, UP0 ;  /* 0x000000011500788c */ /* 0x000fd20008705670 */
[----:B------:R-:W-:Y:S05]  /*2e40*/  BRA.U UP0, `(.L_x_50) ;  /* 0x00000005004c7547 */ /* 0x000fea000b800000 */
[----:B------:R-:W2:Y:S01]  /*2e50*/  S2UR UR5, SR_CgaCtaId ;  /* 0x00000000000579c3 */ /* 0x000ea20000008800 */
[----:B------:R-:W-:Y:S01]  /*2e60*/  UMOV UR4, 0x400 ;  /* 0x0000040000047882 */ /* 0x000fe20000000000 */
[----:B------:R-:W-:Y:S01]  /*2e70*/  ISETP.GE.U32.AND P2, PT, R0, 0x4, PT ;  /* 0x000000040000780c */ /* 0x000fe20003f46070 */
[----:B------:R-:W-:Y:S01]  /*2e80*/  IMAD.MOV.U32 R12, RZ, RZ, 0x1 ;  /* 0x00000001ff0c7424 */ /* 0x000fe200078e00ff */
[----:B------:R-:W-:Y:S02]  /*2e90*/  CS2R R10, SRZ ;  /* 0x00000000000a7805 */ /* 0x000fe4000001ff00 */
[----:B------:R-:W-:Y:S01]  /*2ea0*/  CS2R R8, SRZ ;  /* 0x0000000000087805 */ /* 0x000fe2000001ff00 */
[----:B--2---:R-:W-:-:S03]  /*2eb0*/  ULEA UR6, UR5, UR4, 0x18 ;  /* 0x0000000405067291 */ /* 0x004fc6000f8ec0ff */
[----:B------:R-:W-:-:S09]  /*2ec0*/  UMOV UR5, URZ ;  /* 0x000000ff00057c82 */ /* 0x000fd20008000000 */
.L_x_54:
[----:B------:R-:W-:Y:S02]  /*2ed0*/  LEA R2, R8, UR6, 0x3 ;  /* 0x0000000608027c11 */ /* 0x000fe4000f8e18ff */
[----:B------:R-:W-:-:S03]  /*2ee0*/  SHF.L.U32 R5, R9, 0x1f, RZ ;  /* 0x0000001f09057819 */ /* 0x000fc600000006ff */
[----:B------:R-:W-:Y:S01]  /*2ef0*/  VIADD R4, R2, 0xc0 ;  /* 0x000000c002047836 */ /* 0x000fe20000000000 */
[----:B------:R-:W2:Y:S02]  /*2f00*/  SYNCS.PHASECHK.TRANS64.TRYWAIT P0, [R2+URZ+0xb0], R5 ;  /* 0x0000b005020075a7 */ /* 0x000ea400080011ff */
[----:B--2---:R-:W-:Y:S05]  /*2f10*/  @!P0 BRA `(.L_x_51) ;  /* 0x000000fc008c8947 */ /* 0x004fea0003800000 */
.L_x_201:
[----:B------:R-:W-:Y:S01]  /*2f20*/  ULEA UR4, UR5, UR6, 0x3 ;  /* 0x0000000605047291 */ /* 0x000fe2000f8e18ff */
[----:B------:R-:W-:Y:S02]  /*2f30*/  PRMT R4, RZ, 0x654, R4 ;  /* 0x00000654ff047816 */ /* 0x000fe40000000004 */
[----:B--2---:R-:W-:Y:S01]  /*2f40*/  SHF.L.U32 R5, R12, 0x1f, RZ ;  /* 0x0000001f0c057819 */ /* 0x004fe200000006ff */
[----:B------:R-:W-:Y:S01]  /*2f50*/  UIADD3 UR7, UPT, UPT, UR4, 0x80, URZ ;  /* 0x0000008004077890 */ /* 0x000fe2000fffe0ff */
[----:B------:R2:W-:Y:S05]  /*2f60*/  SYNCS.ARRIVE.TRANS64.RED.A1T0 RZ, [R4+URZ], RZ ;  /* 0x000000ff04ff79a7 */ /* 0x0005ea00081004ff */
[----:B------:R-:W-:Y:S01]  /*2f70*/  IMAD.U32 R7, RZ, RZ, UR7 ;  /* 0x00000007ff077e24 */ /* 0x000fe2000f8e00ff */
[----:B------:R-:W3:Y:S04]  /*2f80*/  SYNCS.PHASECHK.TRANS64.TRYWAIT P0, [UR4+0x90], R5 ;  /* 0x00009005ff0075a7 */ /* 0x000ee80008001104 */
[----:B------:R-:W-:Y:S01]  /*2f90*/  PRMT R6, R0, 0x654, R7 ;  /* 0x0000065400067816 */ /* 0x000fe20000000007 */
[----:B--2---:R-:W-:Y:S01]  /*2fa0*/  @!P2 IMAD.MOV.U32 R4, RZ, RZ, 0x10 ;  /* 0x00000010ff04a424 */ /* 0x004fe200078e00ff */
[----:B---3--:R-:W-:Y:S06]  /*2fb0*/  @!P0 BRA `(.L_x_52) ;  /* 0x000000fc00788947 */ /* 0x008fec0003800000 */
.L_x_203:
[----:B------:R-:W-:Y:S01]  /*2fc0*/  ULEA UR8, UR5, UR6, 0x4 ;  /* 0x0000000605087291 */ /* 0x000fe2000f8e20ff */
[----:B------:R-:W-:Y:S01]  /*2fd0*/  SEL R3, R6, R3, !P2 ;  /* 0x0000000306037207 */ /* 0x000fe20005000000 */
[----:B------:R-:W-:Y:S01]  /*2fe0*/  UIADD3 UR9, UPT, UPT, UR4, 0x80, URZ ;  /* 0x0000008004097890 */ /* 0x000fe2000fffe0ff */
[----:B--2---:R-:W-:Y:S01]  /*2ff0*/  LEA R2, R11, UR6, 0x3 ;  /* 0x000000060b027c11 */ /* 0x004fe2000f8e18ff */
[----:B------:R-:W-:Y:S01]  /*3000*/  UIADD3 UR8, UPT, UPT, UR8, 0xe0, URZ ;  /* 0x000000e008087890 */ /* 0x000fe2000fffe0ff */
[----:B------:R-:W-:Y:S01]  /*3010*/  SHF.L.U32 R5, R10, 0x1f, RZ ;  /* 0x0000001f0a057819 */ /* 0x000fe200000006ff */
[----:B------:R2:W-:Y:S01]  /*3020*/  @!P2 SYNCS.ARRIVE.TRANS64.RED RZ, [R3+URZ], R4 ;  /* 0x0000000403ffa9a7 */ /* 0x0005e200080004ff */
[----:B------:R-:W-:Y:S01]  /*3030*/  UIADD3 UR4, UPT, UPT, UR5, 0x1, URZ ;  /* 0x0000000105047890 */ /* 0x000fe2000fffe0ff */
[----:B------:R-:W-:-:S03]  /*3040*/  VIADD R8, R8, 0x1 ;  /* 0x0000000108087836 */ /* 0x000fc60000000000 */
[----:B------:R-:W-:Y:S02]  /*3050*/  UISETP.NE.AND UP0, UPT, UR4, 0x2, UPT ;  /* 0x000000020400788c */ /* 0x000fe4000bf05270 */
[----:B------:R-:W-:Y:S06]  /*3060*/  UGETNEXTWORKID.BROADCAST [UR8], [UR9] ;  /* 0x00000000080073ca */ /* 0x000fec0008000100 */
[----:B------:R-:W-:Y:S01]  /*3070*/  USEL UR7, URZ, 0x1, UP0 ;  /* 0x00000001ff077887 */ /* 0x000fe20008000000 */
[----:B------:R-:W-:Y:S01]  /*3080*/  ISETP.NE.AND P0, PT, R8, 0x2, PT ;  /* 0x000000020800780c */ /* 0x000fe20003f05270 */
[----:B------:R-:W-:Y:S01]  /*3090*/  USEL UR5, UR4, URZ, UP0 ;  /* 0x000000ff04057287 */ /* 0x000fe20008000000 */
[----:B------:R-:W3:Y:S03]  /*30a0*/  SYNCS.PHASECHK.TRANS64.TRYWAIT P1, [R2+URZ+0x80], R5 ;  /* 0x00008005020075a7 */ /* 0x000ee600080211ff */
[----:B------:R-:W-:Y:S01]  /*30b0*/  LOP3.LUT R12, R12, UR7, RZ, 0x3c, !PT ;  /* 0x000000070c0c7c12 */ /* 0x000fe2000f8e3cff */
[----:B--23--:R-:W-:Y:S07]  /*30c0*/  @!P1 BRA `(.L_x_53) ;  /* 0x000000fc004c9947 */ /* 0x00cfee0003800000 */
.L_x_204:
[C---:B------:R-:W-:Y:S01]  /*30d0*/  LEA R4, R11.reuse, UR6, 0x4 ;  /* 0x000000060b047c11 */ /* 0x040fe2000f8e20ff */
[----:B--2---:R-:W-:Y:S01]  /*30e0*/  VIADD R2, R2, 0x90 ;  /* 0x0000009002027836 */ /* 0x004fe20000000000 */
[----:B------:R-:W-:Y:S01]  /*30f0*/  SEL R8, R8, RZ, P0 ;  /* 0x000000ff08087207 */ /* 0x000fe20000000000 */
[----:B------:R-:W-:-:S03]  /*3100*/  VIADD R11, R11, 0x1 ;  /* 0x000000010b0b7836 */ /* 0x000fc60000000000 */
[----:B------:R-:W2:Y:S01]  /*3110*/  LDS.128 R4, [R4+0xe0] ;  /* 0x0000e00004047984 */ /* 0x000ea20000000c00 */
[----:B------:R-:W-:Y:S02]  /*3120*/  PRMT R2, RZ, 0x654, R2 ;  /* 0x00000654ff027816 */ /* 0x000fe40000000002 */
[C---:B------:R-:W-:Y:S01]  /*3130*/  ISETP.NE.AND P1, PT, R11.reuse, 0x2, PT ;  /* 0x000000020b00780c */ /* 0x040fe20003f25270 */
[----:B------:R-:W-:Y:S01]  /*3140*/  @!PT LDS RZ, [RZ] ;  /* 0x00000000fffff984 */ /* 0x000fe20000000800 */
[----:B------:R-:W-:Y:S01]  /*3150*/  @!PT LDS RZ, [RZ] ;  /* 0x00000000fffff984 */ /* 0x000fe20000000800 */
[----:B------:R-:W-:Y:S01]  /*3160*/  @!PT LDS RZ, [RZ] ;  /* 0x00000000fffff984 */ /* 0x000fe20000000800 */
[----:B------:R-:W-:Y:S01]  /*3170*/  @!PT LDS RZ, [RZ] ;  /* 0x00000000fffff984 */ /* 0x000fe20000000800 */
[----:B------:R3:W-:Y:S06]  /*3180*/  MEMBAR.ALL.CTA ;  /* 0x0000000000007992 */ /* 0x0007ec0000008000 */
[----:B---3--:R-:W3:Y:S01]  /*3190*/  FENCE.VIEW.ASYNC.S ;  /* 0x00000000000073c6 */ /* 0x008ee20000000000 */
[----:B------:R-:W-:Y:S01]  /*31a0*/  SEL R11, R11, RZ, P1 ;  /* 0x000000ff0b0b7207 */ /* 0x000fe20000800000 */
[----:B---3--:R3:W-:Y:S01]  /*31b0*/  SYNCS.ARRIVE.TRANS64.RED.A1T0 RZ, [R2+URZ], RZ ;  /* 0x000000ff02ff79a7 */ /* 0x0087e200081004ff */
[----:B--2---:R-:W-:-:S02]  /*31c0*/  LOP3.LUT P3, RZ, R6, 0x1, RZ, 0xc0, !PT ;  /* 0x0000000106ff7812 */ /* 0x004fc4000786c0ff */
[----:B------:R-:W-:-:S04]  /*31d0*/  SEL R5, RZ, 0x1, P1 ;  /* 0x00000001ff057807 */ /* 0x000fc80000800000 */
[----:B------:R-:W-:Y:S02]  /*31e0*/  LOP3.LUT R10, R10, R5, RZ, 0x3c, !PT ;  /* 0x000000050a0a7212 */ /* 0x000fe400078e3cff */
[----:B---3--:R-:W-:-:S04]  /*31f0*/  SEL R2, RZ, 0x1, P0 ;  /* 0x00000001ff027807 */ /* 0x008fc80000000000 */
[----:B------:R-:W-:Y:S01]  /*3200*/  LOP3.LUT R9, R9, R2, RZ, 0x3c, !PT ;  /* 0x0000000209097212 */ /* 0x000fe200078e3cff */
[----:B------:R-:W-:Y:S06]  /*3210*/  @P3 BRA `(.L_x_54) ;  /* 0xfffffffc002c3947 */ /* 0x000fec000383ffff */
[----:B------:R-:W-:Y:S01]  /*3220*/  ULEA UR4, UR5, UR6, 0x3 ;  /* 0x0000000605047291 */ /* 0x000fe2000f8e18ff */
[----:B------:R-:W-:-:S08]  /*3230*/  SHF.L.U32 R3, R12, 0x1f, RZ ;  /* 0x0000001f0c037819 */ /* 0x000fd000000006ff */
[----:B------:R-:W2:Y:S02]  /*3240*/  SYNCS.PHASECHK.TRANS64 P0, [UR4+0x90], R3 ;  /* 0x00009003ff0075a7 */ /* 0x000ea40008001004 */
[----:B--2---:R-:W-:Y:S05]  /*3250*/  @P0 BRA `(.L_x_55) ;  /* 0x0000000000080947 */ /* 0x004fea0003800000 */
[----:B------:R-:W2:Y:S02]  /*3260*/  SYNCS.PHASECHK.TRANS64.TRYWAIT P0, [UR4+0x90], R3 ;  /* 0x00009003ff0075a7 */ /* 0x000ea40008001104 */
[----:B--2---:R-:W-:Y:S05]  /*3270*/  @!P0 BRA `(.L_x_56) ;  /* 0x000000f800f48947 */ /* 0x004fea0003800000 */
.L_x_55:
[----:B------:R-:W-:-:S04]  /*3280*/  UIADD3 UR7, UPT, UPT, UR5, 0x1, URZ ;  /* 0x0000000105077890 */ /* 0x000fc8000fffe0ff */
[----:B------:R-:W-:-:S04]  /*3290*/  UISETP.NE.AND UP0, UPT, UR7, 0x2, UPT ;  /* 0x000000020700788c */ /* 0x000fc8000bf05270 */
[----:B------:R-:W-:Y:S02]  /*32a0*/  USEL UR8, URZ, 0x1, UP0 ;  /* 0x00000001ff087887 */ /* 0x000fe40008000000 */
[----:B------:R-:W-:-:S04]  /*32b0*/  USEL UR7, UR7, URZ, UP0 ;  /* 0x000000ff07077287 */ /* 0x000fc80008000000 */
[----:B------:R-:W-:Y:S01]  /*32c0*/  ULEA UR7, UR7, UR6, 0x3 ;  /* 0x0000000607077291 */ /* 0x000fe2000f8e18ff */
[----:B--2---:R-:W-:-:S04]  /*32d0*/  LOP3.LUT R3, R12, UR8, RZ, 0x3c, !PT ;  /* 0x000000080c037c12 */ /* 0x004fc8000f8e3cff */
[----:B------:R-:W-:-:S04]  /*32e0*/  SHF.L.U32 R0, R3, 0x1f, RZ ;  /* 0x0000001f03007819 */ /* 0x000fc800000006ff */
[----:B------:R-:W2:Y:S02]  /*32f0*/  SYNCS.PHASECHK.TRANS64 P0, [UR7+0x90], R0 ;  /* 0x00009000ff0075a7 */ /* 0x000ea40008001007 */
[----:B-12---:R-:W-:Y:S05]  /*3300*/  @P0 EXIT ;  /* 0x000000000000094d */ /* 0x006fea0003800000 */
[----:B------:R-:W-:Y:S02]  /*3310*/  SHF.L.U32 R3, R3, 0x1f, RZ ;  /* 0x0000001f03037819 */ /* 0x000fe400000006ff */
[----:B------:R-:W-:-:S07]  /*3320*/  MOV R0, UR7 ;  /* 0x0000000700007c02 */ /* 0x000fce0008000f00 */
.L_x_57:
[----:B-1----:R1:W2:Y:S02]  /*3330*/  SYNCS.PHASECHK.TRANS64.TRYWAIT P0, [R0+URZ+0x90], R3 ;  /* 0x00009003000075a7 */ /* 0x0022a400080011ff */
[----:B--2---:R-:W-:Y:S05]  /*3340*/  @!P0 NANOSLEEP.SYNCS 0x989680 ;  /* 0x009896800000895d */ /* 0x004fea0003900000 */
[----:B------:R-:W2:Y:S02]  /*3350*/  @!P0 SYNCS.PHASECHK.TRANS64 P0, [R0+URZ+0x90], R3 ;  /* 0x00009003000085a7 */ /* 0x000ea400080010ff */
[----:B--2---:R-:W-:Y:S05]  /*3360*/  @P0 EXIT ;  /* 0x000000000000094d */ /* 0x004fea0003800000 */
[----:B------:R-:W-:Y:S05]  /*3370*/  BRA `(.L_x_57) ;  /* 0xfffffffc00ec7947 */ /* 0x000fea000383ffff */
.L_x_50:
[----:B------:R-:W-:Y:S05]  /*3380*/  BRA.U UP4, `(.L_x_58) ;  /* 0x0000001104f47547 */ /* 0x000fea000b800000 */
[----:B------:R-:W2:Y:S01]  /*3390*/  S2UR UR7, SR_CgaCtaId ;  /* 0x00000000000779c3 */ /* 0x000ea20000008800 */
[----:B------:R-:W-:Y:S01]  /*33a0*/  UMOV UR4, 0x40 ;  /* 0x0000004000047882 */ /* 0x000fe20000000000 */
[----:B------:R-:W-:Y:S01]  /*33b0*/  NOP ;  /* 0x0000000000007918 */ /* 0x000fe20000000000 */
[----:B------:R-:W-:Y:S01]  /*33c0*/  UMOV UR6, 0x400 ;  /* 0x0000040000067882 */ /* 0x000fe20000000000 */
[----:B--2---:R-:W-:Y:S02]  /*33d0*/  ULEA UR5, UR7, UR4, 0x18 ;  /* 0x0000000407057291 */ /* 0x004fe4000f8ec0ff */
[----:B------:R-:W-:-:S07]  /*33e0*/  ULEA UR6, UR7, UR6, 0x18 ;  /* 0x0000000607067291 */ /* 0x000fce000f8ec0ff */
[----:B------:R-:W2:Y:S02]  /*33f0*/  LDS.U8 R0, [UR5+0x1c] ;  /* 0x00001c05ff007984 */ /* 0x000ea40008000000 */
[----:B--2---:R-:W-:-:S13]  /*3400*/  ISETP.NE.AND P0, PT, R0, RZ, PT ;  /* 0x000000ff0000720c */ /* 0x004fda0003f05270 */
[----:B------:R-:W-:Y:S05]  /*3410*/  @P0 BRA `(.L_x_59) ;  /* 0x0000000000580947 */ /* 0x000fea0003800000 */
[----:B------:R-:W-:-:S13]  /*3420*/  ELECT P0, URZ, PT ;  /* 0x0000000000ff782f */ /* 0x000fda0003800000 */
[----:B------:R-:W-:Y:S05]  /*3430*/  @!P0 BRA `(.L_x_60) ;  /* 0x0000000000608947 */ /* 0x000fea0003800000 */
[----:B------:R-:W-:Y:S01]  /*3440*/  UMOV UR4, 0x10 ;  /* 0x0000001000047882 */ /* 0x000fe20000000000 */
[----:B------:R-:W-:Y:S01]  /*3450*/  HFMA2 R0, -RZ, RZ, 0, 5.9604644775390625e-08 ;  /* 0x00000001ff007431 */ /* 0x000fe200000001ff */
[----:B------:R-:W-:-:S03]  /*3460*/  MOV R3, 0xffff ;  /* 0x0000ffff00037802 */ /* 0x000fc60000000f00 */
[----:B------:R-:W-:Y:S04]  /*3470*/  DEPBAR.LE SB2, 0x36 ;  /* 0x0000ad800000791a */ /* 0x000fe80000000000 */
[----:B------:R-:W2:Y:S02]  /*3480*/  UTCATOMSWS.FIND_AND_SET.ALIGN UP0, UR4, UR4 ;  /* 0x00000004000475e3 */ /* 0x000ea40008000800 */
[----:B--2---:R-:W-:Y:S01]  /*3490*/  MOV R4, UR4 ;  /* 0x0000000400047c02 */ /* 0x004fe20008000f00 */
[----:B------:R-:W-:Y:S06]  /*34a0*/  BRA.U UP0, `(.L_x_61) ;  /* 0x0000000100187547 */ /* 0x000fec000b800000 */
.L_x_62:
[----:B------:R-:W-:Y:S05]  /*34b0*/  NANOSLEEP 0x64 ;  /* 0x000000640000795d */ /* 0x000fea0003800000 */
[----:B------:R-:W-:-:S05]  /*34c0*/  UMOV UR4, 0x10 ;  /* 0x0000001000047882 */ /* 0x000fca0000000000 */
[----:B------:R-:W-:Y:S04]  /*34d0*/  DEPBAR.LE SB2, 0x36 ;  /* 0x0000ad800000791a */ /* 0x000fe80000000000 */
[----:B------:R-:W2:Y:S02]  /*34e0*/  UTCATOMSWS.FIND_AND_SET.ALIGN UP0, UR4, UR4 ;  /* 0x00000004000475e3 */ /* 0x000ea40008000800 */
[----:B--2---:R-:W-:Y:S01]  /*34f0*/  MOV R4, UR4 ;  /* 0x0000000400047c02 */ /* 0x004fe20008000f00 */
[----:B------:R-:W-:Y:S05]  /*3500*/  BRA.U !UP0, `(.L_x_62) ;  /* 0xfffffffd08e87547 */ /* 0x000fea000b83ffff */
.L_x_61:
[-C--:B------:R-:W-:Y:S02]  /*3510*/  SHF.L.U32 R3, R3, R4.reuse, RZ ;  /* 0x0000000403037219 */ /* 0x080fe400000006ff */
[----:B------:R-:W-:Y:S01]  /*3520*/  SHF.L.U32 R0, R0, R4, RZ ;  /* 0x0000000400007219 */ /* 0x000fe200000006ff */
[----:B------:R-:W-:Y:S02]  /*3530*/  IMAD.SHL.U32 R4, R4, 0x20, RZ ;  /* 0x0000002004047824 */ /* 0x000fe400078e00ff */
[----:B------:R2:W-:Y:S04]  /*3540*/  ATOMS.OR RZ, [UR5+0x14], R3 ;  /* 0x00001403ffff798c */ /* 0x0005e8000b000005 */
[----:B------:R2:W-:Y:S04]  /*3550*/  ATOMS.OR RZ, [UR5+0x18], R0 ;  /* 0x00001800ffff798c */ /* 0x0005e8000b000005 */
[----:B------:R2:W-:Y:S01]  /*3560*/  STS [UR6+0x100], R4 ;  /* 0x00010004ff007988 */ /* 0x0005e20008000806 */
[----:B------:R-:W-:Y:S05]  /*3570*/  BRA `(.L_x_60) ;  /* 0x0000000000107947 */ /* 0x000fea0003800000 */
.L_x_59:
[----:B------:R-:W-:Y:S02]  /*3580*/  MOV R0, 0xffffffff ;  /* 0xffffffff00007802 */ /* 0x000fe40000000f00 */
[----:B------:R-:W-:-:S03]  /*3590*/  MOV R4, 0x35c0 ;  /* 0x000035c000047802 */ /* 0x000fc60000000f00 */
[----:B------:R2:W-:Y:S04]  /*35a0*/  STS [UR6+0x100], R0 ;  /* 0x00010000ff007988 */ /* 0x0005e80008000806 */
[----:B-12--5:R-:W-:Y:S05]  /*35b0*/  CALL.REL.NOINC `($__internal_1_$__cuda_sm10x_tcgen05_guardrail_trap_phase_invalid_during_alloc) ;  /* 0x0000010000c07944 */ /* 0x026fea0003c00000 */
.L_x_60:
[----:B------:R-:W-:Y:S05]  /*35c0*/  WARPSYNC.ALL ;  /* 0x0000000000007948 */ /* 0x000fea0003800000 */
[----:B------:R-:W3:Y:S01]  /*35d0*/  S2UR UR4, SR_CgaCtaId ;  /* 0x00000000000479c3 */ /* 0x000ee20000008800 */
[----:B------:R-:W-:Y:S01]  /*35e0*/  UMOV UR34, 0x400 ;  /* 0x0000040000227882 */ /* 0x000fe20000000000 */
[----:B------:R-:W-:-:S06]  /*35f0*/  NOP ;  /* 0x0000000000007918 */ /* 0x000fcc0000000000 */
[----:B------:R-:W-:Y:S06]  /*3600*/  BAR.ARV 0x6, 0xa0 ;  /* 0x0182800000007b1d */ /* 0x000fec0000002000 */
[----:B------:R-:W4:Y:S01]  /*3610*/  LDCU UR12, c[0x0][0x38c] ;  /* 0x00007180ff0c77ac */ /* 0x000f220008000800 */
[----:B------:R-:W-:Y:S01]  /*3620*/  CS2R R8, SRZ ;  /* 0x0000000000087805 */ /* 0x000fe2000001ff00 */
[----:B--2---:R-:W-:Y:S01]  /*3630*/  IMAD.MOV.U32 R3, RZ, RZ, RZ ;  /* 0x000000ffff037224 */ /* 0x004fe200078e00ff */
[----:B------:R-:W-:Y:S01]  /*3640*/  UMOV UR5, 0x1 ;  /* 0x0000000100057882 */ /* 0x000fe20000000000 */
[----:B------:R-:W-:Y:S01]  /*3650*/  UMOV UR30, URZ ;  /* 0x000000ff001e7c82 */ /* 0x000fe20008000000 */
[----:B------:R-:W-:Y:S01]  /*3660*/  UMOV UR58, URZ ;  /* 0x000000ff003a7c82 */ /* 0x000fe20008000000 */
[----:B------:R-:W-:Y:S01]  /*3670*/  UMOV UR56, URZ ;  /* 0x000000ff00387c82 */ /* 0x000fe20008000000 */
[----:B------:R-:W-:Y:S01]  /*3680*/  UMOV UR42, URZ ;  /* 0x000000ff002a7c82 */ /* 0x000fe20008000000 */
[----:B------:R-:W-:Y:S01]  /*3690*/  UMOV UR40, URZ ;  /* 0x000000ff00287c82 */ /* 0x000fe20008000000 */
[----:B---3--:R-:W-:Y:S01]  /*36a0*/  ULEA UR34, UR4, UR34, 0x18 ;  /* 0x0000002204227291 */ /* 0x008fe2000f8ec0ff */
[----:B------:R-:W2:Y:S03]  /*36b0*/  LDCU UR4, c[0x0][0x38c] ;  /* 0x00007180ff0477ac */ /* 0x000ea60008000800 */
[----:B------:R-:W-:-:S02]  /*36c0*/  UIADD3 UR6, UPT, UPT, UR34, 0x14400, URZ ;  /* 0x0001440022067890 */ /* 0x000fc4000fffe0ff */
[----:B------:R-:W-:-:S03]  /*36d0*/  UIADD3 UR8, UPT, UPT, UR34, 0x2ca00, URZ ;  /* 0x0002ca0022087890 */ /* 0x000fc6000fffe0ff */
[----:B------:R-:W3:Y:S01]  /*36e0*/  LDS R0, [UR34+0x100] ;  /* 0x00010022ff007984 */ /* 0x000ee20008000800 */
[----:B----4-:R-:W-:Y:S02]  /*36f0*/  UIADD3 UR12, UPT, UPT, UR12, 0x7f, URZ ;  /* 0x0000007f0c0c7890 */ /* 0x010fe4000fffe0ff */
[----:B------:R-:W-:Y:S02]  /*3700*/  UIADD3 UR7, UPT, UPT, UR34, 0x8400, URZ ;  /* 0x0000840022077890 */ /* 0x000fe4000fffe0ff */
[----:B------:R-:W-:Y:S02]  /*3710*/  USHF.R.U32.HI UR9, URZ, 0x4, UR6 ;  /* 0x00000004ff097899 */ /* 0x000fe40008011606 */
[----:B------:R-:W-:Y:S02]  /*3720*/  USHF.R.U32.HI UR6, URZ, 0x4, UR8 ;  /* 0x00000004ff067899 */ /* 0x000fe40008011608 */
[----:B------:R-:W-:Y:S02]  /*3730*/  USHF.R.S32.HI UR10, URZ, 0x1f, UR12 ;  /* 0x0000001fff0a7899 */ /* 0x000fe4000801140c */
[----:B--2---:R-:W-:-:S02]  /*3740*/  UISETP.GE.AND UP3, UPT, UR4, 0x1, UPT ;  /* 0x000000010400788c */ /* 0x004fc4000bf66270 */
[----:B------:R-:W-:Y:S02]  /*3750*/  UISETP.GE.U32.AND UP2, UPT, UR4, 0x81, UPT ;  /* 0x000000810400788c */ /* 0x000fe4000bf46070 */
[----:B------:R-:W-:Y:S02]  /*3760*/  UIADD3 UR4, UPT, UPT, UR34, 0x2c400, URZ ;  /* 0x0002c40022047890 */ /* 0x000fe4000fffe0ff */
[----:B------:R-:W-:Y:S02]  /*3770*/  USHF.R.U32.HI UR11, URZ, 0x4, UR7 ;  /* 0x00000004ff0b7899 */ /* 0x000fe40008011607 */
[----:B------:R-:W-:Y:S02]  /*3780*/  USHF.R.U32.HI UR7, URZ, 0x4, UR4 ;  /* 0x00000004ff077899 */ /* 0x000fe40008011604 */
[----:B------:R-:W-:Y:S02]  /*3790*/  ULOP3.LUT UR6, UR6, 0x3fff, URZ, 0xc0, !UPT ;  /* 0x00003fff06067892 */ /* 0x000fe4000f8ec0ff */
[----:B------:R-:W-:-:S02]  /*37a0*/  ULEA.HI UR4, UR10, UR12, URZ, 0x7 ;  /* 0x0000000c0a047291 */ /* 0x000fc4000f8f38ff */
[----:B------:R-:W-:Y:S02]  /*37b0*/  ULOP3.LUT UR9, UR9, 0x3fff, URZ, 0xc0, !UPT ;  /* 0x00003fff09097892 */ /* 0x000fe4000f8ec0ff */
[----:B------:R-:W-:Y:S02]  /*37c0*/  ULOP3.LUT UR7, UR7, 0x3fff, URZ, 0xc0, !UPT ;  /* 0x00003fff07077892 */ /* 0x000fe4000f8ec0ff */
[----:B------:R-:W-:Y:S02]  /*37d0*/  ULOP3.LUT UR54, UR6, 0x10000, URZ, 0xfc, !UPT ;  /* 0x0001000006367892 */ /* 0x000fe4000f8efcff */
[----:B------:R-:W-:Y:S02]  /*37e0*/  USHF.R.S32.HI UR64, URZ, 0x7, UR4 ;  /* 0x00000007ff407899 */ /* 0x000fe40008011404 */
[----:B------:R-:W-:Y:S02]  /*37f0*/  ULOP3.LUT UR11, UR11, 0x3fff, URZ, 0xc0, !UPT ;  /* 0x00003fff0b0b7892 */ /* 0x000fe4000f8ec0ff */
[----:B------:R-:W-:-:S02]  /*3800*/  ULOP3.LUT UR52, UR9, 0x10000, URZ, 0xfc, !UPT ;  /* 0x0001000009347892 */ /* 0x000fc4000f8efcff */
[----:B------:R-:W-:Y:S02]  /*3810*/  ULOP3.LUT UR53, UR7, 0x10000, URZ, 0xfc, !UPT ;  /* 0x0001000007357892 */ /* 0x000fe4000f8efcff */
[----:B------:R-:W-:Y:S01]  /*3820*/  ULOP3.LUT UR35, UR11, 0x10000, URZ, 0xfc, !UPT ;  /* 0x000100000b237892 */ /* 0x000fe2000f8efcff */
[----:B---3--:R-:W-:Y:S01]  /*3830*/  R2UR UR31, R0 ;  /* 0x00000000001f72ca */ /* 0x008fe200000e0000 */
[----:B------:R-:W-:Y:S02]  /*3840*/  UIADD3 UR66, UPT, UPT, UR34, 0xa0, URZ ;  /* 0x000000a022427890 */ /* 0x000fe4000fffe0ff */
[----:B------:R-:W-:Y:S01]  /*3850*/  UIADD3 UR65, UPT, UPT, UR64, -0x1, URZ ;  /* 0xffffffff40417890 */ /* 0x000fe2000fffe0ff */
[----:B------:R-:W-:Y:S01]  /*3860*/  UMOV UR38, URZ ;  /* 0x000000ff00267c82 */ /* 0x000fe20008000000 */
[----:B------:R-:W-:-:S08]  /*3870*/  UMOV UR36, URZ ;  /* 0x000000ff00247c82 */ /* 0x000fd00008000000 */
[----:B------:R-:W-:Y:S02]  /*3880*/  UIADD3 UR49, UPT, UPT, UR31, 0x400001c4, URZ ;  /* 0x400001c41f317890 */ /* 0x000fe4000fffe0ff */
[----:B------:R-:W-:Y:S02]  /*3890*/  UIADD3 UR46, UPT, UPT, UR31, -0x7ffffe40, URZ ;  /* 0x800001c01f2e7890 */ /* 0x000fe4000fffe0ff */
[----:B------:R-:W-:Y:S02]  /*38a0*/  UIADD3 UR50, UPT, UPT, UR31, 0x1c0, URZ ;  /* 0x000001c01f327890 */ /* 0x000fe4000fffe0ff */
[----:B------:R-:W-:Y:S02]  /*38b0*/  UIADD3 UR48, UPT, UPT, UR31, 0x400001c0, URZ ;  /* 0x400001c01f307890 */ /* 0x000fe4000fffe0ff */
[----:B-1----:R-:W-:Y:S02]  /*38c0*/  UIADD3 UR44, UPT, UPT, UR31, -0x3ffffe40, URZ ;  /* 0xc00001c01f2c7890 */ /* 0x002fe4000fffe0ff */
[----:B------:R-:W-:-:S02]  /*38d0*/  USHF.R.U32.HI UR6, URZ, 0x1a, UR49 ;  /* 0x0000001aff067899 */ /* 0x000fc40008011631 */
[----:B------:R-:W-:Y:S02]  /*38e0*/  USHF.R.U32.HI UR4, URZ, 0x11, UR46 ;  /* 0x00000011ff047899 */ /* 0x000fe4000801162e */
[----:B------:R-:W-:Y:S02]  /*38f0*/  UIADD3 UR51, UPT, UPT, UR31, 0x1c4, URZ ;  /* 0x000001c41f337890 */ /* 0x000fe4000fffe0ff */
[----:B------:R-:W-:Y:S02]  /*3900*/  UIADD3 UR47, UPT, UPT, UR31, -0x7ffffe3c, URZ ;  /* 0x800001c41f2f7890 */ /* 0x000fe4000fffe0ff */
[----:B------:R-:W-:Y:S02]  /*3910*/  UIADD3 UR45, UPT, UPT, UR31, -0x3ffffe3c, URZ ;  /* 0xc00001c41f2d7890 */ /* 0x000fe4000fffe0ff */
[----:B------:R-:W-:Y:S02]  /*3920*/  USHF.R.U32.HI UR9, URZ, 0x11, UR50 ;  /* 0x00000011ff097899 */ /* 0x000fe40008011632 */
[----:B------:R-:W-:-:S02]  /*3930*/  USHF.R.U32.HI UR7, URZ, 0x11, UR48 ;  /* 0x00000011ff077899 */ /* 0x000fc40008011630 */
[----:B------:R-:W-:Y:S02]  /*3940*/  USHF.R.U32.HI UR10, URZ, 0x11, UR44 ;  /* 0x00000011ff0a7899 */ /* 0x000fe4000801162c */
[----:B------:R-:W-:Y:S02]  /*3950*/  ULOP3.LUT UR60, UR6, 0x30, URZ, 0xc0, !UPT ;  /* 0x00000030063c7892 */ /* 0x000fe4000f8ec0ff */
[----:B------:R-:W-:Y:S02]  /*3960*/  ULOP3.LUT UR6, UR4, 0x6000, URZ, 0xc0, !UPT ;  /* 0x0000600004067892 */ /* 0x000fe4000f8ec0ff */
[----:B------:R-:W-:Y:S02]  /*3970*/  USHF.R.U32.HI UR8, URZ, 0x1a, UR51 ;  /* 0x0000001aff087899 */ /* 0x000fe40008011633 */
[----:B------:R-:W-:Y:S02]  /*3980*/  USHF.R.U32.HI UR11, URZ, 0x1a, UR47 ;  /* 0x0000001aff0b7899 */ /* 0x000fe4000801162f */
[----:B------:R-:W-:-:S02]  /*3990*/  USHF.R.U32.HI UR12, URZ, 0x1a, UR45 ;  /* 0x0000001aff0c7899 */ /* 0x000fc4000801162d */
[----:B------:R-:W-:Y:S02]  /*39a0*/  ULOP3.LUT UR9, UR9, 0x6000, URZ, 0xc0, !UPT ;  /* 0x0000600009097892 */ /* 0x000fe4000f8ec0ff */
[----:B------:R-:W-:Y:S02]  /*39b0*/  ULOP3.LUT UR7, UR7, 0x6000, URZ, 0xc0, !UPT ;  /* 0x0000600007077892 */ /* 0x000fe4000f8ec0ff */
[----:B------:R-:W-:Y:S02]  /*39c0*/  ULOP3.LUT UR4, UR10, 0x6000, URZ, 0xc0, !UPT ;  /* 0x000060000a047892 */ /* 0x000fe4000f8ec0ff */
[----:B------:R-:W-:Y:S02]  /*39d0*/  ULOP3.LUT UR8, UR8, 0x30, URZ, 0xc0, !UPT ;  /* 0x0000003008087892 */ /* 0x000fe4000f8ec0ff */
[----:B------:R-:W-:Y:S02]  /*39e0*/  ULOP3.LUT UR11, UR11, 0x30, URZ, 0xc0, !UPT ;  /* 0x000000300b0b7892 */ /* 0x000fe4000f8ec0ff */
[----:B------:R-:W-:-:S02]  /*39f0*/  ULOP3.LUT UR12, UR12, 0x30, URZ, 0xc0, !UPT ;  /* 0x000000300c0c7892 */ /* 0x000fc4000f8ec0ff */
[----:B------:R-:W-:Y:S02]  /*3a00*/  ULOP3.LUT UR62, UR9, 0x8c0, URZ, 0xfc, !UPT ;  /* 0x000008c0093e7892 */ /* 0x000fe4000f8efcff */
[----:B------:R-:W-:Y:S02]  /*3a10*/  ULOP3.LUT UR7, UR7, 0x8c0, URZ, 0xfc, !UPT ;  /* 0x000008c007077892 */ /* 0x000fe4000f8efcff */
[----:B------:R-:W-:Y:S02]  /*3a20*/  ULOP3.LUT UR6, UR6, 0x8c0, URZ, 0xfc, !UPT ;  /* 0x000008c006067892 */ /* 0x000fe4000f8efcff */
[----:B------:R-:W-:Y:S02]  /*3a30*/  ULOP3.LUT UR4, UR4, 0x8c0, URZ, 0xfc, !UPT ;  /* 0x000008c004047892 */ /* 0x000fe4000f8efcff */
[----:B------:R-:W-:Y:S02]  /*3a40*/  UPRMT UR63, UR8, 0x5410, UR62 ;  /* 0x00005410083f7896 */ /* 0x000fe4000800003e */
[----:B------:R-:W-:-:S02]  /*3a50*/  UPRMT UR61, UR60, 0x5410, UR7 ;  /* 0x000054103c3d7896 */ /* 0x000fc40008000007 */
[----:B------:R-:W-:Y:S02]  /*3a60*/  UPRMT UR59, UR11, 0x5410, UR6 ;  /* 0x000054100b3b7896 */ /* 0x000fe40008000006 */
[----:B------:R-:W-:Y:S01]  /*3a70*/  UPRMT UR57, UR12, 0x5410, UR4 ;  /* 0x000054100c397896 */ /* 0x000fe20008000004 */
[----:B------:R-:W-:Y:S01]  /*3a80*/  UMOV UR62, URZ ;  /* 0x000000ff003e7c82 */ /* 0x000fe20008000000 */
[----:B------:R-:W-:Y:S01]  /*3a90*/  UMOV UR60, URZ ;  /* 0x000000ff003c7c82 */ /* 0x000fe20008000000 */
[----:B------:R-:W-:Y:S01]  /*3aa0*/  UMOV UR43, UR63 ;  /* 0x0000003f002b7c82 */ /* 0x000fe20008000000 */
[----:B------:R-:W-:Y:S01]  /*3ab0*/  UMOV UR41, UR61 ;  /* 0x0000003d00297c82 */ /* 0x000fe20008000000 */
[----:B------:R-:W-:Y:S02]  /*3ac0*/  UMOV UR39, UR59 ;  /* 0x0000003b00277c82 */ /* 0x000fe40008000000 */
[----:B------:R-:W-:-:S05]  /*3ad0*/  UMOV UR37, UR57 ;  /* 0x0000003900257c82 */ /* 0x000fca0008000000 */
.L_x_72:
[C---:B------:R-:W-:Y:S02]  /*3ae0*/  LEA R0, R9.reuse, UR34, 0x3 ;  /* 0x0000002209007c11 */ /* 0x040fe4000f8e18ff */
[----:B------:R-:W-:Y:S02]  /*3af0*/  SHF.L.U32 R5, R8, 0x1f, RZ ;  /* 0x0000001f08057819 */ /* 0x000fe400000006ff */
[----:B------:R-:W-:Y:S02]  /*3b00*/  LEA R4, R9, UR34, 0x4 ;  /* 0x0000002209047c11 */ /* 0x000fe4000f8e20ff */
[----:B-1----:R-:W1:Y:S02]  /*3b10*/  SYNCS.PHASECHK.TRANS64.TRYWAIT P0, [R0+URZ+0x80], R5 ;  /* 0x00008005000075a7 */ /* 0x002e6400080011ff */
[----:B-12---:R-:W-:Y:S05]  /*3b20*/  @!P0 BRA `(.L_x_63) ;  /* 0x000000f000e08947 */ /* 0x006fea0003800000 */
.L_x_206:
[----:B-1----:R-:W1:Y:S01]  /*3b30*/  LDS.128 R4, [R4+0xe0] ;  /* 0x0000e00004047984 */ /* 0x002e620000000c00 */
[----:B------:R-:W-:Y:S01]  /*3b40*/  VIADD R0, R0, 0x90 ;  /* 0x0000009000007836 */ /* 0x000fe20000000000 */
[----:B------:R-:W-:Y:S01]  /*3b50*/  ULOP3.LUT UR55, UR5, 0x1, URZ, 0x3c, !UPT ;  /* 0x0000000105377892 */ /* 0x000fe2000f8e3cff */
[----:B------:R-:W-:Y:S01]  /*3b60*/  VIADD R9, R9, 0x1 ;  /* 0x0000000109097836 */ /* 0x000fe20000000000 */
[----:B------:R-:W-:Y:S01]  /*3b70*/  @!PT LDS RZ, [RZ] ;  /* 0x00000000fffff984 */ /* 0x000fe20000000800 */
[----:B------:R-:W-:Y:S01]  /*3b80*/  @!PT LDS RZ, [RZ] ;  /* 0x00000000fffff984 */ /* 0x000fe20000000800 */
[----:B------:R-:W-:Y:S01]  /*3b90*/  @!PT LDS RZ, [RZ] ;  /* 0x00000000fffff984 */ /* 0x000fe20000000800 */
[----:B------:R-:W-:Y:S01]  /*3ba0*/  @!PT LDS RZ, [RZ] ;  /* 0x00000000fffff984 */ /* 0x000fe20000000800 */
[----:B------:R2:W-:Y:S06]  /*3bb0*/  MEMBAR.ALL.CTA ;  /* 0x0000000000007992 */ /* 0x0005ec0000008000 */
[----:B--2---:R-:W2:Y:S01]  /*3bc0*/  FENCE.VIEW.ASYNC.S ;  /* 0x00000000000073c6 */ /* 0x004ea20000000000 */
[----:B------:R-:W-:Y:S01]  /*3bd0*/  UMOV UR6, 0x1 ;  /* 0x0000000100067882 */ /* 0x000fe20000000000 */
[----:B------:R-:W-:Y:S01]  /*3be0*/  PRMT R0, RZ, 0x654, R0 ;  /* 0x00000654ff007816 */ /* 0x000fe20000000000 */
[----:B------:R-:W-:Y:S01]  /*3bf0*/  UIMAD UR15, UR55, 0xc0, UR31 ;  /* 0x000000c0370f78a4 */ /* 0x000fe2000f8e021f */
[----:B------:R-:W-:Y:S01]  /*3c00*/  UMOV UR4, UR64 ;  /* 0x0000004000047c82 */ /* 0x000fe20008000000 */
[----:B------:R-:W-:Y:S01]  /*3c10*/  UMOV UR9, URZ ;  /* 0x000000ff00097c82 */ /* 0x000fe20008000000 */
[----:B--2---:R2:W-:Y:S01]  /*3c20*/  SYNCS.ARRIVE.TRANS64.RED.A1T0 RZ, [R0+URZ], RZ ;  /* 0x000000ff00ff79a7 */ /* 0x0045e200081004ff */
[----:B-1----:R-:W-:Y:S01]  /*3c30*/  LOP3.LUT P2, RZ, R6, 0x1, RZ, 0xc0, !PT ;  /* 0x0000000106ff7812 */ /* 0x002fe2000784c0ff */
[----:B--2---:R-:W-:-:S12]  /*3c40*/  BRA.U !UP3, `(.L_x_64) ;  /* 0x000000010bec7547 */ /* 0x004fd8000b800000 */
[----:B------:R-:W-:Y:S01]  /*3c50*/  ULEA UR7, UR30, UR34, 0x3 ;  /* 0x000000221e077291 */ /* 0x000fe2000f8e18ff */
[----:B------:R-:W-:-:S08]  /*3c60*/  SHF.L.U32 R5, R3, 0x1f, RZ ;  /* 0x0000001f03057819 */ /* 0x000fd000000006ff */
[----:B------:R-:W1:Y:S02]  /*3c70*/  SYNCS.PHASECHK.TRANS64.TRYWAIT P0, [UR7], R5 ;  /* 0x00000005ff0075a7 */ /* 0x000e640008001107 */
[----:B-1----:R-:W-:Y:S05]  /*3c80*/  @P0 BRA `(.L_x_65) ;  /* 0x0000000000080947 */ /* 0x002fea0003800000 */
[----:B------:R-:W1:Y:S02]  /*3c90*/  SYNCS.PHASECHK.TRANS64.TRYWAIT P0, [UR7], R5 ;  /* 0x00000005ff0075a7 */ /* 0x000e640008001107 */
[----:B-1----:R-:W-:Y:S05]  /*3ca0*/  @!P0 BRA `(.L_x_66) ;  /* 0x000000f000948947 */ /* 0x002fea0003800000 */
.L_x_65:
[----:B------:R-:W-:Y:S01]  /*3cb0*/  UIADD3 UR4, UPT, UPT, UR30, 0x1, URZ ;  /* 0x000000011e047890 */ /* 0x000fe2000fffe0ff */
[----:B------:R-:W-:Y:S01]  /*3cc0*/  PLOP3.LUT P1, PT, PT, PT, UP2, 0x80, 0x8 ;  /* 0x000000000008781c */ /* 0x000fe20003f2f028 */
[----:B------:R-:W-:Y:S01]  /*3cd0*/  ULEA UR10, UR30, UR53, 0x5 ;  /* 0x000000351e0a7291 */ /* 0x000fe2000f8e28ff */
[----:B-1----:R-:W-:Y:S01]  /*3ce0*/  IMAD.U32 R0, RZ, RZ, UR5 ;  /* 0x00000005ff007e24 */ /* 0x002fe2000f8e00ff */
[----:B------:R-:W-:Y:S01]  /*3cf0*/  UISETP.NE.AND UP0, UPT, UR4, 0x3, UPT ;  /* 0x000000030400788c */ /* 0x000fe2000bf05270 */
[----:B------:R-:W-:Y:S01]  /*3d00*/  UMOV UR11, 0x4008 ;  /* 0x00004008000b7882 */ /* 0x000fe20000000000 */
[----:B------:R-:W-:Y:S02]  /*3d10*/  UMOV UR5, 0x4008 ;  /* 0x0000400800057882 */ /* 0x000fe40000000000 */
[----:B------:R-:W-:Y:S01]  /*3d20*/  USEL UR6, URZ, 0x1, UP0 ;  /* 0x00000001ff067887 */ /* 0x000fe20008000000 */
[----:B------:R-:W-:Y:S01]  /*3d30*/  SHF.L.U32 R5, R0, 0x1f, RZ ;  /* 0x0000001f00057819 */ /* 0x000fe200000006ff */
[----:B------:R-:W-:-:S02]  /*3d40*/  USEL UR14, UR4, URZ, UP0 ;  /* 0x000000ff040e7287 */ /* 0x000fc40008000000 */
[----:B------:R-:W-:Y:S02]  /*3d50*/  ULEA UR4, UR30, UR54, 0x6 ;  /* 0x000000361e047291 */ /* 0x000fe4000f8e30ff */
[----:B------:R-:W-:Y:S01]  /*3d60*/  @UP2 ULEA UR9, UR14, UR34, 0x3 ;  /* 0x000000220e092291 */ /* 0x000fe2000f8e18ff */
[----:B------:R-:W-:Y:S01]  /*3d70*/  LOP3.LUT R3, R3, UR6, RZ, 0x3c, !PT ;  /* 0x0000000603037c12 */ /* 0x000fe2000f8e3cff */
[----:B------:R-:W-:Y:S01]  /*3d80*/  UIADD3 UR8, UPT, UPT, UR4, 0x20, URZ ;  /* 0x0000002004087890 */ /* 0x000fe2000fffe0ff */
[----:B------:R-:W-:Y:S02]  /*3d90*/  UMOV UR6, 0x1 ;  /* 0x0000000100067882 */ /* 0x000fe40000000000 */
[----:B------:R-:W-:-:S04]  /*3da0*/  @P1 SHF.L.U32 R4, R3, 0x1f, RZ ;  /* 0x0000001f03041819 */ /* 0x000fc800000006ff */
[----:B------:R-:W1:Y:S01]  /*3db0*/  @P1 SYNCS.PHASECHK.TRANS64.TRYWAIT P0, [UR9], R4 ;  /* 0x00000004ff0015a7 */ /* 0x000e620008001109 */
[----:B------:R-:W-:Y:S01]  /*3dc0*/  UMOV UR9, 0x4008 ;  /* 0x0000400800097882 */ /* 0x000fe20000000000 */
[----:B------:R2:W-:Y:S01]  /*3dd0*/  UTCCP.T.S.4x32dp128bit tmem[UR31+0x1c0], gdesc[UR10] ;  /* 0x0001c00a1f0079e7 */ /* 0x0005e20009100000 */
[----:B------:R2:W-:Y:S01]  /*3de0*/  UTCCP.T.S.4x32dp128bit tmem[UR31+0x1c4], gdesc[UR4] ;  /* 0x0001c4041f0079e7 */ /* 0x0005e20009100000 */
[----:B------:R2:W-:Y:S01]  /*3df0*/  UTCCP.T.S.4x32dp128bit tmem[UR31+0x1c8], gdesc[UR8] ;  /* 0x0001c8081f0079e7 */ /* 0x0005e20009100000 */
[----:B------:R-:W3:Y:S01]  /*3e00*/  SYNCS.PHASECHK.TRANS64.TRYWAIT P3, [UR34+0xa8], R5 ;  /* 0x0000a805ff0075a7 */ /* 0x000ee20008061122 */
[----:B-1----:R-:W-:Y:S01]  /*3e10*/  @P1 VOTEU.ANY UP0, P0 ;  /* 0x0000000000ff1886 */ /* 0x002fe20000000100 */
[----:B------:R-:W-:Y:S01]  /*3e20*/  @UP2 USEL UR6, URZ, 0x1, !UP0 ;  /* 0x00000001ff062887 */ /* 0x000fe2000c000000 */
[----:B--23--:R-:W-:Y:S11]  /*3e30*/  @!P3 BRA `(.L_x_67) ;  /* 0x000000f00048b947 */ /* 0x00cff60003800000 */
.L_x_209:
[----:B------:R-:W-:Y:S01]  /*3e40*/  ELECT P0, URZ, PT ;  /* 0x0000000000ff782f */ /* 0x000fe20003800000 */
[----:B------:R-:W-:Y:S02]  /*3e50*/  ULEA UR8, UR30, UR52, 0xb ;  /* 0x000000341e087291 */ /* 0x000fe4000f8e58ff */
[----:B------:R-:W-:Y:S02]  /*3e60*/  ULEA UR4, UR30, UR35, 0xa ;  /* 0x000000231e047291 */ /* 0x000fe4000f8e50ff */
[----:B------:R-:W-:Y:S02]  /*3e70*/  UIADD3 UR24, UPT, UPT, UR7, 0x18, URZ ;  /* 0x0000001807187890 */ /* 0x000fe4000fffe0ff */
[----:B------:R-:W-:Y:S02]  /*3e80*/  UIADD3 UR22, UPT, UPT, UR8, 0x2, URZ ;  /* 0x0000000208167890 */ /* 0x000fe4000fffe0ff */
[----:B------:R-:W-:Y:S02]  /*3e90*/  UIADD3 UR20, UPT, UPT, UR4, 0x2, URZ ;  /* 0x0000000204147890 */ /* 0x000fe4000fffe0ff */
[----:B------:R-:W-:-:S02]  /*3ea0*/  UIADD3 UR18, UPT, UPT, UR8, 0x4, URZ ;  /* 0x0000000408127890 */ /* 0x000fc4000fffe0ff */
[----:B-1----:R-:W-:Y:S01]  /*3eb0*/  @P0 LOP3.LUT R0, R2, 0xffff, RZ, 0xc0, !PT ;  /* 0x0000ffff02000812 */ /* 0x002fe200078ec0ff */
[----:B------:R-:W-:Y:S02]  /*3ec0*/  UIADD3 UR16, UPT, UPT, UR4, 0x4, URZ ;  /* 0x0000000404107890 */ /* 0x000fe4000fffe0ff */
[----:B------:R-:W-:Y:S01]  /*3ed0*/  UIADD3 UR10, UPT, UPT, UR4, 0x6, URZ ;  /* 0x00000006040a7890 */ /* 0x000fe2000fffe0ff */
[----:B------:R-:W-:Y:S01]  /*3ee0*/  @P0 R2UR UR7, R0 ;  /* 0x00000000000702ca */ /* 0x000fe200000e0000 */
[----:B------:R-:W-:Y:S01]  /*3ef0*/  UIADD3 UR12, UPT, UPT, UR8, 0x6, URZ ;  /* 0x00000006080c7890 */ /* 0x000fe2000fffe0ff */
[----:B------:R-:W-:Y:S01]  /*3f00*/  UMOV UR9, 0x40004040 ;  /* 0x4000404000097882 */ /* 0x000fe20000000000 */
[----:B------:R-:W-:Y:S01]  /*3f10*/  UMOV UR5, 0x40004040 ;  /* 0x4000404000057882 */ /* 0x000fe20000000000 */
[----:B------:R-:W-:Y:S01]  /*3f20*/  UMOV UR23, 0x40004040 ;  /* 0x4000404000177882 */ /* 0x000fe20000000000 */
[----:B------:R-:W-:Y:S01]  /*3f30*/  UMOV UR21, 0x40004040 ;  /* 0x4000404000157882 */ /* 0x000fe20000000000 */
[----:B------:R1:W-:Y:S01]  /*3f40*/  UTCQMMA gdesc[UR4], gdesc[UR8], tmem[UR15], tmem[UR62], idesc[UR63], tmem[UR50], !UPT ;  /* 0x00323e0804007dea */ /* 0x0003e2000f80030f */
[----:B------:R-:W-:Y:S01]  /*3f50*/  UMOV UR19, 0x40004040 ;  /* 0x4000404000137882 */ /* 0x000fe20000000000 */
[----:B------:R-:W-:Y:S01]  /*3f60*/  UMOV UR17, 0x40004040 ;  /* 0x4000404000117882 */ /* 0x000fe20000000000 */
[----:B------:R-:W-:Y:S01]  /*3f70*/  UMOV UR13, 0x40004040 ;  /* 0x40004040000d7882 */ /* 0x000fe20000000000 */
[----:B------:R-:W-:Y:S01]  /*3f80*/  UMOV UR11, 0x40004040 ;  /* 0x40004040000b7882 */ /* 0x000fe20000000000 */
[----:B------:R2:W-:Y:S01]  /*3f90*/  UTCQMMA gdesc[UR20], gdesc[UR22], tmem[UR15], tmem[UR60], idesc[UR61], tmem[UR48], UPT ;  /* 0x00303c1614007dea */ /* 0x0005e2000b80030f */
[----:B------:R2:W-:Y:S01]  /*3fa0*/  UTCQMMA gdesc[UR16], gdesc[UR18], tmem[UR15], tmem[UR58], idesc[UR59], tmem[UR46], UPT ;  /* 0x002e3a1210007dea */ /* 0x0005e2000b80030f */
[----:B------:R2:W-:Y:S01]  /*3fb0*/  UTCQMMA gdesc[UR10], gdesc[UR12], tmem[UR15], tmem[UR56], idesc[UR57], tmem[UR44], UPT ;  /* 0x002c380c0a007dea */ /* 0x0005e2000b80030f */
[----:B------:R2:W-:Y:S01]  /*3fc0*/  UTCBAR.MULTICAST [UR24], URZ, UR7 ;  /* 0x000000ff180073e9 */ /* 0x0005e20008000807 */
[----:B------:R-:W-:Y:S01]  /*3fd0*/  UMOV UR30, UR14 ;  /* 0x0000000e001e7c82 */ /* 0x000fe20008000000 */
[----:B-1----:R-:W-:Y:S01]  /*3fe0*/  UMOV UR9, 0x1 ;  /* 0x0000000100097882 */ /* 0x002fe20000000000 */
[----:B------:R-:W-:-:S05]  /*3ff0*/  UMOV UR4, UR65 ;  /* 0x0000004100047c82 */ /* 0x000fca0008000000 */
.L_x_64:
[----:B------:R-:W-:-:S09]  /*4000*/  UISETP.GE.AND UP0, UPT, UR4, 0x1, UPT ;  /* 0x000000010400788c */ /* 0x000fd2000bf06270 */
[----:B------:R-:W-:Y:S05]  /*4010*/  BRA.U !UP0, `(.L_x_68) ;  /* 0x0000000108f87547 */ /* 0x000fea000b800000 */
[----:B------:R-:W-:Y:S01]  /*4020*/  UIADD3 UR14, UPT, UPT, UR4, -0x1, URZ ;  /* 0xffffffff040e7890 */ /* 0x000fe2000fffe0ff */
[----:B------:R-:W-:-:S11]  /*4030*/  UMOV UR5, UR30 ;  /* 0x0000001e00057c82 */ /* 0x000fd60008000000 */
.L_x_71:
[----:B------:R-:W-:Y:S02]  /*4040*/  UISETP.NE.AND UP0, UPT, UR6, URZ, UPT ;  /* 0x000000ff0600728c */ /* 0x000fe4000bf05270 */
[----:B--2---:R-:W-:Y:S07]  /*4050*/  ULEA UR7, UR5, UR34, 0x3 ;  /* 0x0000002205077291 */ /* 0x004fee000f8e18ff */
[----:B------:R-:W-:Y:S05]  /*4060*/  BRA.U UP0, `(.L_x_69) ;  /* 0x00000001000c7547 */ /* 0x000fea000b800000 */
[----:B------:R-:W-:Y:S04]  /*4070*/  SHF.L.U32 R5, R3, 0x1f, RZ ;  /* 0x0000001f03057819 */ /* 0x000fe800000006ff */
[----:B------:R-:W1:Y:S02]  /*4080*/  SYNCS.PHASECHK.TRANS64.TRYWAIT P0, [UR7], R5 ;  /* 0x00000005ff0075a7 */ /* 0x000e640008001107 */
[----:B-1----:R-:W-:Y:S05]  /*4090*/  @!P0 BRA `(.L_x_70) ;  /* 0x000000ec00c88947 */ /* 0x002fea0003800000 */
.L_x_69:
[----:B------:R-:W-:Y:S02]  /*40a0*/  UISETP.NE.AND UP1, UPT, UR14, URZ, UPT ;  /* 0x000000ff0e00728c */ /* 0x000fe4000bf25270 */
[----:B------:R-:W-:Y:S01]  /*40b0*/  UIADD3 UR4, UPT, UPT, UR5, 0x1, URZ ;  /* 0x0000000105047890 */ /* 0x000fe2000fffe0ff */
[----:B------:R-:W-:Y:S03]  /*40c0*/  ELECT P3, URZ, PT ;  /* 0x0000000000ff782f */ /* 0x000fe60003860000 */
[----:B------:R-:W-:Y:S01]  /*40d0*/  UISETP.NE.AND UP0, UPT, UR4, 0x3, UPT ;  /* 0x000000030400788c */ /* 0x000fe2000bf05270 */
[----:B------:R-:W-:Y:S01]  /*40e0*/  PLOP3.LUT P1, PT, PT, PT, UP1, 0x80, 0x8 ;  /* 0x000000000008781c */ /* 0x000fe20003f2f018 */
[----:B------:R-:W-:Y:S02]  /*40f0*/  ULEA UR10, UR5, UR54, 0x6 ;  /* 0x00000036050a7291 */ /* 0x000fe4000f8e30ff */
[----:B------:R-:W-:Y:S02]  /*4100*/  USEL UR6, URZ, 0x1, UP0 ;  /* 0x00000001ff067887 */ /* 0x000fe40008000000 */
[----:B------:R-:W-:Y:S02]  /*4110*/  USEL UR30, UR4, URZ, UP0 ;  /* 0x000000ff041e7287 */ /* 0x000fe40008000000 */
[----:B------:R-:W-:Y:S02]  /*4120*/  ULEA UR8, UR5, UR52, 0xb ;  /* 0x0000003405087291 */ /* 0x000fe4000f8e58ff */
[----:B------:R-:W-:Y:S01]  /*4130*/  @UP1 ULEA UR4, UR30, UR34, 0x3 ;  /* 0x000000221e041291 */ /* 0x000fe2000f8e18ff */
[----:B------:R-:W-:Y:S01]  /*4140*/  LOP3.LUT R3, R3, UR6, RZ, 0x3c, !PT ;  /* 0x0000000603037c12 */ /* 0x000fe2000f8e3cff */
[----:B------:R-:W-:Y:S01]  /*4150*/  ULEA UR28, UR5, UR53, 0x5 ;  /* 0x00000035051c7291 */ /* 0x000fe2000f8e28ff */
[----:B-1----:R-:W-:Y:S01]  /*4160*/  @P3 LOP3.LUT R0, R2, 0xffff, RZ, 0xc0, !PT ;  /* 0x0000ffff02003812 */ /* 0x002fe200078ec0ff */
[----:B------:R-:W-:Y:S01]  /*4170*/  UISETP.NE.U32.AND UP0, UPT, UR9, URZ, UPT ;  /* 0x000000ff0900728c */ /* 0x000fe2000bf05070 */
[----:B------:R-:W-:Y:S01]  /*4180*/  @P1 SHF.L.U32 R4, R3, 0x1f, RZ ;  /* 0x0000001f03041819 */ /* 0x000fe200000006ff */
[----:B------:R-:W-:Y:S01]  /*4190*/  UIADD3 UR26, UPT, UPT, UR10, 0x20, URZ ;  /* 0x000000200a1a7890 */ /* 0x000fe2000fffe0ff */
[----:B------:R-:W-:Y:S01]  /*41a0*/  @P3 R2UR UR32, R0 ;  /* 0x00000000002032ca */ /* 0x000fe200000e0000 */
[----:B------:R-:W-:Y:S01]  /*41b0*/  UIADD3 UR24, UPT, UPT, UR8, 0x2, URZ ;  /* 0x0000000208187890 */ /* 0x000fe2000fffe0ff */
[----:B------:R-:W1:Y:S01]  /*41c0*/  @P1 SYNCS.PHASECHK.TRANS64.TRYWAIT P0, [UR4], R4 ;  /* 0x00000004ff0015a7 */ /* 0x000e620008001104 */
[----:B------:R-:W-:Y:S02]  /*41d0*/  ULEA UR4, UR5, UR35, 0xa ;  /* 0x0000002305047291 */ /* 0x000fe4000f8e50ff */
[----:B------:R-:W-:Y:S02]  /*41e0*/  UIADD3 UR20, UPT, UPT, UR8, 0x4, URZ ;  /* 0x0000000408147890 */ /* 0x000fe4000fffe0ff */
[----:B------:R-:W-:Y:S02]  /*41f0*/  UIADD3 UR22, UPT, UPT, UR4, 0x2, URZ ;  /* 0x0000000204167890 */ /* 0x000fe4000fffe0ff */
[----:B------:R-:W-:Y:S02]  /*4200*/  UIADD3 UR18, UPT, UPT, UR4, 0x4, URZ ;  /* 0x0000000404127890 */ /* 0x000fe4000fffe0ff */
[----:B------:R-:W-:Y:S02]  /*4210*/  UIADD3 UR16, UPT, UPT, UR8, 0x6, URZ ;  /* 0x0000000608107890 */ /* 0x000fe4000fffe0ff */
[----:B------:R-:W-:Y:S02]  /*4220*/  UIADD3 UR12, UPT, UPT, UR4, 0x6, URZ ;  /* 0x00000006040c7890 */ /* 0x000fe4000fffe0ff */
[----:B------:R-:W-:Y:S02]  /*4230*/  UIADD3 UR33, UPT, UPT, UR7, 0x18, URZ ;  /* 0x0000001807217890 */ /* 0x000fe4000fffe0ff */
[----:B------:R-:W-:Y:S02]  /*4240*/  UIADD3 UR7, UPT, UPT, UR14, 0x1, URZ ;  /* 0x000000010e077890 */ /* 0x000fe4000fffe0ff */
[----:B------:R-:W-:Y:S01]  /*4250*/  UIADD3 UR14, UPT, UPT, UR14, -0x1, URZ ;  /* 0xffffffff0e0e7890 */ /* 0x000fe2000fffe0ff */
[----:B------:R-:W-:Y:S01]  /*4260*/  UMOV UR29, 0x4008 ;  /* 0x00004008001d7882 */ /* 0x000fe20000000000 */
[----:B------:R-:W-:Y:S01]  /*4270*/  UMOV UR11, 0x4008 ;  /* 0x00004008000b7882 */ /* 0x000fe20000000000 */
[----:B------:R-:W-:Y:S01]  /*4280*/  UTCCP.T.S.4x32dp128bit tmem[UR31+0x1c0], gdesc[UR28] ;  /* 0x0001c01c1f0079e7 */ /* 0x000fe20009100000 */
[----:B------:R-:W-:Y:S01]  /*4290*/  UTCCP.T.S.4x32dp128bit tmem[UR31+0x1c4], gdesc[UR10] ;  /* 0x0001c40a1f0079e7 */ /* 0x000fe20009100000 */
[----:B------:R-:W-:Y:S01]  /*42a0*/  UMOV UR27, 0x4008 ;  /* 0x00004008001b7882 */ /* 0x000fe20000000000 */
[----:B------:R-:W-:Y:S01]  /*42b0*/  UMOV UR9, 0x40004040 ;  /* 0x4000404000097882 */ /* 0x000fe20000000000 */
[----:B------:R-:W-:Y:S01]  /*42c0*/  UTCCP.T.S.4x32dp128bit tmem[UR31+0x1c8], gdesc[UR26] ;  /* 0x0001c81a1f0079e7 */ /* 0x000fe20009100000 */
[----:B------:R-:W-:Y:S01]  /*42d0*/  UMOV UR5, 0x40004040 ;  /* 0x4000404000057882 */ /* 0x000fe20000000000 */
[----:B------:R-:W-:Y:S01]  /*42e0*/  UMOV UR25, 0x40004040 ;  /* 0x4000404000197882 */ /* 0x000fe20000000000 */
[----:B------:R2:W-:Y:S01]  /*42f0*/  UTCQMMA gdesc[UR4], gdesc[UR8], tmem[UR15], tmem[UR42], idesc[UR43], tmem[UR50], UP0 ;  /* 0x00322a0804007dea */ /* 0x0005e2000800030f */
[----:B------:R-:W-:Y:S01]  /*4300*/  UMOV UR23, 0x40004040 ;  /* 0x4000404000177882 */ /* 0x000fe20000000000 */
[----:B------:R-:W-:Y:S01]  /*4310*/  UMOV UR21, 0x40004040 ;  /* 0x4000404000157882 */ /* 0x000fe20000000000 */
[----:B------:R3:W-:Y:S01]  /*4320*/  UTCQMMA gdesc[UR22], gdesc[UR24], tmem[UR15], tmem[UR40], idesc[UR41], tmem[UR48], UPT ;  /* 0x0030281816007dea */ /* 0x0007e2000b80030f */
[----:B------:R-:W-:Y:S01]  /*4330*/  UMOV UR19, 0x40004040 ;  /* 0x4000404000137882 */ /* 0x000fe20000000000 */
[----:B------:R-:W-:Y:S01]  /*4340*/  UMOV UR17, 0x40004040 ;  /* 0x4000404000117882 */ /* 0x000fe20000000000 */
[----:B------:R3:W-:Y:S01]  /*4350*/  UTCQMMA gdesc[UR18], gdesc[UR20], tmem[UR15], tmem[UR38], idesc[UR39], tmem[UR46], UPT ;  /* 0x002e261412007dea */ /* 0x0007e2000b80030f */
[----:B------:R-:W-:Y:S01]  /*4360*/  UMOV UR13, 0x40004040 ;  /* 0x40004040000d7882 */ /* 0x000fe20000000000 */
[----:B------:R-:W-:Y:S01]  /*4370*/  UMOV UR6, 0x1 ;  /* 0x0000000100067882 */ /* 0x000fe20000000000 */
[----:B------:R3:W-:Y:S01]  /*4380*/  UTCQMMA gdesc[UR12], gdesc[UR16], tmem[UR15], tmem[UR36], idesc[UR37], tmem[UR44], UPT ;  /* 0x002c24100c007dea */ /* 0x0007e2000b80030f */
[----:B------:R3:W-:Y:S01]  /*4390*/  UTCBAR.MULTICAST [UR33], URZ, UR32 ;  /* 0x000000ff210073e9 */ /* 0x0007e20008000820 */
[----:B--2---:R-:W-:Y:S01]  /*43a0*/  UMOV UR9, 0x1 ;  /* 0x0000000100097882 */ /* 0x004fe20000000000 */
[----:B------:R-:W-:Y:S01]  /*43b0*/  UMOV UR5, UR30 ;  /* 0x0000001e00057c82 */ /* 0x000fe20008000000 */
[----:B-1----:R-:W-:Y:S01]  /*43c0*/  @P1 VOTEU.ANY UP0, P0 ;  /* 0x0000000000ff1886 */ /* 0x002fe20000000100 */
[----:B------:R-:W-:Y:S02]  /*43d0*/  @UP1 USEL UR6, URZ, 0x1, !UP0 ;  /* 0x00000001ff061887 */ /* 0x000fe4000c000000 */
[----:B------:R-:W-:Y:S09]  /*43e0*/  UISETP.GT.U32.AND UP0, UPT, UR7, 0x1, UPT ;  /* 0x000000010700788c */ /* 0x000ff2000bf04070 */
[----:B---3--:R-:W-:Y:S05]  /*43f0*/  BRA.U UP0, `(.L_x_71) ;  /* 0xfffffffd00107547 */ /* 0x008fea000b83ffff */
.L_x_68:
[C---:B------:R-:W-:Y:S01]  /*4400*/  ISETP.NE.AND P0, PT, R9.reuse, 0x2, PT ;  /* 0x000000020900780c */ /* 0x040fe20003f05270 */
[----:B------:R1:W-:Y:S01]  /*4410*/  UTCBAR [UR66], URZ ;  /* 0x000000ff420073e9 */ /* 0x0003e200080000ff */
[----:B------:R-:W-:Y:S02]  /*4420*/  UMOV UR5, UR55 ;  /* 0x0000003700057c82 */ /* 0x000fe40008000000 */
[----:B------:R-:W-:Y:S02]  /*4430*/  SEL R5, RZ, 0x1, P0 ;  /* 0x00000001ff057807 */ /* 0x000fe40000000000 */
[----:B------:R-:W-:Y:S02]  /*4440*/  SEL R9, R9, RZ, P0 ;  /* 0x000000ff09097207 */ /* 0x000fe40000000000 */
[----:B------:R-:W-:Y:S01]  /*4450*/  LOP3.LUT R8, R8, R5, RZ, 0x3c, !PT ;  /* 0x0000000508087212 */ /* 0x000fe200078e3cff */
[----:B------:R-:W-:Y:S06]  /*4460*/  @P2 BRA `(.L_x_72) ;  /* 0xfffffff4009c2947 */ /* 0x000fec000383ffff */
[----:B------:R-:W3:Y:S01]  /*4470*/  S2UR UR6, SR_CgaCtaId ;  /* 0x00000000000679c3 */ /* 0x000ee20000008800 */
[----:B------:R-:W-:Y:S01]  /*4480*/  ELECT P0, URZ, PT ;  /* 0x0000000000ff782f */ /* 0x000fe20003800000 */
[----:B------:R-:W-:Y:S01]  /*4490*/  IMAD.MOV.U32 R0, RZ, RZ, 0x1 ;  /* 0x00000001ff007424 */ /* 0x000fe200078e00ff */
[----:B------:R-:W-:Y:S01]  /*44a0*/  UMOV UR4, 0x40 ;  /* 0x0000004000047882 */ /* 0x000fe20000000000 */
[----:B------:R-:W-:-:S04]  /*44b0*/  SHF.L.U32 R3, RZ, 0x1f, RZ ;  /* 0x0000001fff037819 */ /* 0x000fc800000006ff */
[----:B------:R-:W-:Y:S01]  /*44c0*/  UVIRTCOUNT.DEALLOC.SMPOOL 0x80 ;  /* 0x000000800000784c */ /* 0x000fe20000000000 */
[----:B---3--:R-:W-:-:S09]  /*44d0*/  ULEA UR6, UR6, UR4, 0x18 ;  /* 0x0000000406067291 */ /* 0x008fd2000f8ec0ff */
[----:B------:R3:W-:Y:S01]  /*44e0*/  @P0 STS.U8 [UR6+0x1c], R0 ;  /* 0x00001c00ff000988 */ /* 0x0007e20008000006 */
[----:B------:R-:W4:Y:S02]  /*44f0*/  SYNCS.PHASECHK.TRANS64.TRYWAIT P0, [UR34+0xd0], R3 ;  /* 0x0000d003ff0075a7 */ /* 0x000f240008001122 */
[----:B---34-:R-:W-:Y:S05]  /*4500*/  @!P0 BRA `(.L_x_73) ;  /* 0x000000e800c48947 */ /* 0x018fea0003800000 */
.L_x_212:
[----:B------:R-:W-:Y:S01]  /*4510*/  NOP ;  /* 0x0000000000007918 */ /* 0x000fe20000000000 */
[----:B---3--:R-:W3:Y:S01]  /*4520*/  LDS R0, [UR6+0x14] ;  /* 0x00001406ff007984 */ /* 0x008ee20008000800 */
[----:B------:R-:W-:Y:S01]  /*4530*/  ULOP3.LUT UR4, UR31, 0xffff, URZ, 0xc0, !UPT ;  /* 0x0000ffff1f047892 */ /* 0x000fe2000f8ec0ff */
[----:B------:R-:W-:Y:S01]  /*4540*/  UMOV UR5, 0xffff ;  /* 0x0000ffff00057882 */ /* 0x000fe20000000000 */
[----:B--2---:R-:W-:Y:S02]  /*4550*/  UMOV UR7, 0x1 ;  /* 0x0000000100077882 */ /* 0x004fe40000000000 */
[----:B------:R-:W-:-:S04]  /*4560*/  USHF.R.U32.HI UR4, URZ, 0x5, UR4 ;  /* 0x00000005ff047899 */ /* 0x000fc80008011604 */
[----:B------:R-:W-:Y:S02]  /*4570*/  USHF.L.U32 UR5, UR5, UR4, URZ ;  /* 0x0000000405057299 */ /* 0x000fe400080006ff */
[----:B------:R-:W-:-:S04]  /*4580*/  USHF.L.U32 UR4, UR7, UR4, URZ ;  /* 0x0000000407047299 */ /* 0x000fc800080006ff */
[----:B---3--:R-:W-:-:S04]  /*4590*/  LOP3.LUT R0, R0, UR5, RZ, 0xc0, !PT ;  /* 0x0000000500007c12 */ /* 0x008fc8000f8ec0ff */
[----:B------:R-:W-:-:S13]  /*45a0*/  ISETP.NE.AND P0, PT, R0, UR5, PT ;  /* 0x0000000500007c0c */ /* 0x000fda000bf05270 */
[----:B------:R-:W-:Y:S05]  /*45b0*/  @P0 BRA `(.L_x_74) ;  /* 0x0000000000580947 */ /* 0x000fea0003800000 */
[----:B------:R-:W2:Y:S02]  /*45c0*/  LDS R0, [UR6+0x18] ;  /* 0x00001806ff007984 */ /* 0x000ea40008000800 */
[----:B--2---:R-:W-:-:S04]  /*45d0*/  LOP3.LUT R0, R0, UR4, RZ, 0xc0, !PT ;  /* 0x0000000400007c12 */ /* 0x004fc8000f8ec0ff */
[----:B------:R-:W-:-:S13]  /*45e0*/  ISETP.NE.AND P0, PT, R0, UR4, PT ;  /* 0x0000000400007c0c */ /* 0x000fda000bf05270 */
[----:B------:R-:W-:Y:S05]  /*45f0*/  @P0 BRA `(.L_x_75) ;  /* 0x00000000003c0947 */ /* 0x000fea0003800000 */
[----:B------:R-:W2:Y:S01]  /*4600*/  S2R R2, SR_LANEID ;  /* 0x0000000000027919 */ /* 0x000ea20000000000 */
[----:B------:R-:W-:Y:S01]  /*4610*/  ULOP3.LUT UR5, URZ, UR5, URZ, 0x33, !UPT ;  /* 0x00000005ff057292 */ /* 0x000fe2000f8e33ff */
[----:B------:R-:W-:Y:S01]  /*4620*/  LOP3.LUT R4, RZ, UR4, RZ, 0x33, !PT ;  /* 0x00000004ff047c12 */ /* 0x000fe2000f8e33ff */
[----:B------:R-:W-:Y:S02]  /*4630*/  VOTEU.ANY UR4, UPT, PT ;  /* 0x0000000000047886 */ /* 0x000fe400038e0100 */
[----:B------:R-:W-:Y:S01]  /*4640*/  UFLO.U32 UR4, UR4 ;  /* 0x00000004000472bd */ /* 0x000fe200080e0000 */
[----:B------:R-:W3:Y:S01]  /*4650*/  REDUX UR7, R4 ;  /* 0x00000000040773c4 */ /* 0x000ee20000000000 */
[----:B------:R-:W-:-:S06]  /*4660*/  IMAD.U32 R0, RZ, RZ, UR5 ;  /* 0x00000005ff007e24 */ /* 0x000fcc000f8e00ff */
[----:B------:R4:W-:Y:S01]  /*4670*/  UTCATOMSWS.AND URZ, UR5 ;  /* 0x0000000500ff79e3 */ /* 0x0009e20008000000 */
[----:B------:R-:W1:Y:S01]  /*4680*/  REDUX UR8, R0 ;  /* 0x00000000000873c4 */ /* 0x000e620000000000 */
[----:B--2---:R-:W-:Y:S01]  /*4690*/  ISETP.EQ.U32.AND P0, PT, R2, UR4, PT ;  /* 0x0000000402007c0c */ /* 0x004fe2000bf02070 */
[----:B---3--:R-:W-:Y:S01]  /*46a0*/  IMAD.U32 R2, RZ, RZ, UR7 ;  /* 0x00000007ff027e24 */ /* 0x008fe2000f8e00ff */
[----:B-1----:R-:W-:-:S11]  /*46b0*/  MOV R3, UR8 ;  /* 0x0000000800037c02 */ /* 0x002fd60008000f00 */
[----:B------:R4:W-:Y:S04]  /*46c0*/  @P0 ATOMS.AND RZ, [UR6+0x14], R3 ;  /* 0x00001403ffff098c */ /* 0x0009e8000a800006 */
[----:B------:R4:W-:Y:S01]  /*46d0*/  @P0 ATOMS.AND RZ, [UR6+0x18], R2 ;  /* 0x00001802ffff098c */ /* 0x0009e2000a800006 */
[----:B------:R-:W-:Y:S05]  /*46e0*/  BRA `(.L_x_76) ;  /* 0x0000000000147947 */ /* 0x000fea0003800000 */
.L_x_75:
[----:B------:R-:W-:Y:S02]  /*46f0*/  MOV R2, 0x4710 ;  /* 0x0000471000027802 */ /* 0x000fe40000000f00 */
[----:B-1---5:R-:W-:Y:S05]  /*4700*/  CALL.REL.NOINC `($__internal_0_$__cuda_sm10x_tcgen05_guardrail_trap_col_being_dealloced_not_returned_by_alloc) ;  /* 0x000000f000607944 */ /* 0x022fea0003c00000 */
[----:B------:R-:W-:Y:S05]  /*4710*/  BRA `(.L_x_76) ;  /* 0x0000000000087947 */ /* 0x000fea0003800000 */
.L_x_74:
[----:B------:R-:W-:Y:S02]  /*4720*/  MOV R2, 0x4740 ;  /* 0x0000474000027802 */ /* 0x000fe40000000f00 */
[----:B-1---5:R-:W-:Y:S05]  /*4730*/  CALL.REL.NOINC `($__internal_2_$__cuda_sm10x_tcgen05_guardrail_trap_unallocated_columns_being_dealloced) ;  /* 0x000000f0006c7944 */ /* 0x022fea0003c00000 */
.L_x_76:
[----:B------:R-:W-:Y:S01]  /*4740*/  NOP ;  /* 0x0000000000007918 */ /* 0x000fe20000000000 */
[----:B----4-:R-:W-:Y:S05]  /*4750*/  EXIT ;  /* 0x000000000000794d */ /* 0x010fea0003800000 */
.L_x_58:
[----:B------:R-:W-:-:S09]  /*4760*/  UISETP.NE.OR UP0, UPT, UR21, 0x3, !UP3 ;  /* 0x000000031500788c */ /* 0x000fd2000df05670 */
[----:B------:R-:W-:Y:S05]  /*4770*/  BRA.U UP0, `(.L_x_77) ;  /* 0x0000001900bc7547 */ /* 0x000fea000b800000 */
[----:B------:R-:W2:Y:S01]  /*4780*/  S2UR UR10, SR_CgaCtaId ;  /* 0x00000000000a79c3 */ /* 0x000ea20000008800 */
[----:B------:R-:W3:Y:S01]  /*4790*/  LDCU UR54, c[0x0][0x370] ;  /* 0x00006e00ff3677ac */ /* 0x000ee20008000800 */
[----:B------:R-:W-:Y:S01]  /*47a0*/  HFMA2 R14, -RZ, RZ, 0, 0 ;  /* 0x00000000ff0e7431 */ /* 0x000fe200000001ff */
[----:B------:R-:W-:Y:S01]  /*47b0*/  MOV R13, RZ ;  /* 0x000000ff000d7202 */ /* 0x000fe20000000f00 */
[----:B------:R-:W-:Y:S01]  /*47c0*/  HFMA2 R7, -RZ, RZ, 0, 0.0078125 ;  /* 0x00002000ff077431 */ /* 0x000fe200000001ff */
[----:B------:R-:W3:Y:S03]  /*47d0*/  LDCU.128 UR64, c[0x0][0xf10] ;  /* 0x0001e200ff4077ac */ /* 0x000ee60008000c00 */
[----:B------:R-:W4:Y:S01]  /*47e0*/  LDC.64 R16, c[0x0][0x348] ;  /* 0x0000d200ff107b82 */ /* 0x000f220000000a00 */
[----:B------:R-:W1:Y:S01]  /*47f0*/  LDCU UR53, c[0x0][0x374] ;  /* 0x00006e80ff3577ac */ /* 0x000e620008000800 */
[----:B------:R-:W2:Y:S06]  /*4800*/  LDCU UR15, c[0x0][0xf0c] ;  /* 0x0001e180ff0f77ac */ /* 0x000eac0008000800 */
[----:B------:R-:W4:Y:S01]  /*4810*/  LDC.64 R2, c[0x0][0xc88] ;  /* 0x00032200ff027b82 */ /* 0x000f220000000a00 */
[----:B------:R-:W4:Y:S01]  /*4820*/  LDCU UR63, c[0x0][0xf20] ;  /* 0x0001e400ff3f77ac */ /* 0x000f220008000800 */
[----:B------:R-:W4:Y:S06]  /*4830*/  LDCU UR4, c[0x0][0xf30] ;  /* 0x0001e600ff0477ac */ /* 0x000f2c0008000800 */
[----:B------:R-:W4:Y:S01]  /*4840*/  LDC.64 R4, c[0x0][0xc90] ;  /* 0x00032400ff047b82 */ /* 0x000f220000000a00 */
[----:B------:R-:W-:Y:S01]  /*4850*/  UMOV UR21, 0x400 ;  /* 0x0000040000157882 */ /* 0x000fe20000000000 */
[----:B---3--:R-:W-:-:S02]  /*4860*/  UIMAD.WIDE.U32 UR6, UR54, UR64, URZ ;  /* 0x00000040360672a5 */ /* 0x008fc4000f8e00ff */
[----:B-1----:R-:W-:Y:S02]  /*4870*/  UIMAD.WIDE.U32 UR8, UR53, UR67, URZ ;  /* 0x00000043350872a5 */ /* 0x002fe4000f8e00ff */
[----:B--2---:R-:W-:Y:S02]  /*4880*/  ULEA UR21, UR10, UR21, 0x18 ;  /* 0x000000150a157291 */ /* 0x004fe4000f8ec0ff */
[----:B------:R-:W-:Y:S02]  /*4890*/  UPLOP3.LUT UP1, UPT, UPT, UPT, UPT, 0x40, 0x4 ;  /* 0x000000000004789c */ /* 0x000fe40003f2e870 */
[----:B------:R-:W-:Y:S02]  /*48a0*/  UIADD3 UR57, UPT, UPT, UR21, 0x30, URZ ;  /* 0x0000003015397890 */ /* 0x000fe4000fffe0ff */
[----:B------:R-:W-:Y:S02]  /*48b0*/  UIADD3 UR49, UPT, UPT, UR21, 0x38, URZ ;  /* 0x0000003815317890 */ /* 0x000fe4000fffe0ff */
[----:B------:R-:W-:-:S02]  /*48c0*/  UIADD3 UR41, UPT, UPT, UR21, 0x40, URZ ;  /* 0x0000004015297890 */ /* 0x000fc4000fffe0ff */
[----:B------:R-:W-:Y:S01]  /*48d0*/  UIADD3 UR33, UPT, UPT, UR21, 0x48, URZ ;  /* 0x0000004815217890 */ /* 0x000fe2000fffe0ff */
[----:B------:R-:W-:Y:S01]  /*48e0*/  UMOV UR6, UR7 ;  /* 0x0000000700067c82 */ /* 0x000fe20008000000 */
[----:B------:R-:W-:Y:S01]  /*48f0*/  UMOV UR5, UR9 ;  /* 0x0000000900057c82 */ /* 0x000fe20008000000 */
[----:B------:R-:W-:Y:S02]  /*4900*/  UISETP.GE.AND UP0, UPT, UR39, 0x1, UPT ;  /* 0x000000012700788c */ /* 0x000fe4000bf06270 */
[----:B------:R-:W-:Y:S01]  /*4910*/  UISETP.NE.AND UP4, UPT, UR39, 0x1, UPT ;  /* 0x000000012700788c */ /* 0x000fe2000bf85270 */
[----:B------:R-:W1:Y:S01]  /*4920*/  LDCU.64 UR22, c[0x0][0xf28] ;  /* 0x0001e500ff1677ac */ /* 0x000e620008000a00 */
[----:B------:R-:W-:Y:S02]  /*4930*/  UISETP.NE.AND UP6, UPT, UR15, 0x1, UPT ;  /* 0x000000010f00788c */ /* 0x000fe4000bfc5270 */
[----:B------:R-:W-:Y:S02]  /*4940*/  UISETP.NE.AND UP5, UPT, UR66, 0x1, UPT ;  /* 0x000000014200788c */ /* 0x000fe4000bfa5270 */
[----:B------:R-:W-:-:S02]  /*4950*/  USHF.R.U32.HI UR61, URZ, UR65, UR6 ;  /* 0x00000041ff3d7299 */ /* 0x000fc40008011606 */
[----:B------:R-:W-:Y:S02]  /*4960*/  UPRMT UR46, UR10, 0x654, UR57 ;  /* 0x000006540a2e7896 */ /* 0x000fe40008000039 */
[----:B------:R-:W-:Y:S02]  /*4970*/  UPRMT UR45, UR10, 0x654, UR49 ;  /* 0x000006540a2d7896 */ /* 0x000fe40008000031 */
[----:B------:R-:W-:Y:S02]  /*4980*/  UPRMT UR38, UR10, 0x654, UR41 ;  /* 0x000006540a267896 */ /* 0x000fe40008000029 */
[----:B------:R-:W-:Y:S02]  /*4990*/  UPRMT UR37, UR10, 0x654, UR33 ;  /* 0x000006540a257896 */ /* 0x000fe40008000021 */
[----:B----4-:R-:W-:Y:S02]  /*49a0*/  USHF.R.U32.HI UR55, URZ, UR63, UR5 ;  /* 0x0000003fff377299 */ /* 0x010fe40008011605 */
[----:B------:R-:W-:Y:S01]  /*49b0*/  UISETP.NE.AND UP3, UPT, UR4, 0x1, UPT ;  /* 0x000000010400788c */ /* 0x000fe2000bf65270 */
[----:B-1----:R-:W-:-:S10]  /*49c0*/  UMOV UR29, URZ ;  /* 0x000000ff001d7c82 */ /* 0x002fd40008000000 */
.L_x_92:
[C---:B------:R-:W-:Y:S02]  /*49d0*/  LEA R12, R14.reuse, UR21, 0x3 ;  /* 0x000000150e0c7c11 */ /* 0x040fe4000f8e18ff */
[----:B------:R-:W-:Y:S02]  /*49e0*/  SHF.L.U32 R9, R13, 0x1f, RZ ;  /* 0x0000001f0d097819 */ /* 0x000fe400000006ff */
[----:B------:R-:W-:Y:S02]  /*49f0*/  LEA R10, R14, UR21, 0x4 ;  /* 0x000000150e0a7c11 */ /* 0x000fe4000f8e20ff */
[----:B------:R-:W1:Y:S02]  /*4a00*/  SYNCS.PHASECHK.TRANS64.TRYWAIT P0, [R12+URZ+0x80], R9 ;  /* 0x000080090c0075a7 */ /* 0x000e6400080011ff */
[----:B-12---:R-:W-:Y:S05]  /*4a10*/  @!P0 BRA `(.L_x_78) ;  /* 0x000000e400988947 */ /* 0x006fea0003800000 */
.L_x_213:
[----:B-1----:R-:W1:Y:S01]  /*4a20*/  LDS.128 R8, [R10+0xe0] ;  /* 0x0000e0000a087984 */ /* 0x002e620000000c00 */
[----:B------:R-:W-:Y:S01]  /*4a30*/  UISETP.GE.AND UP0, UPT, UR39, 0x1, UPT ;  /* 0x000000012700788c */ /* 0x000fe2000bf06270 */
[----:B------:R-:W-:Y:S01]  /*4a40*/  @!PT LDS RZ, [RZ] ;  /* 0x00000000fffff984 */ /* 0x000fe20000000800 */
[----:B------:R-:W-:Y:S01]  /*4a50*/  @!PT LDS RZ, [RZ] ;  /* 0x00000000fffff984 */ /* 0x000fe20000000800 */
[----:B------:R-:W-:Y:S01]  /*4a60*/  @!PT LDS RZ, [RZ] ;  /* 0x00000000fffff984 */ /* 0x000fe20000000800 */
[----:B------:R-:W-:Y:S01]  /*4a70*/  @!PT LDS RZ, [RZ] ;  /* 0x00000000fffff984 */ /* 0x000fe20000000800 */
[----:B------:R2:W-:Y:S06]  /*4a80*/  MEMBAR.ALL.CTA ;  /* 0x0000000000007992 */ /* 0x0005ec0000008000 */
[----:B--2---:R-:W2:Y:S01]  /*4a90*/  FENCE.VIEW.ASYNC.S ;  /* 0x00000000000073c6 */ /* 0x004ea20000000000 */
[----:B-1----:R-:W-:Y:S11]  /*4aa0*/  LOP3.LUT P0, RZ, R10, 0x1, RZ, 0xc0, !PT ;  /* 0x000000010aff7812 */ /* 0x002ff6000780c0ff */
[----:B------:R-:W-:Y:S02]  /*4ab0*/  @!UPT UIADD3 URZ, UPT, UPT, URZ, URZ, URZ ;  /* 0x000000fffffff290 */ /* 0x000fe4000fffe0ff */
[----:B--2---:R-:W-:Y:S01]  /*4ac0*/  VOTEU.ANY UP2, P0 ;  /* 0x0000000000ff7886 */ /* 0x004fe20000040100 */
[----:B------:R-:W-:Y:S11]  /*4ad0*/  PLOP3.LUT P0, PT, PT, PT, UP2, 0x80, 0x8 ;  /* 0x000000000008781c */ /* 0x000ff60003f0f028 */
[----:B------:R-:W-:Y:S02]  /*4ae0*/  @!UPT UIADD3 URZ, UPT, UPT, URZ, URZ, URZ ;  /* 0x000000fffffff290 */ /* 0x000fe4000fffe0ff */
[----:B------:R-:W-:Y:S02]  /*4af0*/  @P0 SHF.R.U32.HI R0, RZ, 0x10, R9 ;  /* 0x00000010ff000819 */ /* 0x000fe40000011609 */
[----:B------:R-:W-:Y:S02]  /*4b00*/  @P0 MOV R6, R8 ;  /* 0x0000000800060202 */ /* 0x000fe40000000f00 */
[----:B------:R-:W-:Y:S01]  /*4b10*/  @P0 R2UR UR4, R0 ;  /* 0x00000000000402ca */ /* 0x000fe200000e0000 */
[----:B------:R-:W-:Y:S01]  /*4b20*/  VIADD R0, R12, 0x90 ;  /* 0x000000900c007836 */ /* 0x000fe20000000000 */
[----:B------:R-:W-:Y:S02]  /*4b30*/  @P0 LOP3.LUT R8, R9, 0xffff, RZ, 0xc0, !PT ;  /* 0x0000ffff09080812 */ /* 0x000fe400078ec0ff */
[----:B------:R-:W-:Y:S02]  /*4b40*/  @P0 R2UR UR6, R6 ;  /* 0x00000000060602ca */ /* 0x000fe400000e0000 */
[----:B------:R-:W-:Y:S02]  /*4b50*/  PRMT R0, RZ, 0x654, R0 ;  /* 0x00000654ff007816 */ /* 0x000fe40000000000 */
[----:B------:R-:W-:Y:S02]  /*4b60*/  @P0 R2UR UR5, R8 ;  /* 0x00000000080502ca */ /* 0x000fe400000e0000 */
[----:B------:R1:W-:Y:S03]  /*4b70*/  SYNCS.ARRIVE.TRANS64.RED.A1T0 RZ, [R0+URZ], RZ ;  /* 0x000000ff00ff79a7 */ /* 0x0003e600081004ff */
[----:B------:R-:W-:Y:S04]  /*4b80*/  @UP2 UMOV UR47, UR4 ;  /* 0x00000004002f2c82 */ /* 0x000fe80008000000 */
[----:B------:R-:W-:Y:S04]  /*4b90*/  @UP2 UMOV UR14, UR6 ;  /* 0x00000006000e2c82 */ /* 0x000fe80008000000 */
[----:B------:R-:W-:Y:S01]  /*4ba0*/  @UP2 UMOV UR13, UR5 ;  /* 0x00000005000d2c82 */ /* 0x000fe20008000000 */
[----:B------:R-:W-:Y:S05]  /*4bb0*/  BRA.U !UP0, `(.L_x_79) ;  /* 0x0000000108a47547 */ /* 0x000fea000b800000 */
[----:B------:R-:W-:Y:S02]  /*4bc0*/  UIMAD.WIDE.U32 UR16, UR13, UR67, URZ ;  /* 0x000000430d1072a5 */ /* 0x000fe4000f8e00ff */
[----:B------:R-:W-:Y:S02]  /*4bd0*/  UIMAD.WIDE.U32 UR24, UR14, UR64, URZ ;  /* 0x000000400e1872a5 */ /* 0x000fe4000f8e00ff */
[----:B------:R-:W-:Y:S02]  /*4be0*/  USEL UR4, UR53, UR55, !UP5 ;  /* 0x0000003735047287 */ /* 0x000fe4000e800000 */
[----:B------:R-:W-:Y:S02]  /*4bf0*/  USEL UR7, UR54, UR61, !UP6 ;  /* 0x0000003d36077287 */ /* 0x000fe4000f000000 */
[----:B------:R-:W-:Y:S02]  /*4c00*/  UIMAD.WIDE.U32 UR8, UR4, UR22, URZ ;  /* 0x00000016040872a5 */ /* 0x000fe4000f8e00ff */
[----:B------:R-:W-:Y:S01]  /*4c10*/  UIMAD.WIDE.U32 UR10, UR7, UR22, URZ ;  /* 0x00000016070a72a5 */ /* 0x000fe2000f8e00ff */
[----:B------:R-:W-:Y:S02]  /*4c20*/  UMOV UR5, UR17 ;  /* 0x0000001100057c82 */ /* 0x000fe40008000000 */
[----:B------:R-:W-:Y:S03]  /*4c30*/  USHF.R.U32.HI UR6, URZ, UR63, UR5 ;  /* 0x0000003fff067299 */ /* 0x000fe60008011605 */
[----:B------:R-:W-:Y:S01]  /*4c40*/  UMOV UR5, UR25 ;  /* 0x0000001900057c82 */ /* 0x000fe20008000000 */
[----:B------:R-:W-:Y:S02]  /*4c50*/  USEL UR6, UR13, UR6, !UP5 ;  /* 0x000000060d067287 */ /* 0x000fe4000e800000 */
[----:B------:R-:W-:Y:S03]  /*4c60*/  USHF.R.U32.HI UR12, URZ, UR65, UR5 ;  /* 0x00000041ff0c7299 */ /* 0x000fe60008011605 */
[----:B------:R-:W-:Y:S02]  /*4c70*/  UMOV UR5, UR9 ;  /* 0x0000000900057c82 */ /* 0x000fe40008000000 */
[----:B------:R-:W-:Y:S03]  /*4c80*/  @UP4 USHF.R.U32.HI UR4, URZ, UR23, UR5 ;  /* 0x00000017ff044299 */ /* 0x000fe60008011605 */
[----:B------:R-:W-:Y:S01]  /*4c90*/  UMOV UR5, UR11 ;  /* 0x0000000b00057c82 */ /* 0x000fe20008000000 */
[----:B------:R-:W-:Y:S02]  /*4ca0*/  UIMAD UR4, UR39, UR4, URZ ;  /* 0x00000004270472a4 */ /* 0x000fe4000f8e02ff */
[----:B------:R-:W-:Y:S02]  /*4cb0*/  @UP4 USHF.R.U32.HI UR7, URZ, UR23, UR5 ;  /* 0x00000017ff074299 */ /* 0x000fe40008011605 */
[----:B------:R-:W-:Y:S02]  /*4cc0*/  UIMAD.WIDE.U32 UR10, UR6, UR22, URZ ;  /* 0x00000016060a72a5 */ /* 0x000fe4000f8e00ff */
[----:B------:R-:W-:Y:S02]  /*4cd0*/  USEL UR5, UR14, UR12, !UP6 ;  /* 0x0000000c0e057287 */ /* 0x000fe4000f000000 */
[----:B------:R-:W-:Y:S02]  /*4ce0*/  UIMAD UR8, UR39, UR7, URZ ;  /* 0x00000007270872a4 */ /* 0x000fe4000f8e02ff */
[----:B------:R-:W-:Y:S03]  /*4cf0*/  UISETP.GE.AND UP0, UPT, UR6, UR4, UPT ;  /* 0x000000040600728c */ /* 0x000fe6000bf06270 */
[----:B------:R-:W-:Y:S01]  /*4d00*/  UMOV UR4, UR11 ;  /* 0x0000000b00047c82 */ /* 0x000fe20008000000 */
[----:B------:R-:W-:Y:S02]  /*4d10*/  UISETP.GE.OR UP0, UPT, UR5, UR8, UP0 ;  /* 0x000000080500728c */ /* 0x000fe40008706670 */
[----:B------:R-:W-:Y:S02]  /*4d20*/  USHF.R.U32.HI UR4, URZ, UR23, UR4 ;  /* 0x00000017ff047299 */ /* 0x000fe40008011604 */
[----:B------:R-:W-:Y:S02]  /*4d30*/  UIMAD.WIDE.U32 UR8, UR5, UR22, URZ ;  /* 0x00000016050872a5 */ /* 0x000fe4000f8e00ff */
[----:B------:R-:W-:Y:S04]  /*4d40*/  USEL UR10, UR6, UR4, !UP4 ;  /* 0x00000004060a7287 */ /* 0x000fe8000e000000 */
[----:B------:R-:W-:Y:S01]  /*4d50*/  UIADD3 UR11, UPT, UPT, -UR10, URZ, URZ ;  /* 0x000000ff0a0b7290 */ /* 0x000fe2000fffe1ff */
[----:B------:R-:W-:Y:S02]  /*4d60*/  @!UP0 UMOV UR4, UR9 ;  /* 0x0000000900048c82 */ /* 0x000fe40008000000 */
[----:B------:R-:W-:Y:S02]  /*4d70*/  @!UP0 USHF.R.U32.HI UR4, URZ, UR23, UR4 ;  /* 0x00000017ff048299 */ /* 0x000fe40008011604 */
[----:B------:R-:W-:Y:S02]  /*4d80*/  UIMAD UR8, UR39, UR11, UR6 ;  /* 0x0000000b270872a4 */ /* 0x000fe4000f8e0206 */
[----:B------:R-:W-:Y:S04]  /*4d90*/  @!UP0 USEL UR4, UR5, UR4, !UP4 ;  /* 0x0000000405048287 */ /* 0x000fe8000e000000 */
[----:B------:R-:W-:Y:S02]  /*4da0*/  @!UP0 UIMAD UR7, UR7, UR8, UR4 ;  /* 0x00000008070782a4 */ /* 0x000fe4000f8e0204 */
[----:B------:R-:W-:Y:S02]  /*4db0*/  @!UP0 UIADD3 UR9, UPT, UPT, UR10, -UR4, URZ ;  /* 0x800000040a098290 */ /* 0x000fe4000fffe0ff */
[----:B------:R-:W-:Y:S02]  /*4dc0*/  UIADD3 UR8, UPT, UPT, -UR6, URZ, URZ ;  /* 0x000000ff06087290 */ /* 0x000fe4000fffe1ff */
[----:B------:R-:W-:Y:S02]  /*4dd0*/  UIADD3 UR4, UPT, UPT, -UR5, URZ, URZ ;  /* 0x000000ff05047290 */ /* 0x000fe4000fffe1ff */
[----:B------:R-:W-:Y:S03]  /*4de0*/  @!UP0 UIMAD UR6, UR9, UR39, UR5 ;  /* 0x00000027090682a4 */ /* 0x000fe6000f8e0205 */
[----:B------:R-:W-:Y:S01]  /*4df0*/  @!UP0 UMOV UR5, UR7 ;  /* 0x0000000700058c82 */ /* 0x000fe20008000000 */
[----:B------:R-:W-:Y:S02]  /*4e00*/  UIMAD UR7, UR15, UR4, UR14 ;  /* 0x000000040f0772a4 */ /* 0x000fe4000f8e020e */
[----:B------:R-:W-:Y:S02]  /*4e10*/  UIMAD UR4, UR66, UR8, UR13 ;  /* 0x00000008420472a4 */ /* 0x000fe4000f8e020d */
[----:B------:R-:W-:Y:S02]  /*4e20*/  UIMAD UR14, UR5, UR15, UR7 ;  /* 0x0000000f050e72a4 */ /* 0x000fe4000f8e0207 */
[----:B------:R-:W-:Y:S11]  /*4e30*/  UIMAD UR13, UR6, UR66, UR4 ;  /* 0x00000042060d72a4 */ /* 0x000ff6000f8e0204 */
[----:B------:R-:W-:Y:S01]  /*4e40*/  @!UPT UIADD3 URZ, UPT, UPT, URZ, URZ, URZ ;  /* 0x000000fffffff290 */ /* 0x000fe2000fffe0ff */
.L_x_79:
[----:B------:R-:W2:Y:S01]  /*4e50*/  @!UP3 LDCU.128 UR8, c[0x0][0xf10] ;  /* 0x0001e200ff08b7ac */ /* 0x000ea20008000c00 */
[----:B------:R-:W-:Y:S01]  /*4e60*/  IMAD.MOV.U32 R10, RZ, RZ, 0x1 ;  /* 0x00000001ff0a7424 */ /* 0x000fe200078e00ff */
[C---:B------:R-:W-:Y:S02]  /*4e70*/  ISETP.NE.U32.AND P1, PT, R4.reuse, RZ, PT ;  /* 0x000000ff0400720c */ /* 0x040fe40003f25070 */
[----:B------:R-:W-:Y:S02]  /*4e80*/  ISETP.NE.U32.AND P0, PT, R4, RZ, PT ;  /* 0x000000ff0400720c */ /* 0x000fe40003f05070 */
[C---:B------:R-:W-:Y:S01]  /*4e90*/  ISETP.NE.AND.EX P1, PT, R5.reuse, RZ, PT, P1 ;  /* 0x000000ff0500720c */ /* 0x040fe20003f25310 */
[----:B------:R-:W3:Y:S01]  /*4ea0*/  @!UP3 LDCU UR5, c[0x0][0xf0c] ;  /* 0x0001e180ff05b7ac */ /* 0x000ee20008000800 */
[----:B------:R-:W-:Y:S02]  /*4eb0*/  ISETP.NE.AND.EX P0, PT, R5, RZ, PT, P0 ;  /* 0x000000ff0500720c */ /* 0x000fe40003f05300 */
[----:B------:R-:W-:Y:S01]  /*4ec0*/  SHF.L.U32 R10, R10, 0x1f, RZ ;  /* 0x0000001f0a0a7819 */ /* 0x000fe200000006ff */
[----:B------:R-:W4:Y:S01]  /*4ed0*/  @!UP3 LDCU UR4, c[0x0][0xf20] ;  /* 0x0001e400ff04b7ac */ /* 0x000f220008000800 */
[----:B------:R-:W-:Y:S02]  /*4ee0*/  USHF.L.U32 UR17, UR20, 0x8, URZ ;  /* 0x0000000814117899 */ /* 0x000fe400080006ff */
[----:B--2---:R-:W-:Y:S02]  /*4ef0*/  UIMAD.WIDE.U32 UR6, UR14, UR8, URZ ;  /* 0x000000080e0672a5 */ /* 0x004fe4000f8e00ff */
[----:B------:R-:W-:Y:S02]  /*4f00*/  USHF.L.U32 UR59, UR19, 0x7, URZ ;  /* 0x00000007133b7899 */ /* 0x000fe400080006ff */
[----:B------:R-:W-:Y:S02]  /*4f10*/  @!UP3 USHF.R.U32.HI UR7, URZ, UR9, UR7 ;  /* 0x00000009ff07b299 */ /* 0x000fe40008011607 */
[----:B------:R-:W-:Y:S02]  /*4f20*/  UIMAD.WIDE.U32 UR8, UR13, UR11, URZ ;  /* 0x0000000b0d0872a5 */ /* 0x000fe4000f8e00ff */
[----:B---3--:R-:W-:Y:S04]  /*4f30*/  @!UP3 UISETP.NE.AND UP0, UPT, UR5, 0x1, UPT ;  /* 0x000000010500b88c */ /* 0x008fe8000bf05270 */
[----:B------:R-:W-:Y:S02]  /*4f40*/  @!UP3 USEL UR7, UR14, UR7, !UP0 ;  /* 0x000000070e07b287 */ /* 0x000fe4000c000000 */
[----:B------:R-:W-:Y:S01]  /*4f50*/  @!UP3 UISETP.NE.AND UP0, UPT, UR10, 0x1, UPT ;  /* 0x000000010a00b88c */ /* 0x000fe2000bf05270 */
[----:B------:R-:W-:Y:S02]  /*4f60*/  @!UP3 UMOV UR6, UR9 ;  /* 0x000000090006bc82 */ /* 0x000fe40008000000 */
[----:B----4-:R-:W-:Y:S04]  /*4f70*/  @!UP3 USHF.R.U32.HI UR6, URZ, UR4, UR6 ;  /* 0x00000004ff06b299 */ /* 0x010fe80008011606 */
[----:B------:R-:W-:Y:S04]  /*4f80*/  @!UP3 USEL UR6, UR13, UR6, !UP0 ;  /* 0x000000060d06b287 */ /* 0x000fe8000c000000 */
[----:B------:R-:W-:Y:S02]  /*4f90*/  @!UP3 UIADD3 UR4, UPT, UPT, -UR7, UR6, URZ ;  /* 0x000000060704b290 */ /* 0x000fe4000fffe1ff */
[----:B------:R-:W-:Y:S02]  /*4fa0*/  @!UP3 UIADD3 UR6, UPT, UPT, UR7, -UR6, URZ ;  /* 0x800000060706b290 */ /* 0x000fe4000fffe0ff */
[----:B------:R-:W-:Y:S02]  /*4fb0*/  @!UP3 UIMAD UR14, UR4, UR5, UR14 ;  /* 0x00000005040eb2a4 */ /* 0x000fe4000f8e020e */
[----:B------:R-:W-:Y:S01]  /*4fc0*/  @!UP3 UIMAD UR13, UR6, UR10, UR13 ;  /* 0x0000000a060db2a4 */ /* 0x000fe2000f8e020d */
[----:B------:R-:W-:Y:S11]  /*4fd0*/  BRA.U UP1, `(.L_x_80) ;  /* 0x0000000101107547 */ /* 0x000ff6000b800000 */
[----:B-1----:R-:W-:Y:S04]  /*4fe0*/  MOV R0, UR62 ;  /* 0x0000003e00007c02 */ /* 0x002fe80008000f00 */
[----:B------:R-:W-:Y:S04]  /*4ff0*/  SHF.L.U32 R9, R0, 0x1f, RZ ;  /* 0x0000001f00097819 */ /* 0x000fe800000006ff */
[----:B------:R-:W1:Y:S02]  /*5000*/  SYNCS.PHASECHK.TRANS64.TRYWAIT P2, [UR21+0x78], R9 ;  /* 0x00007809ff0075a7 */ /* 0x000e640008041115 */
[----:B-1----:R-:W-:Y:S05]  /*5010*/  @!P2 BRA `(.L_x_81) ;  /* 0x000000e0002ca947 */ /* 0x002fea0003800000 */
.L_x_80:
[----:B------:R-:W-:Y:S05]  /*5020*/  @!P1 BRA `(.L_x_82) ;  /* 0x0000000000309947 */ /* 0x000fea0003800000 */
[----:B------:R-:W-:Y:S01]  /*5030*/  ISETP.NE.U32.AND P1, PT, R2, RZ, PT ;  /* 0x000000ff0200720c */ /* 0x000fe20003f25070 */
[----:B------:R-:W2:Y:S01]  /*5040*/  LDCU.64 UR4, c[0x0][0x358] ;  /* 0x00006b00ff0477ac */ /* 0x000ea20008000a00 */
[----:B------:R-:W-:Y:S02]  /*5050*/  IMAD.MOV.U32 R176, RZ, RZ, 0x1 ;  /* 0x00000001ffb07424 */ /* 0x000fe400078e00ff */
[----:B------:R-:W-:Y:S11]  /*5060*/  ISETP.NE.AND.EX P1, PT, R3, RZ, PT, P1 ;  /* 0x000000ff0300720c */ /* 0x000ff60003f25310 */
[----:B------:R-:W-:Y:S02]  /*5070*/  @!UPT UIADD3 URZ, UPT, UPT, URZ, URZ, URZ ;  /* 0x000000fffffff290 */ /* 0x000fe4000fffe0ff */
[----:B-1----:R-:W1:Y:S01]  /*5080*/  @P1 LDC.64 R8, c[0x0][0xc88] ;  /* 0x00032200ff081b82 */ /* 0x002e620000000a00 */
[----:B------:R-:W-:Y:S04]  /*5090*/  @P1 IMAD R0, R4, UR44, RZ ;  /* 0x0000002c04001c24 */ /* 0x000fe8000f8e02ff */
[----:B-1----:R-:W-:Y:S04]  /*50a0*/  @P1 IMAD.WIDE R8, R0, 0x4, R8 ;  /* 0x0000000400081825 */ /* 0x002fe800078e0208 */
[----:B------:R-:W-:Y:S01]  /*50b0*/  HFMA2 R0, -RZ, RZ, 0, 5.9604644775390625e-08 ;  /* 0x00000001ff007431 */ /* 0x000fe200000001ff */
[----:B--2--5:R2:W5:Y:S04]  /*50c0*/  @P1 LDG.E R133, desc[UR4][R8.64] ;  /* 0x0000000408851981 */ /* 0x024568000c1e1900 */
[----:B------:R-:W-:Y:S01]  /*50d0*/  @!P1 PRMT R176, R0, 0x7610, R176 ;  /* 0x0000761000b09816 */ /* 0x000fe200000000b0 */
[----:B--2---:R-:W3:Y:S06]  /*50e0*/  @!P1 LDC R133, c[0x0][0xc80] ;  /* 0x00032000ff859b82 */ /* 0x004eec0000000800 */
.L_x_82:
[----:B---3-5:R-:W-:Y:S01]  /*50f0*/  @!P0 FSETP.EQ.AND P1, PT, R133, RZ, PT ;  /* 0x000000ff8500820b */ /* 0x028fe20003f22000 */
[----:B------:R-:W-:Y:S01]  /*5100*/  @!UPT UIADD3 URZ, UPT, UPT, URZ, URZ, URZ ;  /* 0x000000fffffff290 */ /* 0x000fe2000fffe0ff */
[----:B------:R-:W-:Y:S11]  /*5110*/  @!P0 BRA `(.L_x_83) ;  /* 0x0000000000188947 */ /* 0x000ff60003800000 */
[----:B------:R-:W-:Y:S02]  /*5120*/  LOP3.LUT P0, RZ, R176, 0xff, RZ, 0xc0, !PT ;  /* 0x000000ffb0ff7812 */ /* 0x000fe4000780c0ff */
[----:B------:R-:W-:Y:S04]  /*5130*/  ISETP.NE.U32.AND P1, PT, R2, RZ, PT ;  /* 0x000000ff0200720c */ /* 0x000fe80003f25070 */
[----:B------:R-:W-:Y:S04]  /*5140*/  ISETP.NE.AND.EX P1, PT, R3, RZ, PT, P1 ;  /* 0x000000ff0300720c */ /* 0x000fe80003f25310 */
[----:B------:R-:W-:Y:S03]  /*5150*/  PLOP3.LUT P1, PT, P1, PT, PT, 0x8, 0x80 ;  /* 0x000000000080781c */ /* 0x000fe60000f2e170 */
[----:B------:R-:W-:Y:S11]  /*5160*/  @P0 FSETP.EQ.AND P1, PT, R133, RZ, PT ;  /* 0x000000ff8500020b */ /* 0x000ff60003f22000 */
[----:B------:R-:W-:Y:S02]  /*5170*/  @!UPT UIADD3 URZ, UPT, UPT, URZ, URZ, URZ ;  /* 0x000000fffffff290 */ /* 0x000fe4000fffe0ff */
.L_x_83:
[----:B------:R-:W2:Y:S01]  /*5180*/  SYNCS.PHASECHK.TRANS64.TRYWAIT P2, [UR21+0x50], R10 ;  /* 0x0000500aff0075a7 */ /* 0x000ea20008041115 */
[----:B------:R-:W-:Y:S01]  /*5190*/  ELECT P0, URZ, PT ;  /* 0x0000000000ff782f */ /* 0x000fe20003800000 */
[----:B------:R-:W-:Y:S02]  /*51a0*/  ULOP3.LUT UP0, UR19, UR29, 0x1, URZ, 0xc0, !UPT ;  /* 0x000000011d137892 */ /* 0x000fe4000f80c0ff */
[----:B------:R-:W-:Y:S01]  /*51b0*/  UIADD3 UR18, UPT, UPT, UR17, 0x60, URZ ;  /* 0x0000006011127890 */ /* 0x000fe2000fffe0ff */
[----:B------:R-:W-:Y:S06]  /*51c0*/  PLOP3.LUT P1, PT, P1, P0, PT, 0xf2, 0x2f ;  /* 0x00000000002f781c */ /* 0x000fec0000f21e72 */
[----:B------:R-:W-:Y:S02]  /*51d0*/  UMOV UR58, UR18 ;  /* 0x00000012003a7c82 */ /* 0x000fe40008000000 */
[----:B------:R-:W-:Y:S05]  /*51e0*/  @UP0 UIADD3 UR58, UPT, UPT, UR17, URZ, URZ ;  /* 0x000000ff113a0290 */ /* 0x000fea000fffe0ff */
[----:B------:R-:W-:Y:S05]  /*51f0*/  @!P1 IADD3 R6, P0, PT, R16, 0x980, RZ ;  /* 0x0000098010069810 */ /* 0x000fea0007f1e0ff */
[----:B-1----:R-:W-:Y:S01]  /*5200*/  @!P1 IMAD.X R0, RZ, RZ, R17, P0 ;  /* 0x000000ffff009224 */ /* 0x002fe200000e0611 */
[----:B--2---:R-:W-:Y:S07]  /*5210*/  @!P2 BRA `(.L_x_84) ;  /* 0x000000dc00c4a947 */ /* 0x004fee0003800000 */
.L_x_216:
[----:B------:R-:W-:Y:S01]  /*5220*/  @!P1 R2UR UR5, R6 ;  /* 0x00000000060592ca */ /* 0x000fe200000e0000 */
[----:B------:R-:W-:Y:S01]  /*5230*/  VOTEU.ALL UP0, P1 ;  /* 0x0000000000ff7886 */ /* 0x000fe20000800000 */
[----:B------:R-:W-:Y:S01]  /*5240*/  @!P1 R2UR UR4, R0 ;  /* 0x00000000000492ca */ /* 0x000fe200000e0000 */
[----:B------:R-:W-:Y:S01]  /*5250*/  UMOV UR6, 0x0 ;  /* 0x0000000000067882 */ /* 0x000fe20000000000 */
[----:B------:R-:W-:Y:S01]  /*5260*/  UMOV UR7, 0x10000000 ;  /* 0x1000000000077882 */ /* 0x000fe20000000000 */
[----:B------:R-:W-:Y:S01]  /*5270*/  UMOV UR60, UR44 ;  /* 0x0000002c003c7c82 */ /* 0x000fe20008000000 */
[----:B------:R-:W-:Y:S01]  /*5280*/  @!UP0 UIADD3 UR56, UPT, UPT, UR21, 0x200, URZ ;  /* 0x0000020015388890 */ /* 0x000fe2000fffe0ff */
[----:B------:R-:W-:Y:S01]  /*5290*/  @!P1 IMAD.MOV.U32 R0, RZ, RZ, 0x2000 ;  /* 0x00002000ff009424 */ /* 0x000fe200078e00ff */
[----:B------:R-:W-:Y:S01]  /*52a0*/  @!UP0 UIADD3 UR10, UPT, UPT, UR58, 0x80, URZ ;  /* 0x000000803a0a8890 */ /* 0x000fe2000fffe0ff */
[----:B------:R-:W-:Y:S01]  /*52b0*/  @!P1 IADD3 R6, P0, PT, R16, 0x980, RZ ;  /* 0x0000098010069810 */ /* 0x000fe20007f1e0ff */
[----:B------:R-:W-:Y:S01]  /*52c0*/  @!UP0 UIADD3 UR8, UPT, UPT, UR21, 0x1200, URZ ;  /* 0x0000120015088890 */ /* 0x000fe2000fffe0ff */
[----:B------:R-:W-:Y:S02]  /*52d0*/  VOTEU.ALL UP0, P1 ;  /* 0x0000000000ff7886 */ /* 0x000fe40000800000 */
[----:B------:R-:W-:Y:S01]  /*52e0*/  IMAD.U32 R8, RZ, RZ, UR5 ;  /* 0x00000005ff087e24 */ /* 0x000fe2000f8e00ff */
[----:B------:R-:W-:Y:S01]  /*52f0*/  UMOV UR9, UR57 ;  /* 0x0000003900097c82 */ /* 0x000fe20008000000 */
[----:B-1----:R-:W-:Y:S01]  /*5300*/  IMAD.U32 R9, RZ, RZ, UR4 ;  /* 0x00000004ff097e24 */ /* 0x002fe2000f8e00ff */
[----:B------:R-:W-:Y:S01]  /*5310*/  UMOV UR11, UR59 ;  /* 0x0000003b000b7c82 */ /* 0x000fe20008000000 */
[----:B------:R-:W-:Y:S01]  /*5320*/  UMOV UR12, UR44 ;  /* 0x0000002c000c7c82 */ /* 0x000fe20008000000 */
[----:B------:R-:W-:Y:S02]  /*5330*/  @!P1 R2UR UR4, R8 ;  /* 0x00000000080492ca */ /* 0x000fe400000e0000 */
[----:B------:R-:W-:Y:S11]  /*5340*/  @!P1 R2UR UR5, R9 ;  /* 0x00000000090592ca */ /* 0x000ff600000e0000 */
[----:B------:R-:W-:Y:S02]  /*5350*/  @!UPT UIADD3 URZ, UPT, UPT, URZ, URZ, URZ ;  /* 0x000000fffffff290 */ /* 0x000fe4000fffe0ff */
[----:B------:R1:W-:Y:S01]  /*5360*/  @!UP0 UTMALDG.3D [UR56], [UR4], desc[UR6] ;  /* 0x00000638040085b4 */ /* 0x0003e20008011000 */
[----:B------:R-:W-:Y:S05]  /*5370*/  VOTEU.ALL UP0, P1 ;  /* 0x0000000000ff7886 */ /* 0x000fea0000800000 */
[----:B------:R1:W-:Y:S01]  /*5380*/  @!UP0 UTMALDG.3D [UR8], [UR4], desc[UR6] ;  /* 0x00000608040085b4 */ /* 0x0003e20008011000 */
[----:B------:R2:W-:Y:S01]  /*5390*/  @!P1 SYNCS.ARRIVE.TRANS64.RED.A0TR RZ, [UR21+0x30], R0 ;  /* 0x00003000ffff99a7 */ /* 0x0005e20008300415 */
[----:B------:R-:W-:Y:S01]  /*53a0*/  SYNCS.ARRIVE.TRANS64.RED.A1T0 RZ, [UR46], RZ ;  /* 0x000000ffffff79a7 */ /* 0x000fe2000810042e */
[----:B--2---:R-:W-:Y:S01]  /*53b0*/  @!P1 IMAD.X R0, RZ, RZ, R17, P0 ;  /* 0x000000ffff009224 */ /* 0x004fe200000e0611 */
[----:B------:R-:W2:Y:S02]  /*53c0*/  SYNCS.PHASECHK.TRANS64.TRYWAIT P2, [UR21+0x58], R10 ;  /* 0x0000580aff0075a7 */ /* 0x000ea40008041115 */
[----:B-12---:R-:W-:Y:S05]  /*53d0*/  @!P2 BRA `(.L_x_85) ;  /* 0x000000dc006ca947 */ /* 0x006fea0003800000 */
.L_x_218:
        /* <DEDUP_REMOVED lines=10> */
[----:B------:R-:W-:Y:S02]  /*5480*/  @!UP0 UIADD3 UR10, UPT, UPT, UR58, 0x80, URZ ;  /* 0x000000803a0a8890 */ /* 0x000fe4000fffe0ff */
[----:B------:R-:W-:Y:S01]  /*5490*/  @!UP0 UIADD3 UR8, UPT, UPT, UR21, 0x3200, URZ ;  /* 0x0000320015088890 */ /* 0x000fe2000fffe0ff */
[----:B------:R-:W-:Y:S01]  /*54a0*/  IMAD.U32 R8, RZ, RZ, UR5 ;  /* 0x00000005ff087e24 */ /* 0x000fe2000f8e00ff */
[----:B------:R-:W-:Y:S01]  /*54b0*/  VOTEU.ALL UP0, P1 ;  /* 0x0000000000ff7886 */ /* 0x000fe20000800000 */
[----:B-1----:R-:W-:Y:S01]  /*54c0*/  IMAD.U32 R9, RZ, RZ, UR4 ;  /* 0x00000004ff097e24 */ /* 0x002fe2000f8e00ff */
[----:B------:R-:W-:Y:S01]  /*54d0*/  UMOV UR52, UR44 ;  /* 0x0000002c00347c82 */ /* 0x000fe20008000000 */
[----:B------:R-:W-:Y:S01]  /*54e0*/  UMOV UR9, UR49 ;  /* 0x0000003100097c82 */ /* 0x000fe20008000000 */
[----:B------:R-:W-:Y:S01]  /*54f0*/  @!P1 R2UR UR4, R8 ;  /* 0x00000000080492ca */ /* 0x000fe200000e0000 */
[----:B------:R-:W-:Y:S01]  /*5500*/  UMOV UR12, UR44 ;  /* 0x0000002c000c7c82 */ /* 0x000fe20008000000 */
[----:B------:R-:W-:Y:S01]  /*5510*/  @!P1 R2UR UR5, R9 ;  /* 0x00000000090592ca */ /* 0x000fe200000e0000 */
[----:B------:R-:W-:Y:S11]  /*5520*/  UMOV UR11, UR51 ;  /* 0x00000033000b7c82 */ /* 0x000ff60008000000 */
[----:B------:R-:W-:Y:S01]  /*5530*/  @!UPT UIADD3 URZ, UPT, UPT, URZ, URZ, URZ ;  /* 0x000000fffffff290 */ /* 0x000fe2000fffe0ff */
        /* <DEDUP_REMOVED lines=8> */
.L_x_220:
[----:B------:R-:W-:Y:S01]  /*55c0*/  @!P1 R2UR UR4, R0 ;  /* 0x00000000000492ca */ /* 0x000fe200000e0000 */
[----:B------:R-:W-:Y:S01]  /*55d0*/  USHF.L.U32 UR16, UR19, 0x5, URZ ;  /* 0x0000000513107899 */ /* 0x000fe200080006ff */
[----:B------:R-:W-:Y:S01]  /*55e0*/  @!P1 R2UR UR5, R6 ;  /* 0x00000000060592ca */ /* 0x000fe200000e0000 */
[----:B------:R-:W-:Y:S01]  /*55f0*/  VOTEU.ALL UP0, P1 ;  /* 0x0000000000ff7886 */ /* 0x000fe20000800000 */
[----:B------:R-:W-:Y:S01]  /*5600*/  UMOV UR24, 0x0 ;  /* 0x0000000000187882 */ /* 0x000fe20000000000 */
[----:B------:R-:W-:Y:S01]  /*5610*/  UMOV UR25, 0x10000000 ;  /* 0x1000000000197882 */ /* 0x000fe20000000000 */
[----:B------:R-:W-:Y:S01]  /*5620*/  UMOV UR43, UR59 ;  /* 0x0000003b002b7c82 */ /* 0x000fe20008000000 */
[----:B------:R-:W-:Y:S01]  /*5630*/  @!P1 IMAD.MOV.U32 R0, RZ, RZ, 0x2000 ;  /* 0x00002000ff009424 */ /* 0x000fe200078e00ff */
[----:B------:R-:W-:Y:S01]  /*5640*/  @!UP0 UIADD3 UR40, UPT, UPT, UR21, 0x4200, URZ ;  /* 0x0000420015288890 */ /* 0x000fe2000fffe0ff */
[----:B------:R-:W-:Y:S01]  /*5650*/  @!P1 IADD3 R6, P0, PT, R16, 0x980, RZ ;  /* 0x0000098010069810 */ /* 0x000fe20007f1e0ff */
[----:B------:R-:W-:Y:S01]  /*5660*/  @!UP0 UIADD3 UR8, UPT, UPT, UR21, 0x5200, URZ ;  /* 0x0000520015088890 */ /* 0x000fe2000fffe0ff */
[----:B------:R-:W-:Y:S02]  /*5670*/  UMOV UR9, UR41 ;  /* 0x0000002900097c82 */ /* 0x000fe40008000000 */
[----:B-1----:R-:W-:Y:S01]  /*5680*/  IMAD.U32 R9, RZ, RZ, UR4 ;  /* 0x00000004ff097e24 */ /* 0x002fe2000f8e00ff */
[----:B------:R-:W-:Y:S01]  /*5690*/  UIADD3 UR4, UPT, UPT, UR17, -UR16, URZ ;  /* 0x8000001011047290 */ /* 0x000fe2000fffe0ff */
[----:B------:R-:W-:Y:S01]  /*56a0*/  IMAD.U32 R8, RZ, RZ, UR5 ;  /* 0x00000005ff087e24 */ /* 0x000fe2000f8e00ff */
[----:B------:R-:W-:Y:S01]  /*56b0*/  UMOV UR11, UR59 ;  /* 0x0000003b000b7c82 */ /* 0x000fe20008000000 */
[----:B------:R-:W-:Y:S01]  /*56c0*/  UMOV UR12, UR44 ;  /* 0x0000002c000c7c82 */ /* 0x000fe20008000000 */
[----:B------:R-:W-:Y:S01]  /*56d0*/  @!P1 R2UR UR7, R9 ;  /* 0x00000000090792ca */ /* 0x000fe200000e0000 */
[----:B------:R-:W-:Y:S01]  /*56e0*/  UIADD3 UR42, UPT, UPT, UR4, 0x40, URZ ;  /* 0x00000040042a7890 */ /* 0x000fe2000fffe0ff */
[----:B------:R-:W-:Y:S01]  /*56f0*/  @!P1 R2UR UR6, R8 ;  /* 0x00000000080692ca */ /* 0x000fe200000e0000 */
[----:B------:R-:W-:Y:S01]  /*5700*/  @!UP0 UIADD3 UR10, UPT, UPT, UR4, 0xc0, URZ ;  /* 0x000000c0040a8890 */ /* 0x000fe2000fffe0ff */
[----:B------:R-:W-:Y:S11]  /*5710*/  VOTEU.ALL UP0, P1 ;  /* 0x0000000000ff7886 */ /* 0x000ff60000800000 */
        /* <DEDUP_REMOVED lines=8> */
.L_x_222:
[----:B------:R-:W-:Y:S01]  /*57a0*/  @!P1 R2UR UR6, R6 ;  /* 0x00000000060692ca */ /* 0x000fe200000e0000 */
[----:B------:R-:W-:Y:S01]  /*57b0*/  VOTEU.ALL UP0, P1 ;  /* 0x0000000000ff7886 */ /* 0x000fe20000800000 */
[----:B------:R-:W-:Y:S01]  /*57c0*/  @!P1 R2UR UR5, R0 ;  /* 0x00000000000592ca */ /* 0x000fe200000e0000 */
[----:B------:R-:W-:Y:S01]  /*57d0*/  UMOV UR34, UR42 ;  /* 0x0000002a00227c82 */ /* 0x000fe20008000000 */
[----:B------:R-:W-:Y:S01]  /*57e0*/  UMOV UR36, UR44 ;  /* 0x0000002c00247c82 */ /* 0x000fe20008000000 */
[----:B------:R-:W-:Y:S01]  /*57f0*/  @!P1 IMAD.MOV.U32 R0, RZ, RZ, 0x2000 ;  /* 0x00002000ff009424 */ /* 0x000fe200078e00ff */
[----:B------:R-:W-:Y:S01]  /*5800*/  @!UP0 UIADD3 UR35, UPT, UPT, UR59, 0x40, URZ ;  /* 0x000000403b238890 */ /* 0x000fe2000fffe0ff */
[----:B-1----:R-:W-:Y:S01]  /*5810*/  SHF.L.U32 R9, RZ, 0x1f, RZ ;  /* 0x0000001fff097819 */ /* 0x002fe200000006ff */
[----:B------:R-:W-:Y:S01]  /*5820*/  @!UP0 UIADD3 UR32, UPT, UPT, UR21, 0x6200, URZ ;  /* 0x0000620015208890 */ /* 0x000fe2000fffe0ff */
[----:B------:R-:W-:Y:S01]  /*5830*/  @!P1 IADD3 R8, P0, PT, R16, 0x980, RZ ;  /* 0x0000098010089810 */ /* 0x000fe20007f1e0ff */
[----:B------:R-:W-:Y:S02]  /*5840*/  @!UP0 UIADD3 UR10, UPT, UPT, UR4, 0xc0, URZ ;  /* 0x000000c0040a8890 */ /* 0x000fe4000fffe0ff */
[----:B------:R-:W-:Y:S01]  /*5850*/  @!UP0 UIADD3 UR8, UPT, UPT, UR21, 0x7200, URZ ;  /* 0x0000720015088890 */ /* 0x000fe2000fffe0ff */
[----:B------:R-:W-:Y:S01]  /*5860*/  IMAD.U32 R18, RZ, RZ, UR6 ;  /* 0x00000006ff127e24 */ /* 0x000fe2000f8e00ff */
[----:B------:R-:W-:Y:S01]  /*5870*/  VOTEU.ALL UP0, P1 ;  /* 0x0000000000ff7886 */ /* 0x000fe20000800000 */
[----:B------:R-:W-:Y:S01]  /*5880*/  IMAD.U32 R19, RZ, RZ, UR5 ;  /* 0x00000005ff137e24 */ /* 0x000fe2000f8e00ff */
[----:B------:R-:W-:Y:S01]  /*5890*/  UMOV UR4, 0x0 ;  /* 0x0000000000047882 */ /* 0x000fe20000000000 */
[----:B------:R-:W-:Y:S01]  /*58a0*/  UMOV UR5, 0x10000000 ;  /* 0x1000000000057882 */ /* 0x000fe20000000000 */
[----:B------:R-:W-:Y:S01]  /*58b0*/  @!P1 R2UR UR6, R18 ;  /* 0x00000000120692ca */ /* 0x000fe200000e0000 */
[----:B------:R-:W-:Y:S01]  /*58c0*/  UMOV UR9, UR33 ;  /* 0x0000002100097c82 */ /* 0x000fe20008000000 */
[----:B------:R-:W-:Y:S01]  /*58d0*/  @!P1 R2UR UR7, R19 ;  /* 0x00000000130792ca */ /* 0x000fe200000e0000 */
[----:B------:R-:W-:Y:S01]  /*58e0*/  UMOV UR12, UR44 ;  /* 0x0000002c000c7c82 */ /* 0x000fe20008000000 */
[----:B------:R-:W-:Y:S01]  /*58f0*/  UMOV UR11, UR35 ;  /* 0x00000023000b7c82 */ /* 0x000fe20008000000 */
[----:B------:R-:W-:Y:S10]  /*5900*/  @!P1 IMAD.X R6, RZ, RZ, R17, P0 ;  /* 0x000000ffff069224 */ /* 0x000ff400000e0611 */
[----:B------:R-:W-:Y:S01]  /*5910*/  @!UP0 UTMALDG.3D [UR32], [UR6], desc[UR4] ;  /* 0x00000420060085b4 */ /* 0x000fe20008011000 */
[----:B------:R-:W-:Y:S05]  /*5920*/  VOTEU.ALL UP0, P1 ;  /* 0x0000000000ff7886 */ /* 0x000fea0000800000 */
[----:B------:R1:W-:Y:S01]  /*5930*/  @!UP0 UTMALDG.3D [UR8], [UR6], desc[UR4] ;  /* 0x00000408060085b4 */ /* 0x0003e20008011000 */
[----:B------:R2:W-:Y:S01]  /*5940*/  @!P1 SYNCS.ARRIVE.TRANS64.RED.A0TR RZ, [UR21+0x48], R0 ;  /* 0x00004800ffff99a7 */ /* 0x0005e20008300415 */
[----:B------:R-:W-:Y:S01]  /*5950*/  SYNCS.ARRIVE.TRANS64.RED.A1T0 RZ, [UR37], RZ ;  /* 0x000000ffffff79a7 */ /* 0x000fe20008100425 */
[----:B------:R-:W3:Y:S01]  /*5960*/  SYNCS.PHASECHK.TRANS64.TRYWAIT P2, [UR21+0x50], R9 ;  /* 0x00005009ff0075a7 */ /* 0x000ee20008041115 */
[----:B-1----:R-:W-:Y:S01]  /*5970*/  UIADD3 UR4, UPT, UPT, UR17, UR16, URZ ;  /* 0x0000001011047290 */ /* 0x002fe2000fffe0ff */
[----:B--23--:R-:W-:Y:S11]  /*5980*/  @!P2 BRA `(.L_x_88) ;  /* 0x000000d80048a947 */ /* 0x00cff60003800000 */
.L_x_224:
[----:B------:R-:W-:Y:S01]  /*5990*/  @!P1 R2UR UR6, R8 ;  /* 0x00000000080692ca */ /* 0x000fe200000e0000 */
[----:B------:R-:W-:Y:S01]  /*59a0*/  VOTEU.ALL UP0, P1 ;  /* 0x0000000000ff7886 */ /* 0x000fe20000800000 */
[----:B------:R-:W-:Y:S01]  /*59b0*/  @!P1 R2UR UR5, R6 ;  /* 0x00000000060592ca */ /* 0x000fe200000e0000 */
[----:B------:R-:W-:Y:S01]  /*59c0*/  UIADD3 UR26, UPT, UPT, UR4, 0x20, URZ ;  /* 0x00000020041a7890 */ /* 0x000fe2000fffe0ff */
[----:B-1----:R-:W-:Y:S01]  /*59d0*/  @!P1 IMAD.MOV.U32 R0, RZ, RZ, 0x2000 ;  /* 0x00002000ff009424 */ /* 0x002fe200078e00ff */
[----:B------:R-:W-:Y:S01]  /*59e0*/  UMOV UR30, 0x0 ;  /* 0x00000000001e7882 */ /* 0x000fe20000000000 */
[----:B------:R-:W-:Y:S01]  /*59f0*/  @!UP0 UIADD3 UR24, UPT, UPT, UR21, 0x200, URZ ;  /* 0x0000020015188890 */ /* 0x000fe2000fffe0ff */
[----:B------:R-:W-:Y:S01]  /*5a00*/  @!P1 IADD3 R8, P0, PT, R16, 0x980, RZ ;  /* 0x0000098010089810 */ /* 0x000fe20007f1e0ff */
[----:B------:R-:W-:Y:S02]  /*5a10*/  @!UP0 UIADD3 UR10, UPT, UPT, UR4, 0xa0, URZ ;  /* 0x000000a0040a8890 */ /* 0x000fe4000fffe0ff */
[----:B------:R-:W-:Y:S01]  /*5a20*/  @!UP0 UIADD3 UR8, UPT, UPT, UR21, 0x1200, URZ ;  /* 0x0000120015088890 */ /* 0x000fe2000fffe0ff */
[----:B------:R-:W-:Y:S02]  /*5a30*/  VOTEU.ALL UP0, P1 ;  /* 0x0000000000ff7886 */ /* 0x000fe40000800000 */
[----:B------:R-:W-:Y:S01]  /*5a40*/  IMAD.U32 R18, RZ, RZ, UR6 ;  /* 0x00000006ff127e24 */ /* 0x000fe2000f8e00ff */
[----:B------:R-:W-:Y:S01]  /*5a50*/  UMOV UR31, 0x10000000 ;  /* 0x10000000001f7882 */ /* 0x000fe20000000000 */
[----:B------:R-:W-:Y:S01]  /*5a60*/  IMAD.U32 R19, RZ, RZ, UR5 ;  /* 0x00000005ff137e24 */ /* 0x000fe2000f8e00ff */
[----:B------:R-:W-:Y:S01]  /*5a70*/  UMOV UR25, UR57 ;  /* 0x0000003900197c82 */ /* 0x000fe20008000000 */
[----:B------:R-:W-:Y:S01]  /*5a80*/  UMOV UR27, UR59 ;  /* 0x0000003b001b7c82 */ /* 0x000fe20008000000 */
[----:B------:R-:W-:Y:S01]  /*5a90*/  @!P1 R2UR UR6, R18 ;  /* 0x00000000120692ca */ /* 0x000fe200000e0000 */
[----:B------:R-:W-:Y:S01]  /*5aa0*/  UMOV UR28, UR44 ;  /* 0x0000002c001c7c82 */ /* 0x000fe20008000000 */
[----:B------:R-:W-:Y:S01]  /*5ab0*/  @!P1 R2UR UR7, R19 ;  /* 0x00000000130792ca */ /* 0x000fe200000e0000 */
[----:B------:R-:W-:Y:S01]  /*5ac0*/  UMOV UR9, UR57 ;  /* 0x0000003900097c82 */ /* 0x000fe20008000000 */
[----:B------:R-:W-:Y:S01]  /*5ad0*/  UMOV UR11, UR59 ;  /* 0x0000003b000b7c82 */ /* 0x000fe20008000000 */
[----:B------:R-:W-:Y:S01]  /*5ae0*/  UMOV UR12, UR44 ;  /* 0x0000002c000c7c82 */ /* 0x000fe20008000000 */
[----:B------:R-:W-:Y:S09]  /*5af0*/  @!P1 IMAD.X R6, RZ, RZ, R17, P0 ;  /* 0x000000ffff069224 */ /* 0x000ff200000e0611 */
[----:B------:R1:W-:Y:S01]  /*5b00*/  @!UP0 UTMALDG.3D [UR24], [UR6], desc[UR30] ;  /* 0x00001e18060085b4 */ /* 0x0003e20008011000 */
[----:B------:R-:W-:Y:S05]  /*5b10*/  VOTEU.ALL UP0, P1 ;  /* 0x0000000000ff7886 */ /* 0x000fea0000800000 */
[----:B------:R1:W-:Y:S01]  /*5b20*/  @!UP0 UTMALDG.3D [UR8], [UR6], desc[UR30] ;  /* 0x00001e08060085b4 */ /* 0x0003e20008011000 */
[----:B------:R1:W-:Y:S01]  /*5b30*/  @!P1 SYNCS.ARRIVE.TRANS64.RED.A0TR RZ, [UR21+0x30], R0 ;  /* 0x00003000ffff99a7 */ /* 0x0003e20008300415 */
[----:B------:R-:W-:Y:S01]  /*5b40*/  SYNCS.ARRIVE.TRANS64.RED.A1T0 RZ, [UR46], RZ ;  /* 0x000000ffffff79a7 */ /* 0x000fe2000810042e */
[----:B------:R-:W2:Y:S02]  /*5b50*/  SYNCS.PHASECHK.TRANS64.TRYWAIT P2, [UR21+0x58], R9 ;  /* 0x00005809ff0075a7 */ /* 0x000ea40008041115 */
[----:B-12---:R-:W-:Y:S05]  /*5b60*/  @!P2 BRA `(.L_x_89) ;  /* 0x000000d400e8a947 */ /* 0x006fea0003800000 */
.L_x_226:
[----:B------:R-:W-:Y:S01]  /*5b70*/  @!P1 R2UR UR6, R8 ;  /* 0x00000000080692ca */ /* 0x000fe200000e0000 */
[----:B------:R-:W-:Y:S01]  /*5b80*/  VOTEU.ALL UP0, P1 ;  /* 0x0000000000ff7886 */ /* 0x000fe20000800000 */
[----:B------:R-:W-:Y:S01]  /*5b90*/  @!P1 R2UR UR5, R6 ;  /* 0x00000000060592ca */ /* 0x000fe200000e0000 */
[----:B------:R-:W-:Y:S01]  /*5ba0*/  UMOV UR30, 0x0 ;  /* 0x00000000001e7882 */ /* 0x000fe20000000000 */
[----:B------:R-:W-:Y:S01]  /*5bb0*/  UMOV UR31, 0x10000000 ;  /* 0x10000000001f7882 */ /* 0x000fe20000000000 */
[----:B------:R-:W-:Y:S01]  /*5bc0*/  UMOV UR25, UR49 ;  /* 0x0000003100197c82 */ /* 0x000fe20008000000 */
[----:B------:R-:W-:Y:S01]  /*5bd0*/  @!UP0 UIADD3 UR27, UPT, UPT, UR59, 0x40, URZ ;  /* 0x000000403b1b8890 */ /* 0x000fe2000fffe0ff */
[----:B-1----:R-:W-:Y:S01]  /*5be0*/  @!P1 IMAD.MOV.U32 R0, RZ, RZ, 0x2000 ;  /* 0x00002000ff009424 */ /* 0x002fe200078e00ff */
[----:B------:R-:W-:Y:S01]  /*5bf0*/  @!UP0 UIADD3 UR24, UPT, UPT, UR21, 0x2200, URZ ;  /* 0x0000220015188890 */ /* 0x000fe2000fffe0ff */
[----:B------:R-:W-:Y:S01]  /*5c00*/  @!P1 IADD3 R8, P0, PT, R16, 0x980, RZ ;  /* 0x0000098010089810 */ /* 0x000fe20007f1e0ff */
[----:B------:R-:W-:Y:S02]  /*5c10*/  @!UP0 UIADD3 UR10, UPT, UPT, UR4, 0xa0, URZ ;  /* 0x000000a0040a8890 */ /* 0x000fe4000fffe0ff */
[----:B------:R-:W-:Y:S01]  /*5c20*/  @!UP0 UIADD3 UR8, UPT, UPT, UR21, 0x3200, URZ ;  /* 0x0000320015088890 */ /* 0x000fe2000fffe0ff */
[----:B------:R-:W-:Y:S01]  /*5c30*/  IMAD.U32 R18, RZ, RZ, UR6 ;  /* 0x00000006ff127e24 */ /* 0x000fe2000f8e00ff */
[----:B------:R-:W-:Y:S01]  /*5c40*/  VOTEU.ALL UP0, P1 ;  /* 0x0000000000ff7886 */ /* 0x000fe20000800000 */
[----:B------:R-:W-:Y:S01]  /*5c50*/  IMAD.U32 R19, RZ, RZ, UR5 ;  /* 0x00000005ff137e24 */ /* 0x000fe2000f8e00ff */
[----:B------:R-:W-:Y:S01]  /*5c60*/  UMOV UR28, UR44 ;  /* 0x0000002c001c7c82 */ /* 0x000fe20008000000 */
[----:B------:R-:W-:Y:S01]  /*5c70*/  UMOV UR9, UR49 ;  /* 0x0000003100097c82 */ /* 0x000fe20008000000 */
[----:B------:R-:W-:Y:S01]  /*5c80*/  @!P1 R2UR UR6, R18 ;  /* 0x00000000120692ca */ /* 0x000fe200000e0000 */
[----:B------:R-:W-:Y:S01]  /*5c90*/  UMOV UR12, UR44 ;  /* 0x0000002c000c7c82 */ /* 0x000fe20008000000 */
[----:B------:R-:W-:Y:S01]  /*5ca0*/  @!P1 R2UR UR7, R19 ;  /* 0x00000000130792ca */ /* 0x000fe200000e0000 */
[----:B------:R-:W-:Y:S01]  /*5cb0*/  UMOV UR11, UR27 ;  /* 0x0000001b000b7c82 */ /* 0x000fe20008000000 */
[----:B------:R-:W-:Y:S11]  /*5cc0*/  @!P1 IMAD.X R6, RZ, RZ, R17, P0 ;  /* 0x000000ffff069224 */ /* 0x000ff600000e0611 */
[----:B------:R1:W-:Y:S01]  /*5cd0*/  @!UP0 UTMALDG.3D [UR24], [UR6], desc[UR30] ;  /* 0x00001e18060085b4 */ /* 0x0003e20008011000 */
[----:B------:R-:W-:Y:S05]  /*5ce0*/  VOTEU.ALL UP0, P1 ;  /* 0x0000000000ff7886 */ /* 0x000fea0000800000 */
[----:B------:R1:W-:Y:S01]  /*5cf0*/  @!UP0 UTMALDG.3D [UR8], [UR6], desc[UR30] ;  /* 0x00001e08060085b4 */ /* 0x0003e20008011000 */
[----:B------:R1:W-:Y:S01]  /*5d00*/  @!P1 SYNCS.ARRIVE.TRANS64.RED.A0TR RZ, [UR21+0x38], R0 ;  /* 0x00003800ffff99a7 */ /* 0x0003e20008300415 */
[----:B------:R-:W-:Y:S11]  /*5d10*/  UISETP.NE.AND UP0, UPT, UR19, URZ, UPT ;  /* 0x000000ff1300728c */ /* 0x000ff6000bf05270 */
[----:B------:R-:W-:Y:S01]  /*5d20*/  @!UP0 UIADD3 UR18, UPT, UPT, UR17, URZ, URZ ;  /* 0x000000ff11128290 */ /* 0x000fe2000fffe0ff */
[----:B------:R-:W-:Y:S01]  /*5d30*/  SYNCS.ARRIVE.TRANS64.RED.A1T0 RZ, [UR45], RZ ;  /* 0x000000ffffff79a7 */ /* 0x000fe2000810042d */
[----:B------:R-:W2:Y:S02]  /*5d40*/  SYNCS.PHASECHK.TRANS64.TRYWAIT P2, [UR21+0x60], R9 ;  /* 0x00006009ff0075a7 */ /* 0x000ea40008041115 */
[----:B-12---:R-:W-:Y:S08]  /*5d50*/  @!P2 BRA `(.L_x_90) ;  /* 0x000000d40084a947 */ /* 0x006ff00003800000 */
.L_x_228:
        /* <DEDUP_REMOVED lines=9> */
[----:B------:R-:W-:Y:S01]  /*5df0*/  VIADD R14, R14, 0x1 ;  /* 0x000000010e0e7836 */ /* 0x000fe20000000000 */
[----:B------:R-:W-:Y:S01]  /*5e00*/  @!UP0 UIADD3 UR8, UPT, UPT, UR21, 0x5200, URZ ;  /* 0x0000520015088890 */ /* 0x000fe2000fffe0ff */
[----:B------:R-:W-:Y:S02]  /*5e10*/  VOTEU.ALL UP0, P1 ;  /* 0x0000000000ff7886 */ /* 0x000fe40000800000 */
[----:B------:R-:W-:Y:S01]  /*5e20*/  IMAD.U32 R18, RZ, RZ, UR5 ;  /* 0x00000005ff127e24 */ /* 0x000fe2000f8e00ff */
[----:B------:R-:W-:Y:S01]  /*5e30*/  UMOV UR19, UR59 ;  /* 0x0000003b00137c82 */ /* 0x000fe20008000000 */
[----:B------:R-:W-:Y:S01]  /*5e40*/  IMAD.U32 R19, RZ, RZ, UR4 ;  /* 0x00000004ff137e24 */ /* 0x000fe2000f8e00ff */
        /* <DEDUP_REMOVED lines=12> */
[----:B------:R-:W2:Y:S02]  /*5f10*/  SYNCS.PHASECHK.TRANS64.TRYWAIT P0, [UR21+0x68], R9 ;  /* 0x00006809ff0075a7 */ /* 0x000ea40008001115 */
[----:B-12---:R-:W-:Y:S05]  /*5f20*/  @!P0 BRA `(.L_x_91) ;  /* 0x000000d400288947 */ /* 0x006fea0003800000 */
.L_x_230:
[----:B------:R-:W-:Y:S01]  /*5f30*/  UIADD3 UR29, UPT, UPT, UR29, 0x1, URZ ;  /* 0x000000011d1d7890 */ /* 0x000fe2000fffe0ff */
[----:B------:R-:W-:Y:S01]  /*5f40*/  @!P1 IADD3 R6, P0, PT, R16, 0x980, RZ ;  /* 0x0000098010069810 */ /* 0x000fe20007f1e0ff */
[----:B------:R-:W-:Y:S01]  /*5f50*/  UPLOP3.LUT UP1, UPT, UPT, UPT, UPT, 0x80, 0x8 ;  /* 0x000000000008789c */ /* 0x000fe20003f2f070 */
[----:B------:R-:W-:Y:S01]  /*5f60*/  R2UR UR25, R178 ;  /* 0x00000000b21972ca */ /* 0x000fe200000e0000 */
[----:B------:R-:W-:Y:S01]  /*5f70*/  VOTEU.ALL UP0, P1 ;  /* 0x0000000000ff7886 */ /* 0x000fe20000800000 */
[----:B------:R-:W-:Y:S01]  /*5f80*/  @!P1 R2UR UR5, R6 ;  /* 0x00000000060592ca */ /* 0x000fe200000e0000 */
[----:B-1----:R-:W-:Y:S01]  /*5f90*/  @!P1 IMAD.X R0, RZ, RZ, R17, P0 ;  /* 0x000000ffff009224 */ /* 0x002fe200000e0611 */
[----:B------:R-:W-:Y:S01]  /*5fa0*/  UMOV UR6, 0x0 ;  /* 0x0000000000067882 */ /* 0x000fe20000000000 */
[----:B------:R-:W-:Y:S01]  /*5fb0*/  UMOV UR7, 0x10000000 ;  /* 0x1000000000077882 */ /* 0x000fe20000000000 */
[----:B------:R-:W-:Y:S01]  /*5fc0*/  @!UP0 UIADD3 UR19, UPT, UPT, UR59, 0x40, URZ ;  /* 0x000000403b138890 */ /* 0x000fe2000fffe0ff */
[----:B------:R-:W-:Y:S01]  /*5fd0*/  R2UR UR24, R179 ;  /* 0x00000000b31872ca */ /* 0x000fe200000e0000 */
[----:B------:R-:W-:Y:S01]  /*5fe0*/  @!UP0 UIADD3 UR16, UPT, UPT, UR21, 0x6200, URZ ;  /* 0x0000620015108890 */ /* 0x000fe2000fffe0ff */
[----:B------:R-:W-:Y:S01]  /*5ff0*/  @!P1 R2UR UR4, R0 ;  /* 0x00000000000492ca */ /* 0x000fe200000e0000 */
[----:B------:R-:W-:Y:S01]  /*6000*/  @!UP0 UIADD3 UR10, UPT, UPT, UR18, 0x80, URZ ;  /* 0x00000080120a8890 */ /* 0x000fe2000fffe0ff */
[----:B------:R-:W-:Y:S01]  /*6010*/  ISETP.NE.AND P0, PT, R14, 0x2, PT ;  /* 0x000000020e00780c */ /* 0x000fe20003f05270 */
[----:B------:R-:W-:Y:S01]  /*6020*/  @!UP0 UIADD3 UR8, UPT, UPT, UR21, 0x7200, URZ ;  /* 0x0000720015088890 */ /* 0x000fe2000fffe0ff */
[----:B------:R-:W-:Y:S02]  /*6030*/  VOTEU.ALL UP0, P1 ;  /* 0x0000000000ff7886 */ /* 0x000fe40000800000 */
[----:B------:R-:W-:Y:S01]  /*6040*/  IMAD.U32 R8, RZ, RZ, UR5 ;  /* 0x00000005ff087e24 */ /* 0x000fe2000f8e00ff */
[----:B------:R-:W-:Y:S01]  /*6050*/  UMOV UR17, UR33 ;  /* 0x0000002100117c82 */ /* 0x000fe20008000000 */
[----:B------:R-:W-:Y:S01]  /*6060*/  UMOV UR20, UR44 ;  /* 0x0000002c00147c82 */ /* 0x000fe20008000000 */
[----:B------:R-:W-:Y:S01]  /*6070*/  UMOV UR9, UR33 ;  /* 0x0000002100097c82 */ /* 0x000fe20008000000 */
[----:B------:R-:W-:Y:S01]  /*6080*/  UMOV UR12, UR44 ;  /* 0x0000002c000c7c82 */ /* 0x000fe20008000000 */
[----:B------:R-:W-:Y:S01]  /*6090*/  UMOV UR11, UR19 ;  /* 0x00000013000b7c82 */ /* 0x000fe20008000000 */
[----:B------:R-:W-:Y:S01]  /*60a0*/  SEL R0, RZ, 0x1, P0 ;  /* 0x00000001ff007807 */ /* 0x000fe20000000000 */
[----:B------:R-:W-:Y:S01]  /*60b0*/  IMAD.U32 R9, RZ, RZ, UR4 ;  /* 0x00000004ff097e24 */ /* 0x000fe2000f8e00ff */
[----:B------:R-:W-:Y:S01]  /*60c0*/  @!P1 R2UR UR4, R8 ;  /* 0x00000000080492ca */ /* 0x000fe200000e0000 */
[----:B------:R-:W-:Y:S01]  /*60d0*/  UMOV UR44, UR47 ;  /* 0x0000002f002c7c82 */ /* 0x000fe20008000000 */
[----:B------:R-:W-:Y:S02]  /*60e0*/  LOP3.LUT R13, R13, R0, RZ, 0x3c, !PT ;  /* 0x000000000d0d7212 */ /* 0x000fe400078e3cff */
[----:B------:R-:W-:Y:S02]  /*60f0*/  @!P1 R2UR UR5, R9 ;  /* 0x00000000090592ca */ /* 0x000fe400000e0000 */
[----:B------:R-:W-:Y:S11]  /*6100*/  SEL R14, R14, RZ, P0 ;  /* 0x000000ff0e0e7207 */ /* 0x000ff60000000000 */
[----:B------:R1:W-:Y:S01]  /*6110*/  @!UP0 UTMALDG.3D [UR16], [UR4], desc[UR6] ;  /* 0x00000610040085b4 */ /* 0x0003e20008011000 */
[----:B------:R-:W-:Y:S05]  /*6120*/  VOTEU.ALL UP0, P1 ;  /* 0x0000000000ff7886 */ /* 0x000fea0000800000 */
[----:B------:R2:W-:Y:S01]  /*6130*/  @!UP0 UTMALDG.3D [UR8], [UR4], desc[UR6] ;  /* 0x00000608040085b4 */ /* 0x0005e20008011000 */
[----:B------:R2:W-:Y:S01]  /*6140*/  @!P1 SYNCS.ARRIVE.TRANS64.RED.A0TR RZ, [UR21+0x48], R7 ;  /* 0x00004807ffff99a7 */ /* 0x0005e20008300415 */
[----:B------:R-:W-:Y:S01]  /*6150*/  SYNCS.ARRIVE.TRANS64.RED.A1T0 RZ, [UR37], RZ ;  /* 0x000000ffffff79a7 */ /* 0x000fe20008100425 */
[----:B-1----:R-:W-:Y:S02]  /*6160*/  UIADD3 UR20, UPT, UPT, UR13, UR25, URZ ;  /* 0x000000190d147290 */ /* 0x002fe4000fffe0ff */
[----:B------:R-:W-:Y:S01]  /*6170*/  UIADD3 UR19, UPT, UPT, UR14, UR24, URZ ;  /* 0x000000180e137290 */ /* 0x000fe2000fffe0ff */
[----:B------:R-:W-:Y:S11]  /*6180*/  BRA.U UP2, `(.L_x_92) ;  /* 0xffffffe902107547 */ /* 0x000ff6000b83ffff */
[----:B------:R-:W1:Y:S02]  /*6190*/  SYNCS.PHASECHK.TRANS64.TRYWAIT P0, [UR21+0x50], R10 ;  /* 0x0000500aff0075a7 */ /* 0x000e640008001115 */
[----:B-1----:R-:W-:Y:S05]  /*61a0*/  @!P0 BRA `(.L_x_93) ;  /* 0x000000d000a08947 */ /* 0x002fea0003800000 */
.L_x_232:
[----:B------:R-:W3:Y:S02]  /*61b0*/  SYNCS.PHASECHK.TRANS64.TRYWAIT P0, [UR21+0x58], R10 ;  /* 0x0000580aff0075a7 */ /* 0x000ee40008001115 */
[----:B---3--:R-:W-:Y:S05]  /*61c0*/  @!P0 BRA `(.L_x_94) ;  /* 0x000000d000b08947 */ /* 0x008fea0003800000 */
.L_x_234:
[----:B------:R-:W3:Y:S01]  /*61d0*/  SYNCS.PHASECHK.TRANS64.TRYWAIT P0, [UR21+0x60], R10 ;  /* 0x0000600aff0075a7 */ /* 0x000ee20008001115 */
[----:B------:R-:W-:Y:S01]  /*61e0*/  HFMA2 R0, -RZ, RZ, 0, 5.9604644775390625e-08 ;  /* 0x00000001ff007431 */ /* 0x000fe200000001ff */
[----:B---3--:R-:W-:Y:S06]  /*61f0*/  @!P0 BRA `(.L_x_95) ;  /* 0x000000d000bc8947 */ /* 0x008fec0003800000 */
.L_x_236:
[----:B------:R-:W-:Y:S02]  /*6200*/  MOV R2, UR21 ;  /* 0x0000001500027c02 */ /* 0x000fe40008000f00 */
[----:B-1----:R-:W-:-:S07]  /*6210*/  SHF.L.U32 R3, R0, 0x1f, RZ ;  /* 0x0000001f00037819 */ /* 0x002fce00000006ff */
.L_x_96:
[----:B-1----:R1:W3:Y:S02]  /*6220*/  SYNCS.PHASECHK.TRANS64.TRYWAIT P0, [R2+URZ+0x68], R3 ;  /* 0x00006803020075a7 */ /* 0x0022e400080011ff */
[----:B---3--:R-:W-:Y:S05]  /*6230*/  @!P0 NANOSLEEP.SYNCS 0x989680 ;  /* 0x009896800000895d */ /* 0x008fea0003900000 */
[----:B------:R-:W3:Y:S02]  /*6240*/  @!P0 SYNCS.PHASECHK.TRANS64 P0, [R2+URZ+0x68], R3 ;  /* 0x00006803020085a7 */ /* 0x000ee400080010ff */
[----:B--23--:R-:W-:Y:S05]  /*6250*/  @P0 EXIT ;  /* 0x000000000000094d */ /* 0x00cfea0003800000 */
[----:B------:R-:W-:Y:S05]  /*6260*/  BRA `(.L_x_96) ;  /* 0xfffffffc00ec7947 */ /* 0x000fea000383ffff */
.L_x_77:
[----:B------:R-:W-:-:S06]  /*6270*/  UISETP.GE.AND UP0, UPT, UR21, 0x4, UPT ;  /* 0x000000041500788c */ /* 0x000fcc000bf06270 */
[----:B------:R-:W-:-:S13]  /*6280*/  PLOP3.LUT P0, PT, PT, PT, UP0, 0x80, 0x8 ;  /* 0x000000000008781c */ /* 0x000fda0003f0f008 */
[----:B-1----:R-:W-:Y:S05]  /*6290*/  @!P0 EXIT ;  /* 0x000000000000894d */ /* 0x002fea0003800000 */
[----:B------:R-:W1:Y:S08]  /*62a0*/  S2UR UR4, SR_CgaCtaId ;  /* 0x00000000000479c3 */ /* 0x000e700000008800 */
[----:B------:R-:W-:Y:S01]  /*62b0*/  BAR.SYNC.DEFER_BLOCKING 0x6, 0xa0 ;  /* 0x0182800000007b1d */ /* 0x000fe20000010000 */
[C---:B------:R-:W-:Y:S01]  /*62c0*/  IMAD.SHL.U32 R5, R184.reuse, 0x20, RZ ;  /* 0x00000020b8057824 */ /* 0x040fe200078e00ff */
[----:B------:R-:W-:Y:S01]  /*62d0*/  LOP3.LUT R185, R184, 0x2, RZ, 0xc0, !PT ;  /* 0x00000002b8b97812 */ /* 0x000fe200078ec0ff */
[----:B------:R-:W-:-:S02]  /*62e0*/  IMAD.SHL.U32 R188, R177, 0x400, RZ ;  /* 0x00000400b1bc7824 */ /* 0x000fc400078e00ff */
[----:B------:R-:W-:Y:S02]  /*62f0*/  HFMA2 R186, -RZ, RZ, 0, 0 ;  /* 0x00000000ffba7431 */ /* 0x000fe400000001ff */
[C---:B------:R-:W-:Y:S01]  /*6300*/  IMAD.SHL.U32 R0, R184.reuse, 0x4, RZ ;  /* 0x00000004b8007824 */ /* 0x040fe200078e00ff */
[----:B------:R-:W-:Y:S01]  /*6310*/  UMOV UR45, 0x400 ;  /* 0x00000400002d7882 */ /* 0x000fe20000000000 */
[----:B------:R-:W2:Y:S01]  /*6320*/  LDC.64 R174, c[0x0][0xcb0] ;  /* 0x00032c00ffae7b82 */ /* 0x000ea20000000a00 */
[C---:B------:R-:W-:Y:S01]  /*6330*/  LOP3.LUT R7, R5.reuse, 0x320, RZ, 0xc0, !PT ;  /* 0x0000032005077812 */ /* 0x040fe200078ec0ff */
[C---:B------:R-:W-:Y:S01]  /*6340*/  IMAD.U32 R2, R184.reuse, 0x10000, RZ ;  /* 0x00010000b8027824 */ /* 0x040fe200078e00ff */
[----:B------:R-:W-:Y:S01]  /*6350*/  LOP3.LUT R5, R5, 0xc0, RZ, 0xc0, !PT ;  /* 0x000000c005057812 */ /* 0x000fe200078ec0ff */
[----:B------:R-:W-:Y:S01]  /*6360*/  IMAD.MOV.U32 R183, RZ, RZ, RZ ;  /* 0x000000ffffb77224 */ /* 0x000fe200078e00ff */
[----:B------:R-:W-:Y:S01]  /*6370*/  LOP3.LUT R188, R7, 0x400, R188, 0xf8, !PT ;  /* 0x0000040007bc7812 */ /* 0x000fe200078ef8bc */
[----:B------:R-:W-:Y:S01]  /*6380*/  IMAD.MOV R185, RZ, RZ, -R185 ;  /* 0x000000ffffb97224 */ /* 0x000fe200078e0ab9 */
[----:B------:R-:W-:Y:S01]  /*6390*/  LOP3.LUT R5, R5, 0x18, R0, 0xf8, !PT ;  /* 0x0000001805057812 */ /* 0x000fe200078ef800 */
[----:B------:R-:W3:Y:S01]  /*63a0*/  LDC.64 R172, c[0x0][0xca8] ;  /* 0x00032a00ffac7b82 */ /* 0x000ee20000000a00 */
[----:B------:R-:W-:Y:S01]  /*63b0*/  LOP3.LUT R184, R184, 0x4, RZ, 0xc0, !PT ;  /* 0x00000004b8b87812 */ /* 0x000fe200078ec0ff */
[----:B------:R-:W4:Y:S01]  /*63c0*/  LDCU UR63, c[0x0][0x370] ;  /* 0x00006e00ff3f77ac */ /* 0x000f220008000800 */
[----:B------:R-:W-:-:S02]  /*63d0*/  LOP3.LUT R188, R188, R5, RZ, 0xfc, !PT ;  /* 0x00000005bcbc7212 */ /* 0x000fc400078efcff */
[----:B------:R-:W-:Y:S01]  /*63e0*/  LOP3.LUT R2, R2, 0x200000, RZ, 0xc0, !PT ;  /* 0x0020000002027812 */ /* 0x000fe200078ec0ff */
[----:B------:R-:W2:Y:S01]  /*63f0*/  LDCU.64 UR54, c[0x0][0x348] ;  /* 0x00006900ff3677ac */ /* 0x000ea20008000a00 */
[----:B------:R-:W-:Y:S01]  /*6400*/  IADD3 R187, PT, PT, -R184, 0x2, RZ ;  /* 0x00000002b8bb7810 */ /* 0x000fe20007ffe1ff */
[----:B------:R-:W-:Y:S01]  /*6410*/  IMAD.MOV R184, RZ, RZ, -R184 ;  /* 0x000000ffffb87224 */ /* 0x000fe200078e0ab8 */
[----:B------:R-:W-:Y:S01]  /*6420*/  LOP3.LUT R189, R177, 0x3, RZ, 0xc0, !PT ;  /* 0x00000003b1bd7812 */ /* 0x000fe200078ec0ff */
[----:B-1----:R-:W-:Y:S01]  /*6430*/  ULEA UR45, UR4, UR45, 0x18 ;  /* 0x0000002d042d7291 */ /* 0x002fe2000f8ec0ff */
[----:B------:R-:W-:Y:S01]  /*6440*/  SHF.L.U32 R187, R187, 0x4, RZ ;  /* 0x00000004bbbb7819 */ /* 0x000fe200000006ff */
[----:B------:R-:W1:Y:S01]  /*6450*/  LDCU.64 UR4, c[0x0][0xc90] ;  /* 0x00019200ff0477ac */ /* 0x000e620008000a00 */
[----:B------:R-:W2:Y:S06]  /*6460*/  LDCU UR42, c[0x0][0xf0c] ;  /* 0x0001e180ff2a77ac */ /* 0x000eac0008000800 */
[----:B------:R-:W4:Y:S01]  /*6470*/  LDS R3, [UR45+0x100] ;  /* 0x0001002dff037984 */ /* 0x000f220008000800 */
[----:B------:R-:W2:Y:S01]  /*6480*/  LDCU UR38, c[0x0][0xf30] ;  /* 0x0001e600ff2677ac */ /* 0x000ea20008000800 */
[----:B------:R-:W2:Y:S01]  /*6490*/  LDCU.64 UR60, c[0x0][0xc88] ;  /* 0x00019100ff3c77ac */ /* 0x000ea20008000a00 */
[----:B------:R-:W2:Y:S01]  /*64a0*/  LDCU.64 UR40, c[0x0][0xf28] ;  /* 0x0001e500ff2877ac */ /* 0x000ea20008000a00 */
[----:B-1----:R-:W-:Y:S01]  /*64b0*/  IMAD.U32 R191, RZ, RZ, UR4 ;  /* 0x00000004ffbf7e24 */ /* 0x002fe2000f8e00ff */
[----:B------:R-:W-:Y:S01]  /*64c0*/  UIADD3 UR4, UPT, UPT, UR45, 0x200, URZ ;  /* 0x000002002d047890 */ /* 0x000fe2000fffe0ff */
[----:B------:R-:W-:Y:S01]  /*64d0*/  IMAD.U32 R190, RZ, RZ, UR5 ;  /* 0x00000005ffbe7e24 */ /* 0x000fe2000f8e00ff */
[----:B------:R-:W1:Y:S04]  /*64e0*/  LDCU.128 UR56, c[0x0][0xf10] ;  /* 0x0001e200ff3877ac */ /* 0x000e680008000c00 */
[----:B------:R-:W-:Y:S01]  /*64f0*/  IMAD.U32 R181, RZ, RZ, UR4 ;  /* 0x00000004ffb57e24 */ /* 0x000fe2000f8e00ff */
[----:B------:R-:W1:Y:S03]  /*6500*/  LDCU UR62, c[0x0][0x374] ;  /* 0x00006e80ff3e77ac */ /* 0x000e660008000800 */
[----:B------:R-:W-:Y:S01]  /*6510*/  IMAD R188, R188, 0x2, R181 ;  /* 0x00000002bcbc7824 */ /* 0x000fe200078e02b5 */
[----:B------:R-:W-:Y:S01]  /*6520*/  UMOV UR43, URZ ;  /* 0x000000ff002b7c82 */ /* 0x000fe20008000000 */
[----:B------:R-:W-:Y:S01]  /*6530*/  UMOV UR53, URZ ;  /* 0x000000ff00357c82 */ /* 0x000fe20008000000 */
[----:B------:R-:W-:Y:S01]  /*6540*/  UMOV UR47, URZ ;  /* 0x000000ff002f7c82 */ /* 0x000fe20008000000 */
[----:B-1234-:R-:W-:-:S07]  /*6550*/  IADD3 R2, PT, PT, R3, R2, RZ ;  /* 0x0000000203027210 */ /* 0x01efce0007ffe0ff */
.L_x_188:
[C---:B------:R-:W-:Y:S02]  /*6560*/  LEA R0, R183.reuse, UR45, 0x3 ;  /* 0x0000002db7007c11 */ /* 0x040fe4000f8e18ff */
[----:B------:R-:W-:Y:S02]  /*6570*/  SHF.L.U32 R3, R186, 0x1f, RZ ;  /* 0x0000001fba037819 */ /* 0x000fe400000006ff */
[----:B--2---:R-:W-:Y:S02]  /*6580*/  LEA R5, R183, UR45, 0x4 ;  /* 0x0000002db7057c11 */ /* 0x004fe4000f8e20ff */
[----:B------:R-:W1:Y:S02]  /*6590*/  SYNCS.PHASECHK.TRANS64.TRYWAIT P0, [R0+URZ+0x80], R3 ;  /* 0x00008003000075a7 */ /* 0x000e6400080011ff */
[----:B-1-3--:R-:W-:Y:S05]  /*65a0*/  @!P0 BRA `(.L_x_97) ;  /* 0x000000cc00e88947 */ /* 0x00afea0003800000 */
.L_x_237:
[----:B------:R-:W-:Y:S01]  /*65b0*/  R2UR UR7, R192 ;  /* 0x00000000c00772ca */ /* 0x000fe200000e0000 */
[----:B------:R-:W2:Y:S01]  /*65c0*/  LDS.128 R4, [R5+0xe0] ;  /* 0x0000e00005047984 */ /* 0x000ea20000000c00 */
[----:B-1----:R-:W-:Y:S01]  /*65d0*/  VIADD R0, R0, 0x90 ;  /* 0x0000009000007836 */ /* 0x002fe20000000000 */
[----:B------:R-:W-:Y:S04]  /*65e0*/  UISETP.GE.AND UP0, UPT, UR39, 0x1, UPT ;  /* 0x000000012700788c */ /* 0x000fe8000bf06270 */
[----:B------:R-:W-:Y:S01]  /*65f0*/  PRMT R0, RZ, 0x654, R0 ;  /* 0x00000654ff007816 */ /* 0x000fe20000000000 */
[----:B------:R-:W-:Y:S01]  /*6600*/  @!PT LDS RZ, [RZ] ;  /* 0x00000000fffff984 */ /* 0x000fe20000000800 */
[----:B------:R-:W-:Y:S01]  /*6610*/  @!PT LDS RZ, [RZ] ;  /* 0x00000000fffff984 */ /* 0x000fe20000000800 */
[----:B------:R-:W-:Y:S01]  /*6620*/  @!PT LDS RZ, [RZ] ;  /* 0x00000000fffff984 */ /* 0x000fe20000000800 */
[----:B------:R-:W-:Y:S01]  /*6630*/  @!PT LDS RZ, [RZ] ;  /* 0x00000000fffff984 */ /* 0x000fe20000000800 */
[----:B------:R1:W-:Y:S06]  /*6640*/  MEMBAR.ALL.CTA ;  /* 0x0000000000007992 */ /* 0x0003ec0000008000 */
[----:B-1----:R-:W1:Y:S02]  /*6650*/  FENCE.VIEW.ASYNC.S ;  /* 0x00000000000073c6 */ /* 0x002e640000000000 */
[----:B-1----:R1:W-:Y:S01]  /*6660*/  SYNCS.ARRIVE.TRANS64.RED.A1T0 RZ, [R0+URZ], RZ ;  /* 0x000000ff00ff79a7 */ /* 0x0023e200081004ff */
[----:B--2---:R-:W-:Y:S11]  /*6670*/  LOP3.LUT P0, RZ, R6, 0x1, RZ, 0xc0, !PT ;  /* 0x0000000106ff7812 */ /* 0x004ff6000780c0ff */
[----:B------:R-:W-:Y:S02]  /*6680*/  @!UPT UIADD3 URZ, UPT, UPT, URZ, URZ, URZ ;  /* 0x000000fffffff290 */ /* 0x000fe4000fffe0ff */
[----:B------:R-:W-:Y:S01]  /*6690*/  VOTEU.ANY UP1, P0 ;  /* 0x0000000000ff7886 */ /* 0x000fe20000020100 */
[----:B------:R-:W-:Y:S01]  /*66a0*/  PLOP3.LUT P0, PT, PT, PT, UP1, 0x80, 0x8 ;  /* 0x000000000008781c */ /* 0x000fe20003f0f018 */
[----:B------:R-:W-:Y:S06]  /*66b0*/  UP2UR UR4, UPR, URZ, 0x2 ;  /* 0x00000002ff047883 */ /* 0x000fec0008000000 */
[----:B------:R-:W-:Y:S06]  /*66c0*/  IMAD.U32 R193, RZ, RZ, UR4 ;  /* 0x00000004ffc17e24 */ /* 0x000fec000f8e00ff */
[----:B------:R-:W-:Y:S02]  /*66d0*/  @P0 SHF.R.U32.HI R3, RZ, 0x10, R5 ;  /* 0x00000010ff030819 */ /* 0x000fe40000011605 */
[----:B------:R-:W-:Y:S02]  /*66e0*/  @P0 MOV R8, R4 ;  /* 0x0000000400080202 */ /* 0x000fe40000000f00 */
[----:B------:R-:W-:Y:S02]  /*66f0*/  @P0 R2UR UR4, R3 ;  /* 0x00000000030402ca */ /* 0x000fe400000e0000 */
[----:B------:R-:W-:Y:S02]  /*6700*/  @P0 LOP3.LUT R4, R5, 0xffff, RZ, 0xc0, !PT ;  /* 0x0000ffff05040812 */ /* 0x000fe400078ec0ff */
[----:B------:R-:W-:Y:S02]  /*6710*/  @P0 R2UR UR6, R8 ;  /* 0x00000000080602ca */ /* 0x000fe400000e0000 */
[----:B------:R-:W-:Y:S07]  /*6720*/  @P0 R2UR UR5, R4 ;  /* 0x00000000040502ca */ /* 0x000fee00000e0000 */
[----:B------:R-:W-:Y:S02]  /*6730*/  @UP1 UMOV UR7, UR4 ;  /* 0x0000000400071c82 */ /* 0x000fe40008000000 */
[----:B------:R-:W-:Y:S02]  /*6740*/  IMAD.U32 R192, RZ, RZ, UR7 ;  /* 0x00000007ffc07e24 */ /* 0x000fe4000f8e00ff */
[----:B------:R-:W-:Y:S02]  /*6750*/  @UP1 UMOV UR37, UR6 ;  /* 0x0000000600251c82 */ /* 0x000fe40008000000 */
[----:B------:R-:W-:Y:S01]  /*6760*/  @UP1 UMOV UR36, UR5 ;  /* 0x0000000500241c82 */ /* 0x000fe20008000000 */
[----:B-1----:R-:W-:Y:S05]  /*6770*/  BRA.U !UP0, `(.L_x_98) ;  /* 0x0000000108cc7547 */ /* 0x002fea000b800000 */
[----:B------:R-:W1:Y:S01]  /*6780*/  LDCU UR12, c[0x0][0xf20] ;  /* 0x0001e400ff0c77ac */ /* 0x000e620008000800 */
[----:B------:R-:W-:Y:S02]  /*6790*/  UIMAD.WIDE.U32 UR4, UR62, UR59, URZ ;  /* 0x0000003b3e0472a5 */ /* 0x000fe4000f8e00ff */
[----:B------:R-:W-:Y:S02]  /*67a0*/  UIMAD.WIDE.U32 UR6, UR63, UR56, URZ ;  /* 0x000000383f0672a5 */ /* 0x000fe4000f8e00ff */
[----:B------:R-:W-:Y:S02]  /*67b0*/  UISETP.NE.AND UP0, UPT, UR58, 0x1, UPT ;  /* 0x000000013a00788c */ /* 0x000fe4000bf05270 */
[----:B------:R-:W-:Y:S02]  /*67c0*/  UIMAD.WIDE.U32 UR8, UR36, UR59, URZ ;  /* 0x0000003b240872a5 */ /* 0x000fe4000f8e00ff */
[----:B------:R-:W-:Y:S02]  /*67d0*/  UISETP.NE.AND UP1, UPT, UR42, 0x1, UPT ;  /* 0x000000012a00788c */ /* 0x000fe4000bf25270 */
[----:B------:R-:W-:Y:S02]  /*67e0*/  UIMAD.WIDE.U32 UR10, UR37, UR56, URZ ;  /* 0x00000038250a72a5 */ /* 0x000fe4000f8e00ff */
[----:B------:R-:W-:Y:S01]  /*67f0*/  UISETP.NE.AND UP2, UPT, UR39, 0x1, UPT ;  /* 0x000000012700788c */ /* 0x000fe2000bf45270 */
[----:B------:R-:W-:Y:S02]  /*6800*/  UMOV UR4, UR5 ;  /* 0x0000000500047c82 */ /* 0x000fe40008000000 */
[----:B-1----:R-:W-:Y:S03]  /*6810*/  USHF.R.U32.HI UR5, URZ, UR12, UR4 ;  /* 0x0000000cff057299 */ /* 0x002fe60008011604 */
[----:B------:R-:W-:Y:S02]  /*6820*/  UMOV UR4, UR7 ;  /* 0x0000000700047c82 */ /* 0x000fe40008000000 */
[----:B------:R-:W-:Y:S02]  /*6830*/  USHF.R.U32.HI UR7, URZ, UR57, UR4 ;  /* 0x00000039ff077299 */ /* 0x000fe40008011604 */
[----:B------:R-:W-:Y:S02]  /*6840*/  USEL UR4, UR62, UR5, !UP0 ;  /* 0x000000053e047287 */ /* 0x000fe4000c000000 */
[----:B------:R-:W-:Y:S01]  /*6850*/  USEL UR7, UR63, UR7, !UP1 ;  /* 0x000000073f077287 */ /* 0x000fe2000c800000 */
[----:B------:R-:W-:Y:S01]  /*6860*/  UMOV UR5, UR9 ;  /* 0x0000000900057c82 */ /* 0x000fe20008000000 */
[----:B------:R-:W-:Y:S02]  /*6870*/  UIMAD.WIDE.U32 UR8, UR4, UR40, URZ ;  /* 0x00000028040872a5 */ /* 0x000fe4000f8e00ff */
[----:B------:R-:W-:Y:S03]  /*6880*/  USHF.R.U32.HI UR6, URZ, UR12, UR5 ;  /* 0x0000000cff067299 */ /* 0x000fe60008011605 */
[----:B------:R-:W-:Y:S01]  /*6890*/  UMOV UR5, UR11 ;  /* 0x0000000b00057c82 */ /* 0x000fe20008000000 */
[----:B------:R-:W-:Y:S02]  /*68a0*/  UIMAD.WIDE.U32 UR10, UR7, UR40, URZ ;  /* 0x00000028070a72a5 */ /* 0x000fe4000f8e00ff */
[----:B------:R-:W-:Y:S02]  /*68b0*/  USEL UR6, UR36, UR6, !UP0 ;  /* 0x0000000624067287 */ /* 0x000fe4000c000000 */
[----:B------:R-:W-:Y:S01]  /*68c0*/  USHF.R.U32.HI UR5, URZ, UR57, UR5 ;  /* 0x00000039ff057299 */ /* 0x000fe20008011605 */
[----:B------:R-:W-:Y:S02]  /*68d0*/  UMOV UR8, UR9 ;  /* 0x0000000900087c82 */ /* 0x000fe40008000000 */
[----:B------:R-:W-:Y:S01]  /*68e0*/  UMOV UR10, UR11 ;  /* 0x0000000b000a7c82 */ /* 0x000fe20008000000 */
[----:B------:R-:W-:Y:S02]  /*68f0*/  @UP2 USHF.R.U32.HI UR4, URZ, UR41, UR8 ;  /* 0x00000029ff042299 */ /* 0x000fe40008011608 */
[----:B------:R-:W-:Y:S02]  /*6900*/  @UP2 USHF.R.U32.HI UR7, URZ, UR41, UR10 ;  /* 0x00000029ff072299 */ /* 0x000fe4000801160a */
[----:B------:R-:W-:Y:S02]  /*6910*/  UIMAD UR4, UR39, UR4, URZ ;  /* 0x00000004270472a4 */ /* 0x000fe4000f8e02ff */
        /* <DEDUP_REMOVED lines=8> */
[----:B------:R-:W-:Y:S02]  /*69a0*/  USEL UR11, UR6, UR4, !UP2 ;  /* 0x00000004060b7287 */ /* 0x000fe4000d000000 */
[----:B------:R-:W-:Y:S02]  /*69b0*/  UIADD3 UR8, UPT, UPT, -UR5, URZ, URZ ;  /* 0x000000ff05087290 */ /* 0x000fe4000fffe1ff */
[----:B------:R-:W-:Y:S01]  /*69c0*/  UIADD3 UR10, UPT, UPT, -UR11, URZ, URZ ;  /* 0x000000ff0b0a7290 */ /* 0x000fe2000fffe1ff */
[----:B------:R-:W-:Y:S01]  /*69d0*/  @!UP0 UMOV UR4, UR9 ;  /* 0x0000000900048c82 */ /* 0x000fe20008000000 */
[----:B------:R-:W-:Y:S02]  /*69e0*/  UIADD3 UR9, UPT, UPT, -UR6, URZ, URZ ;  /* 0x000000ff06097290 */ /* 0x000fe4000fffe1ff */
[----:B------:R-:W-:Y:S02]  /*69f0*/  @!UP0 USHF.R.U32.HI UR4, URZ, UR41, UR4 ;  /* 0x00000029ff048299 */ /* 0x000fe40008011604 */
[----:B------:R-:W-:Y:S02]  /*6a00*/  UIMAD UR10, UR39, UR10, UR6 ;  /* 0x0000000a270a72a4 */ /* 0x000fe4000f8e0206 */
[----:B------:R-:W-:Y:S04]  /*6a10*/  @!UP0 USEL UR4, UR5, UR4, !UP2 ;  /* 0x0000000405048287 */ /* 0x000fe8000d000000 */
[----:B------:R-:W-:Y:S02]  /*6a20*/  @!UP0 UIMAD UR10, UR7, UR10, UR4 ;  /* 0x0000000a070a82a4 */ /* 0x000fe4000f8e0204 */
[----:B------:R-:W-:Y:S02]  /*6a30*/  @!UP0 UIADD3 UR11, UPT, UPT, UR11, -UR4, URZ ;  /* 0x800000040b0b8290 */ /* 0x000fe4000fffe0ff */
[----:B------:R-:W-:Y:S02]  /*6a40*/  UIMAD UR7, UR42, UR8, UR37 ;  /* 0x000000082a0772a4 */ /* 0x000fe4000f8e0225 */
[----:B------:R-:W-:Y:S02]  /*6a50*/  @!UP0 UIMAD UR6, UR11, UR39, UR5 ;  /* 0x000000270b0682a4 */ /* 0x000fe4000f8e0205 */
[----:B------:R-:W-:Y:S01]  /*6a60*/  UIMAD UR4, UR58, UR9, UR36 ;  /* 0x000000093a0472a4 */ /* 0x000fe2000f8e0224 */
[----:B------:R-:W-:Y:S02]  /*6a70*/  @!UP0 UMOV UR5, UR10 ;  /* 0x0000000a00058c82 */ /* 0x000fe40008000000 */
[----:B------:R-:W-:Y:S02]  /*6a80*/  UIMAD UR37, UR5, UR42, UR7 ;  /* 0x0000002a052572a4 */ /* 0x000fe4000f8e0207 */
[----:B------:R-:W-:Y:S11]  /*6a90*/  UIMAD UR36, UR6, UR58, UR4 ;  /* 0x0000003a062472a4 */ /* 0x000ff6000f8e0204 */
[----:B------:R-:W-:Y:S01]  /*6aa0*/  @!UPT UIADD3 URZ, UPT, UPT, URZ, URZ, URZ ;  /* 0x000000fffffff290 */ /* 0x000fe2000fffe0ff */
.L_x_98:
[----:B------:R-:W-:Y:S01]  /*6ab0*/  UISETP.NE.AND UP0, UPT, UR38, 0x1, UPT ;  /* 0x000000012600788c */ /* 0x000fe2000bf05270 */
[----:B------:R-:W-:Y:S01]  /*6ac0*/  LOP3.LUT P0, RZ, R181, 0x1b0, RZ, 0xc0, !PT ;  /* 0x000001b0b5ff7812 */ /* 0x000fe2000780c0ff */
[----:B------:R-:W-:Y:S01]  /*6ad0*/  USHF.L.U32 UR50, UR19, 0x7, URZ ;  /* 0x0000000713327899 */ /* 0x000fe200080006ff */
[----:B------:R-:W-:Y:S01]  /*6ae0*/  BSSY.RECONVERGENT B6, `(.L_x_99) ;  /* 0x0000034000067945 */ /* 0x000fe20003800200 */
[----:B------:R-:W-:Y:S01]  /*6af0*/  USHF.L.U32 UR52, UR20, 0x8, URZ ;  /* 0x0000000814347899 */ /* 0x000fe200080006ff */
[----:B------:R-:W-:Y:S06]  /*6b00*/  IADD3 R183, PT, PT, R183, 0x1, RZ ;  /* 0x00000001b7b77810 */ /* 0x000fec0007ffe0ff */
[----:B------:R-:W1:Y:S01]  /*6b10*/  @!UP0 LDCU.128 UR12, c[0x0][0xf10] ;  /* 0x0001e200ff0c87ac */ /* 0x000e620008000c00 */
[----:B------:R-:W2:Y:S01]  /*6b20*/  @!UP0 LDCU UR5, c[0x0][0xf0c] ;  /* 0x0001e180ff0587ac */ /* 0x000ea20008000800 */
[----:B------:R-:W3:Y:S01]  /*6b30*/  @!UP0 LDCU UR10, c[0x0][0xf20] ;  /* 0x0001e400ff0a87ac */ /* 0x000ee20008000800 */
[----:B-1----:R-:W-:Y:S02]  /*6b40*/  UIMAD.WIDE.U32 UR8, UR37, UR12, URZ ;  /* 0x0000000c250872a5 */ /* 0x002fe4000f8e00ff */
[----:B------:R-:W-:Y:S02]  /*6b50*/  UIMAD.WIDE.U32 UR6, UR36, UR15, URZ ;  /* 0x0000000f240672a5 */ /* 0x000fe4000f8e00ff */
[----:B------:R-:W-:Y:S03]  /*6b60*/  @!UP0 UISETP.NE.AND UP1, UPT, UR14, 0x1, UPT ;  /* 0x000000010e00888c */ /* 0x000fe6000bf25270 */
[----:B------:R-:W-:Y:S01]  /*6b70*/  @!UP0 UMOV UR4, UR9 ;  /* 0x0000000900048c82 */ /* 0x000fe20008000000 */
[----:B--2---:R-:W-:Y:S02]  /*6b80*/  @!UP0 UISETP.NE.AND UP2, UPT, UR5, 0x1, UPT ;  /* 0x000000010500888c */ /* 0x004fe4000bf45270 */
[----:B------:R-:W-:Y:S01]  /*6b90*/  @!UP0 USHF.R.U32.HI UR4, URZ, UR13, UR4 ;  /* 0x0000000dff048299 */ /* 0x000fe20008011604 */
[----:B------:R-:W-:Y:S02]  /*6ba0*/  @!UP0 UMOV UR6, UR7 ;  /* 0x0000000700068c82 */ /* 0x000fe40008000000 */
[----:B---3--:R-:W-:Y:S02]  /*6bb0*/  @!UP0 USHF.R.U32.HI UR6, URZ, UR10, UR6 ;  /* 0x0000000aff068299 */ /* 0x008fe40008011606 */
[----:B------:R-:W-:Y:S02]  /*6bc0*/  @!UP0 USEL UR7, UR37, UR4, !UP2 ;  /* 0x0000000425078287 */ /* 0x000fe4000d000000 */
[----:B------:R-:W-:Y:S04]  /*6bd0*/  @!UP0 USEL UR6, UR36, UR6, !UP1 ;  /* 0x0000000624068287 */ /* 0x000fe8000c800000 */
[----:B------:R-:W-:Y:S02]  /*6be0*/  @!UP0 UIADD3 UR4, UPT, UPT, -UR7, UR6, URZ ;  /* 0x0000000607048290 */ /* 0x000fe4000fffe1ff */
[----:B------:R-:W-:Y:S02]  /*6bf0*/  @!UP0 UIADD3 UR6, UPT, UPT, UR7, -UR6, URZ ;  /* 0x8000000607068290 */ /* 0x000fe4000fffe0ff */
[----:B------:R-:W-:Y:S02]  /*6c00*/  @!UP0 UIMAD UR37, UR4, UR5, UR37 ;  /* 0x00000005042582a4 */ /* 0x000fe4000f8e0225 */
[----:B------:R-:W-:Y:S01]  /*6c10*/  @!UP0 UIMAD UR36, UR6, UR14, UR36 ;  /* 0x0000000e062482a4 */ /* 0x000fe2000f8e0224 */
[----:B------:R-:W-:Y:S11]  /*6c20*/  @!P0 BRA `(.L_x_100) ;  /* 0x00000000007c8947 */ /* 0x000ff60003800000 */
[----:B------:R-:W1:Y:S01]  /*6c30*/  LDCU.64 UR8, c[0x4][0x80] ;  /* 0x01001000ff0877ac */ /* 0x000e620008000a00 */
[----:B------:R-:W-:Y:S01]  /*6c40*/  MOV R16, 0x0 ;  /* 0x0000000000107802 */ /* 0x000fe20000000f00 */
[----:B------:R-:W-:Y:S02]  /*6c50*/  HFMA2 R12, -RZ, RZ, 0, 5.9604644775390625e-08 ;  /* 0x00000001ff0c7431 */ /* 0x000fe400000001ff */
[----:B------:R-:W-:Y:S01]  /*6c60*/  IMAD.MOV.U32 R8, RZ, RZ, 0x70 ;  /* 0x00000070ff087424 */ /* 0x000fe200078e00ff */
[----:B------:R2:W3:Y:S01]  /*6c70*/  LDC.64 R14, c[0x4][R16] ;  /* 0x01000000100e7b82 */ /* 0x0004e20000000a00 */
[----:B------:R-:W4:Y:S01]  /*6c80*/  LDCU.64 UR6, c[0x4][0x88] ;  /* 0x01001100ff0677ac */ /* 0x000f220008000a00 */
[----:B------:R-:W-:Y:S01]  /*6c90*/  IMAD.MOV.U32 R13, RZ, RZ, RZ ;  /* 0x000000ffff0d7224 */ /* 0x000fe200078e00ff */
[----:B------:R-:W2:Y:S01]  /*6ca0*/  LDCU.64 UR4, c[0x4][0x8] ;  /* 0x01000100ff0477ac */ /* 0x000ea20008000a00 */
[----:B-1----:R-:W-:Y:S01]  /*6cb0*/  MOV R5, UR9 ;  /* 0x0000000900057c02 */ /* 0x002fe20008000f00 */
[----:B------:R-:W-:Y:S01]  /*6cc0*/  IMAD.U32 R4, RZ, RZ, UR8 ;  /* 0x00000008ff047e24 */ /* 0x000fe2000f8e00ff */
[----:B----4-:R-:W-:Y:S01]  /*6cd0*/  MOV R7, UR7 ;  /* 0x0000000700077c02 */ /* 0x010fe20008000f00 */
[----:B------:R-:W-:Y:S01]  /*6ce0*/  IMAD.U32 R6, RZ, RZ, UR6 ;  /* 0x00000006ff067e24 */ /* 0x000fe2000f8e00ff */
[----:B--2---:R-:W-:Y:S01]  /*6cf0*/  MOV R11, UR5 ;  /* 0x00000005000b7c02 */ /* 0x004fe20008000f00 */
[----:B------:R-:W-:Y:S02]  /*6d00*/  IMAD.U32 R10, RZ, RZ, UR4 ;  /* 0x00000004ff0a7e24 */ /* 0x000fe4000f8e00ff */
[----:B------:R-:W-:Y:S07]  /*6d10*/  LEPC R20, `(.L_x_101) ;  /* 0x000000001014794e */ /* 0x000fee0000000000 */
[----:B---3-5:R-:W-:Y:S05]  /*6d20*/  CALL.ABS.NOINC R14 ;  /* 0x000000000e007343 */ /* 0x028fea0003c00000 */
.L_x_101:
[----:B------:R-:W1:Y:S01]  /*6d30*/  LDCU.64 UR8, c[0x4][0x80] ;  /* 0x01001000ff0877ac */ /* 0x000e620008000a00 */
[----:B------:R-:W2:Y:S01]  /*6d40*/  LDC.64 R16, c[0x4][R16] ;  /* 0x0100000010107b82 */ /* 0x000ea20000000a00 */
[----:B------:R-:W-:Y:S02]  /*6d50*/  HFMA2 R12, -RZ, RZ, 0, 5.9604644775390625e-08 ;  /* 0x00000001ff0c7431 */ /* 0x000fe400000001ff */
[----:B------:R-:W-:Y:S02]  /*6d60*/  IMAD.MOV.U32 R8, RZ, RZ, 0x70 ;  /* 0x00000070ff087424 */ /* 0x000fe400078e00ff */
[----:B------:R-:W-:Y:S01]  /*6d70*/  IMAD.MOV.U32 R13, RZ, RZ, RZ ;  /* 0x000000ffff0d7224 */ /* 0x000fe200078e00ff */
[----:B------:R-:W3:Y:S01]  /*6d80*/  LDCU.64 UR6, c[0x4][0x88] ;  /* 0x01001100ff0677ac */ /* 0x000ee20008000a00 */
[----:B------:R-:W4:Y:S01]  /*6d90*/  LDCU.64 UR4, c[0x4][0x8] ;  /* 0x01000100ff0477ac */ /* 0x000f220008000a00 */
[----:B-1----:R-:W-:Y:S02]  /*6da0*/  MOV R4, UR8 ;  /* 0x0000000800047c02 */ /* 0x002fe40008000f00 */
[----:B------:R-:W-:Y:S02]  /*6db0*/  MOV R5, UR9 ;  /* 0x0000000900057c02 */ /* 0x000fe40008000f00 */
[----:B---3--:R-:W-:Y:S01]  /*6dc0*/  MOV R7, UR7 ;  /* 0x0000000700077c02 */ /* 0x008fe20008000f00 */
[----:B------:R-:W-:Y:S01]  /*6dd0*/  IMAD.U32 R6, RZ, RZ, UR6 ;  /* 0x00000006ff067e24 */ /* 0x000fe2000f8e00ff */
[----:B----4-:R-:W-:Y:S01]  /*6de0*/  MOV R11, UR5 ;  /* 0x00000005000b7c02 */ /* 0x010fe20008000f00 */
[----:B------:R-:W-:Y:S02]  /*6df0*/  IMAD.U32 R10, RZ, RZ, UR4 ;  /* 0x00000004ff0a7e24 */ /* 0x000fe4000f8e00ff */
[----:B------:R-:W-:Y:S07]  /*6e00*/  LEPC R20, `(.L_x_100) ;  /* 0x000000001014794e */ /* 0x000fee0000000000 */
[----:B--2---:R-:W-:Y:S05]  /*6e10*/  CALL.ABS.NOINC R16 ;  /* 0x0000000010007343 */ /* 0x004fea0003c00000 */
.L_x_100:
[----:B------:R-:W-:Y:S05]  /*6e20*/  BSYNC.RECONVERGENT B6 ;  /* 0x0000000000067941 */ /* 0x000fea0003800200 */
.L_x_99:
[----:B------:R-:W-:Y:S02]  /*6e30*/  R2UR UR6, R180 ;  /* 0x00000000b40672ca */ /* 0x000fe400000e0000 */
[----:B------:R-:W-:Y:S02]  /*6e40*/  R2UR UR5, R191 ;  /* 0x00000000bf0572ca */ /* 0x000fe400000e0000 */
[----:B------:R-:W-:Y:S02]  /*6e50*/  R2UR UR4, R190 ;  /* 0x00000000be0472ca */ /* 0x000fe400000e0000 */
[----:B------:R-:W-:Y:S02]  /*6e60*/  ISETP.NE.U32.AND P4, PT, R174, RZ, PT ;  /* 0x000000ffae00720c */ /* 0x000fe40003f85070 */
[----:B------:R-:W-:Y:S02]  /*6e70*/  ISETP.NE.U32.AND P2, PT, RZ, UR60, PT ;  /* 0x0000003cff007c0c */ /* 0x000fe4000bf45070 */
[----:B------:R-:W-:Y:S02]  /*6e80*/  ISETP.NE.AND.EX P4, PT, R175, RZ, PT, P4 ;  /* 0x000000ffaf00720c */ /* 0x000fe40003f85340 */
[----:B------:R-:W-:Y:S01]  /*6e90*/  ISETP.NE.AND.EX P2, PT, RZ, UR61, PT, P2 ;  /* 0x0000003dff007c0c */ /* 0x000fe2000bf45320 */
[----:B------:R-:W-:Y:S02]  /*6ea0*/  UISETP.NE.AND UP2, UPT, UR6, URZ, UPT ;  /* 0x000000ff0600728c */ /* 0x000fe4000bf45270 */
[----:B------:R-:W-:Y:S04]  /*6eb0*/  UISETP.NE.U32.AND UP0, UPT, UR5, URZ, UPT ;  /* 0x000000ff0500728c */ /* 0x000fe8000bf05070 */
[----:B------:R-:W-:Y:S01]  /*6ec0*/  UISETP.NE.AND.EX UP1, UPT, UR4, URZ, UPT, UP0 ;  /* 0x000000ff0400728c */ /* 0x000fe2000bf25300 */
[----:B------:R-:W-:Y:S01]  /*6ed0*/  PLOP3.LUT P1, PT, PT, PT, UP2, 0x80, 0x8 ;  /* 0x000000000008781c */ /* 0x000fe20003f2f028 */
[----:B------:R-:W-:Y:S03]  /*6ee0*/  UPLOP3.LUT UP0, UPT, UPT, UPT, UPT, 0x40, 0x4 ;  /* 0x000000000004789c */ /* 0x000fe60003f0e870 */
[----:B------:R-:W-:Y:S06]  /*6ef0*/  @UP2 UPLOP3.LUT UP0, UPT, UPT, UPT, UP1, 0x80, 0x8 ;  /* 0x000000000008289c */ /* 0x000fec0003f0f010 */
[----:B------:R-:W-:Y:S01]  /*6f00*/  PLOP3.LUT P0, PT, PT, PT, UP0, 0x80, 0x8 ;  /* 0x000000000008781c */ /* 0x000fe20003f0f008 */
[----:B------:R-:W-:Y:S01]  /*6f10*/  @!UPT UIADD3 URZ, UPT, UPT, URZ, URZ, URZ ;  /* 0x000000fffffff290 */ /* 0x000fe2000fffe0ff */
[----:B------:R-:W-:Y:S11]  /*6f20*/  BRA.U !UP1, `(.L_x_102) ;  /* 0x0000000109407547 */ /* 0x000ff6000b800000 */
[----:B------:R-:W-:Y:S01]  /*6f30*/  UISETP.NE.U32.AND UP0, UPT, UR60, URZ, UPT ;  /* 0x000000ff3c00728c */ /* 0x000fe2000bf05070 */
[----:B------:R-:W-:Y:S01]  /*6f40*/  R2UR UR6, R191 ;  /* 0x00000000bf0672ca */ /* 0x000fe200000e0000 */
[----:B------:R-:W1:Y:S01]  /*6f50*/  LDCU.64 UR8, c[0x0][0x358] ;  /* 0x00006b00ff0877ac */ /* 0x000e620008000a00 */
[----:B------:R-:W-:Y:S02]  /*6f60*/  HFMA2 R176, -RZ, RZ, 0, 5.9604644775390625e-08 ;  /* 0x00000001ffb07431 */ /* 0x000fe400000001ff */
[----:B------:R-:W-:Y:S01]  /*6f70*/  IMAD.MOV.U32 R0, RZ, RZ, 0x1 ;  /* 0x00000001ff007424 */ /* 0x000fe200078e00ff */
[----:B------:R-:W-:Y:S06]  /*6f80*/  UISETP.NE.AND.EX UP0, UPT, UR61, URZ, UPT, UP0 ;  /* 0x000000ff3d00728c */ /* 0x000fec000bf05300 */
[----:B------:R-:W-:Y:S05]  /*6f90*/  PLOP3.LUT P3, PT, PT, PT, UP0, 0x80, 0x8 ;  /* 0x000000000008781c */ /* 0x000fea0003f6f008 */
[----:B------:R-:W2:Y:S01]  /*6fa0*/  @UP0 LDCU.64 UR4, c[0x0][0xc88] ;  /* 0x00019100ff0407ac */ /* 0x000ea20008000a00 */
[----:B------:R-:W-:Y:S07]  /*6fb0*/  @UP0 UIMAD UR6, UR44, UR6, URZ ;  /* 0x000000062c0602a4 */ /* 0x000fee000f8e02ff */
[----:B------:R-:W-:Y:S01]  /*6fc0*/  @!P3 PRMT R176, R0, 0x7610, R176 ;  /* 0x0000761000b0b816 */ /* 0x000fe200000000b0 */
[----:B--2---:R-:W-:Y:S06]  /*6fd0*/  @UP0 UIMAD.WIDE UR4, UR6, 0x4, UR4 ;  /* 0x00000004060408a5 */ /* 0x004fec000f8e0204 */
[----:B------:R-:W-:Y:S02]  /*6fe0*/  IMAD.U32 R4, RZ, RZ, UR4 ;  /* 0x00000004ff047e24 */ /* 0x000fe4000f8e00ff */
[----:B------:R-:W-:Y:S03]  /*6ff0*/  IMAD.U32 R5, RZ, RZ, UR5 ;  /* 0x00000005ff057e24 */ /* 0x000fe6000f8e00ff */
[----:B------:R-:W2:Y:S02]  /*7000*/  @!UP0 LDCU UR4, c[0x0][0xc80] ;  /* 0x00019000ff0487ac */ /* 0x000ea40008000800 */
[----:B-1---5:R1:W5:Y:S02]  /*7010*/  @P3 LDG.E R133, desc[UR8][R4.64] ;  /* 0x0000000804853981 */ /* 0x022364000c1e1900 */
[----:B-12---:R-:W-:Y:S02]  /*7020*/  @!P3 MOV R133, UR4 ;  /* 0x000000040085bc02 */ /* 0x006fe40008000f00 */
.L_x_102:
[----:B------:R-:W-:Y:S05]  /*7030*/  @!P4 BRA `(.L_x_103) ;  /* 0x000000000024c947 */ /* 0x000fea0003800000 */
[----:B------:R-:W-:Y:S01]  /*7040*/  ISETP.NE.U32.AND P3, PT, R172, RZ, PT ;  /* 0x000000ffac00720c */ /* 0x000fe20003f65070 */
[----:B------:R-:W1:Y:S03]  /*7050*/  LDCU.64 UR4, c[0x0][0x358] ;  /* 0x00006b00ff0477ac */ /* 0x000e660008000a00 */
[----:B------:R-:W-:Y:S11]  /*7060*/  ISETP.NE.AND.EX P3, PT, R173, RZ, PT, P3 ;  /* 0x000000ffad00720c */ /* 0x000ff60003f65330 */
[----:B------:R-:W-:Y:S02]  /*7070*/  @!UPT UIADD3 URZ, UPT, UPT, URZ, URZ, URZ ;  /* 0x000000fffffff290 */ /* 0x000fe4000fffe0ff */
[----:B------:R-:W2:Y:S01]  /*7080*/  @P3 LDC.64 R4, c[0x0][0xca8] ;  /* 0x00032a00ff043b82 */ /* 0x000ea20000000a00 */
[----:B------:R-:W-:Y:S04]  /*7090*/  @P3 IMAD R0, R174, UR44, RZ ;  /* 0x0000002cae003c24 */ /* 0x000fe8000f8e02ff */
[----:B--2---:R-:W-:Y:S05]  /*70a0*/  @P3 IMAD.WIDE R4, R0, 0x4, R4 ;  /* 0x0000000400043825 */ /* 0x004fea00078e0204 */
[----:B-1---5:R1:W5:Y:S02]  /*70b0*/  @P3 LDG.E R130, desc[UR4][R4.64] ;  /* 0x0000000404823981 */ /* 0x022364000c1e1900 */
[----:B-1----:R-:W2:Y:S02]  /*70c0*/  @!P3 LDC R130, c[0x0][0xca0] ;  /* 0x00032800ff82bb82 */ /* 0x002ea40000000800 */
.L_x_103:
[----:B-----5:R-:W-:Y:S01]  /*70d0*/  FSETP.NEU.AND P3, PT, R133, RZ, PT ;  /* 0x000000ff8500720b */ /* 0x020fe20003f6d000 */
[----:B------:R-:W-:Y:S01]  /*70e0*/  IMAD.U32 R3, RZ, RZ, UR43 ;  /* 0x0000002bff037e24 */ /* 0x000fe2000f8e00ff */
[----:B------:R-:W-:Y:S01]  /*70f0*/  SEL R5, RZ, 0xffffffff, P2 ;  /* 0xffffffffff057807 */ /* 0x000fe20001000000 */
[----:B------:R-:W-:Y:S01]  /*7100*/  IMAD.SHL.U32 R197, R185, 0x10, RZ ;  /* 0x00000010b9c57824 */ /* 0x000fe200078e00ff */
[----:B------:R-:W-:Y:S01]  /*7110*/  @P1 LOP3.LUT P2, RZ, R176, 0xff, RZ, 0xc0, !PT ;  /* 0x000000ffb0ff1812 */ /* 0x000fe2000784c0ff */
[----:B------:R-:W-:Y:S01]  /*7120*/  IMAD R131, R3, 0xc0, R2 ;  /* 0x000000c003837824 */ /* 0x000fe200078e0202 */
[----:B------:R-:W-:Y:S01]  /*7130*/  @P1 SEL R0, RZ, 0xffffffff, P3 ;  /* 0xffffffffff001807 */ /* 0x000fe20001800000 */
[----:B------:R-:W-:Y:S01]  /*7140*/  IMAD.SHL.U32 R139, R184, 0x10, RZ ;  /* 0x00000010b88b7824 */ /* 0x000fe200078e00ff */
[----:B------:R-:W-:Y:S01]  /*7150*/  LOP3.LUT P4, R182, R176, 0xff, RZ, 0xc0, !PT ;  /* 0x000000ffb0b67812 */ /* 0x000fe2000788c0ff */
[----:B------:R-:W-:Y:S01]  /*7160*/  IMAD.IADD R198, R188, 0x1, R197 ;  /* 0x00000001bcc67824 */ /* 0x000fe200078e02c5 */
[C---:B------:R-:W-:Y:S01]  /*7170*/  @P0 SEL R0, R5.reuse, R0, !P2 ;  /* 0x0000000005000207 */ /* 0x040fe20005000000 */
[----:B------:R-:W-:Y:S01]  /*7180*/  BSSY B1, `(.L_x_104) ;  /* 0x000004d000017945 */ /* 0x000fe20003800000 */
[----:B------:R-:W-:Y:S01]  /*7190*/  PLOP3.LUT P2, PT, PT, PT, UP1, 0x80, 0x8 ;  /* 0x000000000008781c */ /* 0x000fe20003f4f018 */
[----:B------:R-:W-:Y:S01]  /*71a0*/  IMAD.MOV.U32 R138, RZ, RZ, 0x1 ;  /* 0x00000001ff8a7424 */ /* 0x000fe200078e00ff */
[----:B------:R-:W-:Y:S01]  /*71b0*/  @P1 LOP3.LUT R0, R0, 0x1, RZ, 0xc0, !PT ;  /* 0x0000000100001812 */ /* 0x000fe200078ec0ff */
[----:B------:R-:W-:Y:S01]  /*71c0*/  IMAD.MOV.U32 R137, RZ, RZ, RZ ;  /* 0x000000ffff897224 */ /* 0x000fe200078e00ff */
[----:B------:R-:W-:Y:S02]  /*71d0*/  CS2R R146, SRZ ;  /* 0x0000000000927805 */ /* 0x000fe4000001ff00 */
[----:B------:R-:W-:Y:S02]  /*71e0*/  CS2R R144, SRZ ;  /* 0x0000000000907805 */ /* 0x000fe4000001ff00 */
[----:B------:R-:W-:Y:S01]  /*71f0*/  ISETP.NE.U32.OR P5, PT, R0, 0x1, !P1 ;  /* 0x000000010000780c */ /* 0x000fe20004fa5470 */
[----:B------:R-:W-:Y:S01]  /*7200*/  IMAD.U32 R0, RZ, RZ, UR43 ;  /* 0x0000002bff007e24 */ /* 0x000fe2000f8e00ff */
[----:B------:R-:W-:Y:S02]  /*7210*/  CS2R R142, SRZ ;  /* 0x00000000008e7805 */ /* 0x000fe4000001ff00 */
[----:B------:R-:W-:Y:S02]  /*7220*/  CS2R R140, SRZ ;  /* 0x00000000008c7805 */ /* 0x000fe4000001ff00 */
[----:B------:R-:W-:Y:S02]  /*7230*/  P2R R194, PR, RZ, 0x20 ;  /* 0x00000020ffc27803 */ /* 0x000fe40000000000 */
[----:B------:R-:W-:Y:S02]  /*7240*/  CS2R R150, SRZ ;  /* 0x0000000000967805 */ /* 0x000fe4000001ff00 */
[----:B------:R-:W-:Y:S02]  /*7250*/  SHF.L.U32 R4, R0, 0x1f, RZ ;  /* 0x0000001f00047819 */ /* 0x000fe400000006ff */
[----:B------:R-:W-:Y:S02]  /*7260*/  CS2R R148, SRZ ;  /* 0x0000000000947805 */ /* 0x000fe4000001ff00 */
[----:B------:R-:W-:Y:S02]  /*7270*/  SEL R0, RZ, 0xffffffff, P3 ;  /* 0xffffffffff007807 */ /* 0x000fe40001800000 */
[----:B------:R-:W-:Y:S02]  /*7280*/  CS2R R154, SRZ ;  /* 0x00000000009a7805 */ /* 0x000fe4000001ff00 */
[----:B------:R-:W-:Y:S02]  /*7290*/  CS2R R152, SRZ ;  /* 0x0000000000987805 */ /* 0x000fe4000001ff00 */
[----:B------:R-:W-:Y:S02]  /*72a0*/  CS2R R158, SRZ ;  /* 0x00000000009e7805 */ /* 0x000fe4000001ff00 */
[----:B------:R-:W-:Y:S02]  /*72b0*/  @P2 SEL R0, R5, R0, !P4 ;  /* 0x0000000005002207 */ /* 0x000fe40006000000 */
[----:B------:R-:W-:Y:S02]  /*72c0*/  CS2R R156, SRZ ;  /* 0x00000000009c7805 */ /* 0x000fe4000001ff00 */
[----:B------:R-:W-:Y:S02]  /*72d0*/  @P5 SHF.L.U32 R6, RZ, 0x1f, RZ ;  /* 0x0000001fff065819 */ /* 0x000fe400000006ff */
[----:B------:R-:W-:Y:S02]  /*72e0*/  CS2R R162, SRZ ;  /* 0x0000000000a27805 */ /* 0x000fe4000001ff00 */
[----:B------:R-:W-:Y:S02]  /*72f0*/  ISETP.NE.AND P2, PT, RZ, UR43, PT ;  /* 0x0000002bff007c0c */ /* 0x000fe4000bf45270 */
[----:B------:R-:W-:Y:S01]  /*7300*/  CS2R R160, SRZ ;  /* 0x0000000000a07805 */ /* 0x000fe2000001ff00 */
[----:B------:R-:W1:Y:S01]  /*7310*/  @P5 SYNCS.PHASECHK.TRANS64.TRYWAIT P1, [UR45+0x30], R6 ;  /* 0x00003006ff0055a7 */ /* 0x000e62000802112d */
[----:B------:R-:W-:Y:S02]  /*7320*/  LOP3.LUT R0, R0, 0x1, RZ, 0xc0, !PT ;  /* 0x0000000100007812 */ /* 0x000fe400078ec0ff */
[----:B------:R-:W-:Y:S02]  /*7330*/  CS2R R166, SRZ ;  /* 0x0000000000a67805 */ /* 0x000fe4000001ff00 */
[----:B------:R-:W-:Y:S02]  /*7340*/  SEL R212, RZ, 0x60, P2 ;  /* 0x00000060ffd47807 */ /* 0x000fe40001000000 */
[----:B------:R-:W-:Y:S02]  /*7350*/  CS2R R164, SRZ ;  /* 0x0000000000a47805 */ /* 0x000fe4000001ff00 */
[----:B------:R-:W-:Y:S02]  /*7360*/  ISETP.NE.U32.AND P3, PT, R0, 0x1, PT ;  /* 0x000000010000780c */ /* 0x000fe40003f65070 */
[----:B------:R-:W-:Y:S02]  /*7370*/  CS2R R170, SRZ ;  /* 0x0000000000aa7805 */ /* 0x000fe4000001ff00 */
[----:B------:R-:W-:Y:S01]  /*7380*/  CS2R R168, SRZ ;  /* 0x0000000000a87805 */ /* 0x000fe2000001ff00 */
[----:B------:R-:W-:Y:S01]  /*7390*/  IMAD.IADD R213, R131, 0x1, R212 ;  /* 0x0000000183d57824 */ /* 0x000fe200078e02d4 */
[----:B------:R-:W-:Y:S01]  /*73a0*/  P2R R199, PR, RZ, 0x8 ;  /* 0x00000008ffc77803 */ /* 0x000fe20000000000 */
[----:B------:R-:W-:Y:S02]  /*73b0*/  IMAD.IADD R196, R188, 0x1, R139 ;  /* 0x00000001bcc47824 */ /* 0x000fe400078e028b */
[----:B------:R-:W-:Y:S01]  /*73c0*/  VIADD R212, R212, UR52 ;  /* 0x00000034d4d47c36 */ /* 0x000fe20008000000 */
[----:B------:R-:W-:Y:S01]  /*73d0*/  SHF.R.U32.HI R0, RZ, 0x15, R213 ;  /* 0x00000015ff007819 */ /* 0x000fe200000116d5 */
[----:B------:R-:W-:Y:S01]  /*73e0*/  IMAD.IADD R195, R187, 0x1, R198 ;  /* 0x00000001bbc37824 */ /* 0x000fe200078e02c6 */
[----:B------:R3:W4:Y:S02]  /*73f0*/  SYNCS.PHASECHK.TRANS64.TRYWAIT P0, [UR45+0xa0], R4 ;  /* 0x0000a004ff0075a7 */ /* 0x000724000800112d */
[----:B------:R-:W-:Y:S02]  /*7400*/  LOP3.LUT R200, R0, 0x3, RZ, 0xc0, !PT ;  /* 0x0000000300c87812 */ /* 0x000fe400078ec0ff */
[----:B-1----:R-:W-:Y:S01]  /*7410*/  @P5 SEL R138, RZ, 0x1, !P1 ;  /* 0x00000001ff8a5807 */ /* 0x002fe20004800000 */
[----:B---3--:R-:W-:Y:S06]  /*7420*/  @!P5 BRA `(.L_x_105) ;  /* 0x000000000088d947 */ /* 0x008fec0003800000 */
[----:B------:R-:W-:Y:S01]  /*7430*/  IMAD.MOV.U32 R147, RZ, RZ, RZ ;  /* 0x000000ffff937224 */ /* 0x000fe200078e00ff */
[----:B------:R-:W-:Y:S01]  /*7440*/  ISETP.NE.AND P1, PT, R138, RZ, PT ;  /* 0x000000ff8a00720c */ /* 0x000fe20003f25270 */
[----:B------:R-:W-:Y:S01]  /*7450*/  BSSY B0, `(.L_x_106) ;  /* 0x0000014000007945 */ /* 0x000fe20003800000 */
[----:B------:R-:W-:Y:S02]  /*7460*/  CS2R R170, SRZ ;  /* 0x0000000000aa7805 */ /* 0x000fe4000001ff00 */
        /* <DEDUP_REMOVED lines=13> */
[----:B------:R-:W-:Y:S01]  /*7540*/  CS2R R144, SRZ ;  /* 0x0000000000907805 */ /* 0x000fe2000001ff00 */
[----:B------:R-:W-:Y:S06]  /*7550*/  @P1 BRA `(.L_x_107) ;  /* 0x00000000000c1947 */ /* 0x000fec0003800000 */
[----:B------:R-:W-:Y:S04]  /*7560*/  SHF.L.U32 R6, RZ, 0x1f, RZ ;  /* 0x0000001fff067819 */ /* 0x000fe800000006ff */
[----:B------:R-:W1:Y:S02]  /*7570*/  SYNCS.PHASECHK.TRANS64.TRYWAIT P1, [UR45+0x30], R6 ;  /* 0x00003006ff0075a7 */ /* 0x000e64000802112d */
[----:B-1----:R-:W-:Y:S05]  /*7580*/  @!P1 BRA `(.L_x_108) ;  /* 0x000000c000049947 */ /* 0x002fea0003800000 */
.L_x_107:
[----:B------:R-:W-:Y:S05]  /*7590*/  BSYNC B0 ;  /* 0x0000000000007941 */ /* 0x000fea0003800000 */
.L_x_106:
[----:B------:R-:W-:Y:S01]  /*75a0*/  ISETP.NE.AND P1, PT, R199, RZ, PT ;  /* 0x000000ffc700720c */ /* 0x000fe20003f25270 */
[----:B------:R-:W-:Y:S11]  /*75b0*/  HFMA2 R137, -RZ, RZ, 0, 5.9604644775390625e-08 ;  /* 0x00000001ff897431 */ /* 0x000ff600000001ff */
[----:B------:R-:W-:Y:S01]  /*75c0*/  @!UPT UIADD3 URZ, UPT, UPT, URZ, URZ, URZ ;  /* 0x000000fffffff290 */ /* 0x000fe2000fffe0ff */
[----:B------:R3:W1:Y:S04]  /*75d0*/  @P1 LDS.128 R168, [R188] ;  /* 0x00000000bca81984 */ /* 0x0006680000000c00 */
[----:B------:R3:W1:Y:S04]  /*75e0*/  @P1 LDS.128 R164, [R198+0x10] ;  /* 0x00001000c6a41984 */ /* 0x0006680000000c00 */
[----:B------:R3:W1:Y:S04]  /*75f0*/  @P1 LDS.128 R160, [R196+0x20] ;  /* 0x00002000c4a01984 */ /* 0x0006680000000c00 */
[----:B------:R3:W1:Y:S04]  /*7600*/  @P1 LDS.128 R156, [R195+0x10] ;  /* 0x00001000c39c1984 */ /* 0x0006680000000c00 */
[----:B------:R3:W1:Y:S04]  /*7610*/  @P1 LDS.128 R152, [R188+0x1000] ;  /* 0x00100000bc981984 */ /* 0x0006680000000c00 */
[----:B------:R3:W1:Y:S04]  /*7620*/  @P1 LDS.128 R148, [R198+0x1010] ;  /* 0x00101000c6941984 */ /* 0x0006680000000c00 */
[----:B------:R3:W1:Y:S04]  /*7630*/  @P1 LDS.128 R140, [R196+0x1020] ;  /* 0x00102000c48c1984 */ /* 0x0006680000000c00 */
[----:B------:R3:W1:Y:S02]  /*7640*/  @P1 LDS.128 R144, [R195+0x1010] ;  /* 0x00101000c3901984 */ /* 0x0006640000000c00 */
.L_x_105:
[----:B------:R-:W-:Y:S05]  /*7650*/  BSYNC B1 ;  /* 0x0000000000017941 */ /* 0x000fea0003800000 */
.L_x_104:
[----:B------:R-:W-:Y:S02]  /*7660*/  ISETP.NE.AND P1, PT, R189, R200, PT ;  /* 0x000000c8bd00720c */ /* 0x000fe40003f25270 */
[----:B------:R-:W-:Y:S01]  /*7670*/  MOV R55, RZ ;  /* 0x000000ff00377202 */ /* 0x000fe20000000f00 */
[----:B----4-:R-:W-:Y:S10]  /*7680*/  @P0 BRA `(.L_x_109) ;  /* 0x0000000000080947 */ /* 0x010ff40003800000 */
[----:B------:R-:W4:Y:S02]  /*7690*/  SYNCS.PHASECHK.TRANS64.TRYWAIT P0, [UR45+0xa0], R4 ;  /* 0x0000a004ff0075a7 */ /* 0x000f24000800112d */
[----:B----4-:R-:W-:Y:S05]  /*76a0*/  @!P0 BRA `(.L_x_110) ;  /* 0x000000bc00d48947 */ /* 0x010fea0003800000 */
.L_x_109:
[----:B------:R-:W-:Y:S01]  /*76b0*/  IMAD.MOV.U32 R54, RZ, RZ, RZ ;  /* 0x000000ffff367224 */ /* 0x000fe200078e00ff */
        /* <DEDUP_REMOVED lines=32> */
[----:B------:R-:W-:Y:S11]  /*78c0*/  LOP3.LUT P0, RZ, R0, 0x3, R177, 0x48, !PT ;  /* 0x0000000300ff7812 */ /* 0x000ff600078048b1 */
[----:B------:R-:W-:Y:S02]  /*78d0*/  @!UPT UIADD3 URZ, UPT, UPT, URZ, URZ, URZ ;  /* 0x000000fffffff290 */ /* 0x000fe4000fffe0ff */
[----:B------:R-:W-:Y:S05]  /*78e0*/  @!P0 BRA `(.L_x_112) ;  /* 0x0000000000408947 */ /* 0x000fea0003800000 */
[----:B------:R-:W4:Y:S01]  /*78f0*/  LDCU.64 UR8, c[0x4][0x70] ;  /* 0x01000e00ff0877ac */ /* 0x000f220008000a00 */
[----:B------:R-:W-:Y:S01]  /*7900*/  MOV R15, 0x0 ;  /* 0x00000000000f7802 */ /* 0x000fe20000000f00 */
[----:B------:R-:W-:Y:S02]  /*7910*/  HFMA2 R12, -RZ, RZ, 0, 5.9604644775390625e-08 ;  /* 0x00000001ff0c7431 */ /* 0x000fe400000001ff */
[----:B------:R-:W-:Y:S02]  /*7920*/  IMAD.MOV.U32 R8, RZ, RZ, 0x192 ;  /* 0x00000192ff087424 */ /* 0x000fe400078e00ff */
[----:B------:R-:W-:Y:S01]  /*7930*/  IMAD.MOV.U32 R13, RZ, RZ, RZ ;  /* 0x000000ffff0d7224 */ /* 0x000fe200078e00ff */
[----:B------:R-:W5:Y:S01]  /*7940*/  LDCU.64 UR6, c[0x4][0x78] ;  /* 0x01000f00ff0677ac */ /* 0x000f620008000a00 */
[----:B------:R-:W2:Y:S01]  /*7950*/  LDC.64 R14, c[0x4][R15] ;  /* 0x010000000f0e7b82 */ /* 0x000ea20000000a00 */
[----:B------:R-:W3:Y:S01]  /*7960*/  LDCU.64 UR4, c[0x4][0x10] ;  /* 0x01000200ff0477ac */ /* 0x000ee20008000a00 */
[----:B----4-:R-:W-:Y:S01]  /*7970*/  MOV R5, UR9 ;  /* 0x0000000900057c02 */ /* 0x010fe20008000f00 */
[----:B-1----:R-:W-:Y:S01]  /*7980*/  IMAD.U32 R4, RZ, RZ, UR8 ;  /* 0x00000008ff047e24 */ /* 0x002fe2000f8e00ff */
[----:B-----5:R-:W-:Y:S01]  /*7990*/  MOV R7, UR7 ;  /* 0x0000000700077c02 */ /* 0x020fe20008000f00 */
[----:B------:R-:W-:Y:S01]  /*79a0*/  IMAD.U32 R6, RZ, RZ, UR6 ;  /* 0x00000006ff067e24 */ /* 0x000fe2000f8e00ff */
[----:B---3--:R-:W-:Y:S01]  /*79b0*/  MOV R11, UR5 ;  /* 0x00000005000b7c02 */ /* 0x008fe20008000f00 */
[----:B------:R-:W-:Y:S02]  /*79c0*/  IMAD.U32 R10, RZ, RZ, UR4 ;  /* 0x00000004ff0a7e24 */ /* 0x000fe4000f8e00ff */
[----:B------:R-:W-:Y:S07]  /*79d0*/  LEPC R20, `(.L_x_112) ;  /* 0x000000001014794e */ /* 0x000fee0000000000 */
[----:B--2---:R-:W-:Y:S05]  /*79e0*/  CALL.ABS.NOINC R14 ;  /* 0x000000000e007343 */ /* 0x004fea0003c00000 */
.L_x_112:
[----:B------:R-:W-:Y:S05]  /*79f0*/  WARPSYNC.ALL ;  /* 0x0000000000007948 */ /* 0x000fea0003800000 */
[C---:B------:R-:W-:Y:S01]  /*7a00*/  R2UR UR4, R213.reuse ;  /* 0x00000000d50472ca */ /* 0x040fe200000e0000 */
[----:B------:R-:W-:Y:S05]  /*7a10*/  VIADD R0, R213, 0x80 ;  /* 0x00000080d5007836 */ /* 0x000fea0000000000 */
[----:B------:R-:W-:Y:S04]  /*7a20*/  SHF.R.U32.HI R0, RZ, 0x15, R0 ;  /* 0x00000015ff007819 */ /* 0x000fe80000011600 */
[----:B------:R-:W-:Y:S03]  /*7a30*/  LOP3.LUT P0, RZ, R0, 0x3, R177, 0x48, !PT ;  /* 0x0000000300ff7812 */ /* 0x000fe600078048b1 */
[----:B------:R-:W4:Y:S10]  /*7a40*/  LDTM.x32 R24, tmem[UR4] ;  /* 0x00000004001879ee */ /* 0x000f3400082c0000 */
[----:B----4-:R-:W-:Y:S05]  /*7a50*/  @!P0 BRA `(.L_x_113) ;  /* 0x0000000000408947 */ /* 0x010fea0003800000 */
        /* <DEDUP_REMOVED lines=16> */
.L_x_113:
[----:B------:R-:W-:Y:S05]  /*7b60*/  WARPSYNC.ALL ;  /* 0x0000000000007948 */ /* 0x000fea0003800000 */
[----:B------:R-:W-:Y:S11]  /*7b70*/  R2UR UR4, R213 ;  /* 0x00000000d50472ca */ /* 0x000ff600000e0000 */
[----:B------:R-:W-:Y:S02]  /*7b80*/  @!UPT UIADD3 URZ, UPT, UPT, URZ, URZ, URZ ;  /* 0x000000fffffff290 */ /* 0x000fe4000fffe0ff */
[----:B------:R-:W4:Y:S02]  /*7b90*/  LDTM.x32 R56, tmem[UR4+0x80] ;  /* 0x00008004003879ee */ /* 0x000f2400082c0000 */
[----:B----4-:R-:W-:Y:S01]  /*7ba0*/  NOP ;  /* 0x0000000000007918 */ /* 0x010fe20000000000 */
.L_x_111:
[----:B-1----:R-:W-:Y:S01]  /*7bb0*/  SHF.L.U32 R132, R168, 0x10, RZ ;  /* 0x00000010a8847819 */ /* 0x002fe200000006ff */
[----:B--2---:R-:W-:Y:S01]  /*7bc0*/  FMUL R0, R130, R24 ;  /* 0x0000001882007220 */ /* 0x004fe20000400000 */
[----:B------:R-:W-:Y:S01]  /*7bd0*/  LOP3.LUT R134, R168, 0xffff0000, RZ, 0xc0, !PT ;  /* 0xffff0000a8867812 */ /* 0x000fe200078ec0ff */
[C---:B------:R-:W-:Y:S01]  /*7be0*/  FMUL R3, R130.reuse, R25 ;  /* 0x0000001982037220 */ /* 0x040fe20000400000 */
[----:B------:R-:W-:Y:S01]  /*7bf0*/  SHF.L.U32 R135, R169, 0x10, RZ ;  /* 0x00000010a9877819 */ /* 0x000fe200000006ff */
[----:B------:R-:W-:Y:S01]  /*7c00*/  FMUL R4, R130, R26 ;  /* 0x0000001a82047220 */ /* 0x000fe20000400000 */
[----:B------:R-:W-:Y:S01]  /*7c10*/  LOP3.LUT R136, R165, 0xffff0000, RZ, 0xc0, !PT ;  /* 0xffff0000a5887812 */ /* 0x000fe200078ec0ff */
[----:B------:R-:W-:Y:S01]  /*7c20*/  FFMA R0, R133, R132, R0 ;  /* 0x0000008485007223 */ /* 0x000fe20000000000 */
[----:B------:R-:W-:Y:S01]  /*7c30*/  LOP3.LUT R132, R169, 0xffff0000, RZ, 0xc0, !PT ;  /* 0xffff0000a9847812 */ /* 0x000fe200078ec0ff */
[C---:B------:R-:W-:Y:S01]  /*7c40*/  FFMA R3, R133.reuse, R134, R3 ;  /* 0x0000008685037223 */ /* 0x040fe20000000003 */
[C---:B------:R-:W-:Y:S01]  /*7c50*/  LOP3.LUT R134, R170.reuse, 0xffff0000, RZ, 0xc0, !PT ;  /* 0xffff0000aa867812 */ /* 0x040fe200078ec0ff */
[----:B------:R-:W-:Y:S01]  /*7c60*/  FFMA R4, R133, R135, R4 ;  /* 0x0000008785047223 */ /* 0x000fe20000000004 */
[----:B------:R-:W-:Y:S01]  /*7c70*/  SHF.L.U32 R135, R170, 0x10, RZ ;  /* 0x00000010aa877819 */ /* 0x000fe200000006ff */
[C---:B------:R-:W-:Y:S01]  /*7c80*/  FMUL R5, R130.reuse, R27 ;  /* 0x0000001b82057220 */ /* 0x040fe20000400000 */
[----:B------:R-:W-:Y:S01]  /*7c90*/  ISETP.NE.AND P0, PT, R189, R200, PT ;  /* 0x000000c8bd00720c */ /* 0x000fe20003f05270 */
[C---:B------:R-:W-:Y:S01]  /*7ca0*/  FMUL R6, R130.reuse, R28 ;  /* 0x0000001c82067220 */ /* 0x040fe20000400000 */
[----:B------:R-:W-:Y:S01]  /*7cb0*/  F2FP.BF16.F32.PACK_AB R200, R3, R0 ;  /* 0x0000000003c8723e */ /* 0x000fe200000010ff */
[C---:B------:R-:W-:Y:S01]  /*7cc0*/  FMUL R7, R130.reuse, R29 ;  /* 0x0000001d82077220 */ /* 0x040fe20000400000 */
[----:B------:R-:W-:Y:S01]  /*7cd0*/  ISETP.NE.AND P1, PT, R189, RZ, PT ;  /* 0x000000ffbd00720c */ /* 0x000fe20003f25270 */
[----:B------:R-:W-:Y:S01]  /*7ce0*/  FFMA R5, R133, R132, R5 ;  /* 0x0000008485057223 */ /* 0x000fe20000000005 */
[----:B------:R-:W-:Y:S01]  /*7cf0*/  SHF.L.U32 R132, R171, 0x10, RZ ;  /* 0x00000010ab847819 */ /* 0x000fe200000006ff */
[----:B------:R-:W-:Y:S01]  /*7d00*/  FFMA R6, R133, R135, R6 ;  /* 0x0000008785067223 */ /* 0x000fe20000000006 */
[----:B------:R-:W-:Y:S01]  /*7d10*/  SHF.L.U32 R135, R165, 0x10, RZ ;  /* 0x00000010a5877819 */ /* 0x000fe200000006ff */
[----:B------:R-:W-:Y:S01]  /*7d20*/  FFMA R7, R133, R134, R7 ;  /* 0x0000008685077223 */ /* 0x000fe20000000007 */
[----:B------:R-:W-:Y:S01]  /*7d30*/  LOP3.LUT R134, R171, 0xffff0000, RZ, 0xc0, !PT ;  /* 0xffff0000ab867812 */ /* 0x000fe200078ec0ff */
[C---:B------:R-:W-:Y:S01]  /*7d40*/  FMUL R8, R130.reuse, R30 ;  /* 0x0000001e82087220 */ /* 0x040fe20000400000 */
[----:B------:R-:W-:Y:S01]  /*7d50*/  F2FP.BF16.F32.PACK_AB R201, R5, R4 ;  /* 0x0000000405c9723e */ /* 0x000fe200000010ff */
[----:B------:R-:W-:Y:S01]  /*7d60*/  FMUL R9, R130, R31 ;  /* 0x0000001f82097220 */ /* 0x000fe20000400000 */
[----:B------:R-:W-:Y:S01]  /*7d70*/  F2FP.BF16.F32.PACK_AB R202, R7, R6 ;  /* 0x0000000607ca723e */ /* 0x000fe200000010ff */
[C---:B------:R-:W-:Y:S01]  /*7d80*/  FFMA R8, R133.reuse, R132, R8 ;  /* 0x0000008485087223 */ /* 0x040fe20000000008 */
[C---:B------:R-:W-:Y:S01]  /*7d90*/  SHF.L.U32 R132, R164.reuse, 0x10, RZ ;  /* 0x00000010a4847819 */ /* 0x040fe200000006ff */
[----:B------:R-:W-:Y:S01]  /*7da0*/  FFMA R9, R133, R134, R9 ;  /* 0x0000008685097223 */ /* 0x000fe20000000009 */
[----:B------:R-:W-:Y:S01]  /*7db0*/  LOP3.LUT R134, R164, 0xffff0000, RZ, 0xc0, !PT ;  /* 0xffff0000a4867812 */ /* 0x000fe200078ec0ff */
[C---:B------:R-:W-:Y:S01]  /*7dc0*/  FMUL R10, R130.reuse, R32 ;  /* 0x00000020820a7220 */ /* 0x040fe20000400000 */
[C---:B------:R-:W-:Y:S01]  /*7dd0*/  FMUL R11, R130.reuse, R33 ;  /* 0x00000021820b7220 */ /* 0x040fe20000400000 */
        /* <DEDUP_REMOVED lines=10> */
[----:B------:R-:W-:Y:S01]  /*7e80*/  FFMA R12, R133, R135, R12 ;  /* 0x00000087850c7223 */ /* 0x000fe2000000000c */
[----:B------:R-:W-:Y:S01]  /*7e90*/  SHF.L.U32 R135, R167, 0x10, RZ ;  /* 0x00000010a7877819 */ /* 0x000fe200000006ff */
[----:B------:R-:W-:Y:S01]  /*7ea0*/  FFMA R13, R133, R136, R13 ;  /* 0x00000088850d7223 */ /* 0x000fe2000000000d */
[----:B------:R-:W-:Y:S01]  /*7eb0*/  LOP3.LUT R136, R167, 0xffff0000, RZ, 0xc0, !PT ;  /* 0xffff0000a7887812 */ /* 0x000fe200078ec0ff */
[----:B------:R-:W-:Y:S01]  /*7ec0*/  FFMA R14, R133, R132, R14 ;  /* 0x00000084850e7223 */ /* 0x000fe2000000000e */
[----:B------:R-:W-:Y:S01]  /*7ed0*/  SHF.L.U32 R132, R160, 0x10, RZ ;  /* 0x00000010a0847819 */ /* 0x000fe200000006ff */
[----:B------:R-:W-:Y:S01]  /*7ee0*/  FMUL R16, R130, R38 ;  /* 0x0000002682107220 */ /* 0x000fe20000400000 */
[----:B------:R-:W-:Y:S01]  /*7ef0*/  F2FP.BF16.F32.PACK_AB R205, R13, R12 ;  /* 0x0000000c0dcd723e */ /* 0x000fe200000010ff */
[----:B------:R-:W-:Y:S01]  /*7f00*/  FFMA R15, R133, R134, R15 ;  /* 0x00000086850f7223 */ /* 0x000fe2000000000f */
[----:B------:R-:W-:Y:S01]  /*7f10*/  LOP3.LUT R134, R160, 0xffff0000, RZ, 0xc0, !PT ;  /* 0xffff0000a0867812 */ /* 0x000fe200078ec0ff */
[C---:B------:R-:W-:Y:S01]  /*7f20*/  FMUL R17, R130.reuse, R39 ;  /* 0x0000002782117220 */ /* 0x040fe20000400000 */
[C---:B------:R-:W-:Y:S01]  /*7f30*/  FMUL R18, R130.reuse, R40 ;  /* 0x0000002882127220 */ /* 0x040fe20000400000 */
[----:B------:R-:W-:Y:S01]  /*7f40*/  FMUL R19, R130, R41 ;  /* 0x0000002982137220 */ /* 0x000fe20000400000 */
[----:B------:R-:W-:Y:S01]  /*7f50*/  F2FP.BF16.F32.PACK_AB R206, R15, R14 ;  /* 0x0000000e0fce723e */ /* 0x000fe200000010ff */
[C---:B------:R-:W-:Y:S01]  /*7f60*/  FFMA R16, R133.reuse, R135, R16 ;  /* 0x0000008785107223 */ /* 0x040fe20000000010 */
[----:B------:R-:W-:Y:S01]  /*7f70*/  SHF.L.U32 R135, R162, 0x10, RZ ;  /* 0x00000010a2877819 */ /* 0x000fe200000006ff */
[----:B------:R-:W-:Y:S01]  /*7f80*/  FFMA R17, R133, R136, R17 ;  /* 0x0000008885117223 */ /* 0x000fe20000000011 */
[----:B------:R-:W-:Y:S01]  /*7f90*/  LOP3.LUT R136, R159, 0xffff0000, RZ, 0xc0, !PT ;  /* 0xffff00009f887812 */ /* 0x000fe200078ec0ff */
[----:B------:R-:W-:Y:S01]  /*7fa0*/  FFMA R18, R133, R132, R18 ;  /* 0x0000008485127223 */ /* 0x000fe20000000012 */
[----:B------:R-:W-:Y:S01]  /*7fb0*/  SHF.L.U32 R132, R161, 0x10, RZ ;  /* 0x00000010a1847819 */ /* 0x000fe200000006ff */
[----:B------:R-:W-:Y:S01]  /*7fc0*/  FFMA R19, R133, R134, R19 ;  /* 0x0000008685137223 */ /* 0x000fe20000000013 */
[----:B------:R-:W-:Y:S01]  /*7fd0*/  LOP3.LUT R134, R161, 0xffff0000, RZ, 0xc0, !PT ;  /* 0xffff0000a1867812 */ /* 0x000fe200078ec0ff */
[C---:B------:R-:W-:Y:S01]  /*7fe0*/  FMUL R20, R130.reuse, R42 ;  /* 0x0000002a82147220 */ /* 0x040fe20000400000 */
[----:B------:R-:W-:Y:S01]  /*7ff0*/  F2FP.BF16.F32.PACK_AB R207, R17, R16 ;  /* 0x0000001011cf723e */ /* 0x000fe200000010ff */
[C---:B------:R-:W-:Y:S01]  /*8000*/  FMUL R21, R130.reuse, R43 ;  /* 0x0000002b82157220 */ /* 0x040fe20000400000 */
[----:B------:R-:W-:Y:S01]  /*8010*/  FMUL R22, R130, R44 ;  /* 0x0000002c82167220 */ /* 0x000fe20000400000 */
[C---:B------:R-:W-:Y:S01]  /*8020*/  FFMA R20, R133.reuse, R132, R20 ;  /* 0x0000008485147223 */ /* 0x040fe20000000014 */
[----:B------:R-:W-:Y:S01]  /*8030*/  LOP3.LUT R132, R162, 0xffff0000, RZ, 0xc0, !PT ;  /* 0xffff0000a2847812 */ /* 0x000fe200078ec0ff */
[----:B------:R-:W-:Y:S01]  /*8040*/  FFMA R21, R133, R134, R21 ;  /* 0x0000008685157223 */ /* 0x000fe20000000015 */
[----:B------:R-:W-:Y:S01]  /*8050*/  LOP3.LUT R134, R163, 0xffff0000, RZ, 0xc0, !PT ;  /* 0xffff0000a3867812 */ /* 0x000fe200078ec0ff */
[----:B------:R-:W-:Y:S01]  /*8060*/  FFMA R22, R133, R135, R22 ;  /* 0x0000008785167223 */ /* 0x000fe20000000016 */
[----:B------:R-:W-:Y:S01]  /*8070*/  SHF.L.U32 R135, R163, 0x10, RZ ;  /* 0x00000010a3877819 */ /* 0x000fe200000006ff */
[C---:B------:R-:W-:Y:S01]  /*8080*/  FMUL R23, R130.reuse, R45 ;  /* 0x0000002d82177220 */ /* 0x040fe20000400000 */
[C---:B------:R-:W-:Y:S01]  /*8090*/  FMUL R88, R130.reuse, R46 ;  /* 0x0000002e82587220 */ /* 0x040fe20000400000 */
[C---:B------:R-:W-:Y:S01]  /*80a0*/  FMUL R89, R130.reuse, R47 ;  /* 0x0000002f82597220 */ /* 0x040fe20000400000 */
[----:B------:R-:W-:Y:S01]  /*80b0*/  FMUL R90, R130, R48 ;  /* 0x00000030825a7220 */ /* 0x000fe20000400000 */
[C---:B------:R-:W-:Y:S01]  /*80c0*/  FFMA R23, R133.reuse, R132, R23 ;  /* 0x0000008485177223 */ /* 0x040fe20000000017 */
[C---:B------:R-:W-:Y:S01]  /*80d0*/  SHF.L.U32 R132, R156.reuse, 0x10, RZ ;  /* 0x000000109c847819 */ /* 0x040fe200000006ff */
[----:B------:R-:W-:Y:S01]  /*80e0*/  FFMA R88, R133, R135, R88 ;  /* 0x0000008785587223 */ /* 0x000fe20000000058 */
[----:B------:R-:W-:Y:S01]  /*80f0*/  SHF.L.U32 R135, R159, 0x10, RZ ;  /* 0x000000109f877819 */ /* 0x000fe200000006ff */
[C---:B------:R-:W-:Y:S01]  /*8100*/  FFMA R89, R133.reuse, R134, R89 ;  /* 0x0000008685597223 */ /* 0x040fe20000000059 */
[----:B------:R-:W-:Y:S01]  /*8110*/  LOP3.LUT R134, R156, 0xffff0000, RZ, 0xc0, !PT ;  /* 0xffff00009c867812 */ /* 0x000fe200078ec0ff */
[C---:B------:R-:W-:Y:S01]  /*8120*/  FMUL R91, R130.reuse, R49 ;  /* 0x00000031825b7220 */ /* 0x040fe20000400000 */
[----:B------:R-:W-:Y:S01]  /*8130*/  FFMA R90, R133, R132, R90 ;  /* 0x00000084855a7223 */ /* 0x000fe2000000005a */
[----:B------:R-:W-:Y:S01]  /*8140*/  SHF.L.U32 R132, R157, 0x10, RZ ;  /* 0x000000109d847819 */ /* 0x000fe200000006ff */
[C---:B------:R-:W-:Y:S01]  /*8150*/  FMUL R92, R130.reuse, R50 ;  /* 0x00000032825c7220 */ /* 0x040fe20000400000 */
[----:B------:R-:W-:Y:S01]  /*8160*/  FFMA R91, R133, R134, R91 ;  /* 0x00000086855b7223 */ /* 0x000fe2000000005b */
[----:B------:R-:W-:Y:S01]  /*8170*/  LOP3.LUT R134, R157, 0xffff0000, RZ, 0xc0, !PT ;  /* 0xffff00009d867812 */ /* 0x000fe200078ec0ff */
[----:B------:R-:W-:Y:S01]  /*8180*/  FMUL R93, R130, R51 ;  /* 0x00000033825d7220 */ /* 0x000fe20000400000 */
[----:B------:R1:W-:Y:S01]  /*8190*/  @!P0 STS.128 [R188], R200 ;  /* 0x000000c8bc008388 */ /* 0x0003e20000000c00 */
[C---:B------:R-:W-:Y:S01]  /*81a0*/  FFMA R92, R133.reuse, R132, R92 ;  /* 0x00000084855c7223 */ /* 0x040fe2000000005c */
[----:B------:R-:W-:Y:S01]  /*81b0*/  SHF.L.U32 R132, R158, 0x10, RZ ;  /* 0x000000109e847819 */ /* 0x000fe200000006ff */
[----:B------:R-:W-:Y:S01]  /*81c0*/  FMUL R94, R130, R52 ;  /* 0x00000034825e7220 */ /* 0x000fe20000400000 */
[C---:B------:R-:W-:Y:S01]  /*81d0*/  FFMA R93, R133.reuse, R134, R93 ;  /* 0x00000086855d7223 */ /* 0x040fe2000000005d */
[----:B------:R-:W-:Y:S01]  /*81e0*/  LOP3.LUT R134, R158, 0xffff0000, RZ, 0xc0, !PT ;  /* 0xffff00009e867812 */ /* 0x000fe200078ec0ff */
[----:B------:R-:W-:Y:S01]  /*81f0*/  FMUL R95, R130, R53 ;  /* 0x00000035825f7220 */ /* 0x000fe20000400000 */
[C---:B------:R-:W-:Y:S01]  /*8200*/  FFMA R94, R133.reuse, R132, R94 ;  /* 0x00000084855e7223 */ /* 0x040fe2000000005e */
[----:B------:R-:W-:Y:S01]  /*8210*/  SHF.L.U32 R132, R152, 0x10, RZ ;  /* 0x0000001098847819 */ /* 0x000fe200000006ff */
[C---:B------:R-:W-:Y:S01]  /*8220*/  FMUL R96, R130.reuse, R54 ;  /* 0x0000003682607220 */ /* 0x040fe20000400000 */
[C---:B------:R-:W-:Y:S01]  /*8230*/  FMUL R97, R130.reuse, R55 ;  /* 0x0000003782617220 */ /* 0x040fe20000400000 */
[----:B------:R2:W-:Y:S01]  /*8240*/  @!P0 STS.128 [R198+0x10], R204 ;  /* 0x000010ccc6008388 */ /* 0x0005e20000000c00 */
[----:B------:R-:W-:Y:S01]  /*8250*/  FMUL R98, R130, R56 ;  /* 0x0000003882627220 */ /* 0x000fe20000400000 */
[C---:B------:R-:W-:Y:S01]  /*8260*/  FFMA R95, R133.reuse, R134, R95 ;  /* 0x00000086855f7223 */ /* 0x040fe2000000005f */
[----:B------:R-:W-:Y:S01]  /*8270*/  LOP3.LUT R134, R154, 0xffff0000, RZ, 0xc0, !PT ;  /* 0xffff00009a867812 */ /* 0x000fe200078ec0ff */
[----:B------:R-:W-:Y:S01]  /*8280*/  FFMA R96, R133, R135, R96 ;  /* 0x0000008785607223 */ /* 0x000fe20000000060 */
[----:B------:R-:W-:Y:S01]  /*8290*/  SHF.L.U32 R135, R153, 0x10, RZ ;  /* 0x0000001099877819 */ /* 0x000fe200000006ff */
[----:B------:R-:W-:Y:S01]  /*82a0*/  FFMA R97, R133, R136, R97 ;  /* 0x0000008885617223 */ /* 0x000fe20000000061 */
[----:B------:R-:W-:Y:S01]  /*82b0*/  LOP3.LUT R136, R145, 0xffff0000, RZ, 0xc0, !PT ;  /* 0xffff000091887812 */ /* 0x000fe200078ec0ff */
[C---:B------:R-:W-:Y:S01]  /*82c0*/  FFMA R98, R133.reuse, R132, R98 ;  /* 0x0000008485627223 */ /* 0x040fe20000000062 */
[----:B------:R-:W-:Y:S01]  /*82d0*/  LOP3.LUT R132, R152, 0xffff0000, RZ, 0xc0, !PT ;  /* 0xffff000098847812 */ /* 0x000fe200078ec0ff */
[C---:B------:R-:W-:Y:S01]  /*82e0*/  FMUL R99, R130.reuse, R57 ;  /* 0x0000003982637220 */ /* 0x040fe20000400000 */
[C---:B------:R-:W-:Y:S01]  /*82f0*/  FMUL R100, R130.reuse, R58 ;  /* 0x0000003a82647220 */ /* 0x040fe20000400000 */
[C---:B------:R-:W-:Y:S01]  /*8300*/  FMUL R101, R130.reuse, R59 ;  /* 0x0000003b82657220 */ /* 0x040fe20000400000 */
[----:B------:R-:W-:Y:S01]  /*8310*/  FMUL R102, R130, R60 ;  /* 0x0000003c82667220 */ /* 0x000fe20000400000 */
[----:B------:R-:W-:Y:S01]  /*8320*/  FFMA R99, R133, R132, R99 ;  /* 0x0000008485637223 */ /* 0x000fe20000000063 */
[----:B------:R-:W-:Y:S01]  /*8330*/  LOP3.LUT R132, R153, 0xffff0000, RZ, 0xc0, !PT ;  /* 0xffff000099847812 */ /* 0x000fe200078ec0ff */
[----:B------:R-:W-:Y:S01]  /*8340*/  FFMA R100, R133, R135, R100 ;  /* 0x0000008785647223 */ /* 0x000fe20000000064 */
[----:B------:R-:W-:Y:S01]  /*8350*/  SHF.L.U32 R135, R154, 0x10, RZ ;  /* 0x000000109a877819 */ /* 0x000fe200000006ff */
[C---:B------:R-:W-:Y:S01]  /*8360*/  FMUL R103, R130.reuse, R61 ;  /* 0x0000003d82677220 */ /* 0x040fe20000400000 */
[C---:B------:R-:W-:Y:S01]  /*8370*/  FMUL R104, R130.reuse, R62 ;  /* 0x0000003e82687220 */ /* 0x040fe20000400000 */
[----:B-1----:R-:W-:Y:S01]  /*8380*/  F2FP.BF16.F32.PACK_AB R200, R19, R18 ;  /* 0x0000001213c8723e */ /* 0x002fe200000010ff */
[----:B------:R-:W-:Y:S01]  /*8390*/  FFMA R101, R133, R132, R101 ;  /* 0x0000008485657223 */ /* 0x000fe20000000065 */
[----:B------:R-:W-:Y:S01]  /*83a0*/  SHF.L.U32 R132, R155, 0x10, RZ ;  /* 0x000000109b847819 */ /* 0x000fe200000006ff */
[----:B------:R-:W-:Y:S01]  /*83b0*/  FFMA R102, R133, R135, R102 ;  /* 0x0000008785667223 */ /* 0x000fe20000000066 */
[----:B------:R-:W-:Y:S01]  /*83c0*/  F2FP.BF16.F32.PACK_AB R201, R21, R20 ;  /* 0x0000001415c9723e */ /* 0x000fe200000010ff */
[----:B------:R-:W-:Y:S01]  /*83d0*/  FFMA R103, R133, R134, R103 ;  /* 0x0000008685677223 */ /* 0x000fe20000000067 */
[----:B------:R-:W-:Y:S01]  /*83e0*/  LOP3.LUT R134, R155, 0xffff0000, RZ, 0xc0, !PT ;  /* 0xffff00009b867812 */ /* 0x000fe200078ec0ff */
[----:B------:R-:W-:Y:S01]  /*83f0*/  FMUL R105, R130, R63 ;  /* 0x0000003f82697220 */ /* 0x000fe20000400000 */
[----:B------:R-:W-:Y:S01]  /*8400*/  F2FP.BF16.F32.PACK_AB R202, R23, R22 ;  /* 0x0000001617ca723e */ /* 0x000fe200000010ff */
[----:B------:R-:W-:Y:S01]  /*8410*/  FFMA R104, R133, R132, R104 ;  /* 0x0000008485687223 */ /* 0x000fe20000000068 */
[----:B------:R-:W-:Y:S01]  /*8420*/  F2FP.BF16.F32.PACK_AB R203, R89, R88 ;  /* 0x0000005859cb723e */ /* 0x000fe200000010ff */
[----:B------:R-:W-:Y:S01]  /*8430*/  FFMA R105, R133, R134, R105 ;  /* 0x0000008685697223 */ /* 0x000fe20000000069 */
[----:B------:R-:W-:Y:S01]  /*8440*/  SHF.L.U32 R132, R148, 0x10, RZ ;  /* 0x0000001094847819 */ /* 0x000fe200000006ff */
[----:B------:R-:W-:Y:S01]  /*8450*/  FMUL R106, R130, R64 ;  /* 0x00000040826a7220 */ /* 0x000fe20000400000 */
[----:B------:R-:W-:Y:S01]  /*8460*/  LOP3.LUT R134, R148, 0xffff0000, RZ, 0xc0, !PT ;  /* 0xffff000094867812 */ /* 0x000fe200078ec0ff */
[----:B------:R1:W-:Y:S01]  /*8470*/  @!P0 STS.128 [R196+0x20], R200 ;  /* 0x000020c8c4008388 */ /* 0x0003e20000000c00 */
[----:B------:R-:W-:Y:S01]  /*8480*/  SHF.L.U32 R135, R149, 0x10, RZ ;  /* 0x0000001095877819 */ /* 0x000fe200000006ff */
[C---:B------:R-:W-:Y:S01]  /*8490*/  FMUL R107, R130.reuse, R65 ;  /* 0x00000041826b7220 */ /* 0x040fe20000400000 */
[----:B--2---:R-:W-:Y:S01]  /*84a0*/  F2FP.BF16.F32.PACK_AB R204, R91, R90 ;  /* 0x0000005a5bcc723e */ /* 0x004fe200000010ff */
[C---:B------:R-:W-:Y:S01]  /*84b0*/  FMUL R108, R130.reuse, R66 ;  /* 0x00000042826c7220 */ /* 0x040fe20000400000 */
[----:B------:R-:W-:Y:S01]  /*84c0*/  F2FP.BF16.F32.PACK_AB R205, R93, R92 ;  /* 0x0000005c5dcd723e */ /* 0x000fe200000010ff */
[----:B------:R-:W-:Y:S01]  /*84d0*/  FFMA R106, R133, R132, R106 ;  /* 0x00000084856a7223 */ /* 0x000fe2000000006a */
[----:B------:R-:W-:Y:S01]  /*84e0*/  F2FP.BF16.F32.PACK_AB R206, R95, R94 ;  /* 0x0000005e5fce723e */ /* 0x000fe200000010ff */
[----:B------:R-:W-:Y:S01]  /*84f0*/  FFMA R107, R133, R134, R107 ;  /* 0x00000086856b7223 */ /* 0x000fe2000000006b */
[----:B------:R-:W-:Y:S01]  /*8500*/  F2FP.BF16.F32.PACK_AB R207, R97, R96 ;  /* 0x0000006061cf723e */ /* 0x000fe200000010ff */
[----:B------:R-:W-:Y:S01]  /*8510*/  FFMA R108, R133, R135, R108 ;  /* 0x00000087856c7223 */ /* 0x000fe2000000006c */
[----:B------:R-:W-:Y:S01]  /*8520*/  LOP3.LUT R132, R149, 0xffff0000, RZ, 0xc0, !PT ;  /* 0xffff000095847812 */ /* 0x000fe200078ec0ff */
[----:B------:R-:W-:Y:S01]  /*8530*/  FMUL R109, R130, R67 ;  /* 0x00000043826d7220 */ /* 0x000fe20000400000 */
[C---:B------:R-:W-:Y:S01]  /*8540*/  SHF.L.U32 R135, R150.reuse, 0x10, RZ ;  /* 0x0000001096877819 */ /* 0x040fe200000006ff */
[----:B------:R2:W-:Y:S01]  /*8550*/  @!P0 STS.128 [R195+0x10], R204 ;  /* 0x000010ccc3008388 */ /* 0x0005e20000000c00 */
[----:B------:R-:W-:Y:S01]  /*8560*/  LOP3.LUT R134, R150, 0xffff0000, RZ, 0xc0, !PT ;  /* 0xffff000096867812 */ /* 0x000fe200078ec0ff */
[C---:B------:R-:W-:Y:S01]  /*8570*/  FMUL R110, R130.reuse, R68 ;  /* 0x00000044826e7220 */ /* 0x040fe20000400000 */
[C---:B------:R-:W-:Y:S01]  /*8580*/  FMUL R111, R130.reuse, R69 ;  /* 0x00000045826f7220 */ /* 0x040fe20000400000 */
[----:B------:R-:W-:Y:S01]  /*8590*/  FFMA R109, R133, R132, R109 ;  /* 0x00000084856d7223 */ /* 0x000fe2000000006d */
[----:B------:R-:W-:Y:S01]  /*85a0*/  SHF.L.U32 R132, R151, 0x10, RZ ;  /* 0x0000001097847819 */ /* 0x000fe200000006ff */
[----:B------:R-:W-:Y:S01]  /*85b0*/  FFMA R110, R133, R135, R110 ;  /* 0x00000087856e7223 */ /* 0x000fe2000000006e */
[----:B------:R-:W-:Y:S01]  /*85c0*/  SHF.L.U32 R135, R141, 0x10, RZ ;  /* 0x000000108d877819 */ /* 0x000fe200000006ff */
[----:B------:R-:W-:Y:S01]  /*85d0*/  FFMA R111, R133, R134, R111 ;  /* 0x00000086856f7223 */ /* 0x000fe2000000006f */
[----:B------:R-:W-:Y:S01]  /*85e0*/  LOP3.LUT R134, R151, 0xffff0000, RZ, 0xc0, !PT ;  /* 0xffff000097867812 */ /* 0x000fe200078ec0ff */
[C---:B------:R-:W-:Y:S01]  /*85f0*/  FMUL R112, R130.reuse, R70 ;  /* 0x0000004682707220 */ /* 0x040fe20000400000 */
[C---:B------:R-:W-:Y:S01]  /*8600*/  FMUL R113, R130.reuse, R71 ;  /* 0x0000004782717220 */ /* 0x040fe20000400000 */
[C---:B------:R-:W-:Y:S01]  /*8610*/  FMUL R114, R130.reuse, R72 ;  /* 0x0000004882727220 */ /* 0x040fe20000400000 */
[----:B------:R-:W-:Y:S01]  /*8620*/  FMUL R115, R130, R73 ;  /* 0x0000004982737220 */ /* 0x000fe20000400000 */
[C---:B------:R-:W-:Y:S01]  /*8630*/  FFMA R112, R133.reuse, R132, R112 ;  /* 0x0000008485707223 */ /* 0x040fe20000000070 */
[C---:B------:R-:W-:Y:S01]  /*8640*/  SHF.L.U32 R132, R140.reuse, 0x10, RZ ;  /* 0x000000108c847819 */ /* 0x040fe200000006ff */
[----:B------:R-:W-:Y:S01]  /*8650*/  FFMA R113, R133, R134, R113 ;  /* 0x0000008685717223 */ /* 0x000fe20000000071 */
[----:B------:R-:W-:Y:S01]  /*8660*/  LOP3.LUT R134, R140, 0xffff0000, RZ, 0xc0, !PT ;  /* 0xffff00008c867812 */ /* 0x000fe200078ec0ff */
[----:B------:R-:W-:Y:S01]  /*8670*/  FMUL R116, R130, R74 ;  /* 0x0000004a82747220 */ /* 0x000fe20000400000 */
[----:B-1----:R-:W-:Y:S01]  /*8680*/  F2FP.BF16.F32.PACK_AB R200, R99, R98 ;  /* 0x0000006263c8723e */ /* 0x002fe200000010ff */
[----:B------:R-:W-:Y:S01]  /*8690*/  FFMA R114, R133, R132, R114 ;  /* 0x0000008485727223 */ /* 0x000fe20000000072 */
[----:B------:R-:W-:Y:S01]  /*86a0*/  LOP3.LUT R132, R141, 0xffff0000, RZ, 0xc0, !PT ;  /* 0xffff00008d847812 */ /* 0x000fe200078ec0ff */
[C---:B------:R-:W-:Y:S01]  /*86b0*/  FFMA R115, R133.reuse, R134, R115 ;  /* 0x0000008685737223 */ /* 0x040fe20000000073 */
[C---:B------:R-:W-:Y:S01]  /*86c0*/  LOP3.LUT R134, R142.reuse, 0xffff0000, RZ, 0xc0, !PT ;  /* 0xffff00008e867812 */ /* 0x040fe200078ec0ff */
[----:B------:R-:W-:Y:S01]  /*86d0*/  FFMA R116, R133, R135, R116 ;  /* 0x0000008785747223 */ /* 0x000fe20000000074 */
[----:B------:R-:W-:Y:S01]  /*86e0*/  SHF.L.U32 R135, R142, 0x10, RZ ;  /* 0x000000108e877819 */ /* 0x000fe200000006ff */
[C---:B------:R-:W-:Y:S01]  /*86f0*/  FMUL R117, R130.reuse, R75 ;  /* 0x0000004b82757220 */ /* 0x040fe20000400000 */
[----:B------:R-:W-:Y:S01]  /*8700*/  F2FP.BF16.F32.PACK_AB R201, R101, R100 ;  /* 0x0000006465c9723e */ /* 0x000fe200000010ff */
[C---:B------:R-:W-:Y:S01]  /*8710*/  FMUL R118, R130.reuse, R76 ;  /* 0x0000004c82767220 */ /* 0x040fe20000400000 */
[----:B------:R-:W-:Y:S01]  /*8720*/  F2FP.BF16.F32.PACK_AB R202, R103, R102 ;  /* 0x0000006667ca723e */ /* 0x000fe200000010ff */
[C---:B------:R-:W-:Y:S01]  /*8730*/  FMUL R119, R130.reuse, R77 ;  /* 0x0000004d82777220 */ /* 0x040fe20000400000 */
[C---:B------:R-:W-:Y:S01]  /*8740*/  FFMA R117, R133.reuse, R132, R117 ;  /* 0x0000008485757223 */ /* 0x040fe20000000075 */
[----:B------:R-:W-:Y:S01]  /*8750*/  FFMA R118, R133, R135, R118 ;  /* 0x0000008785767223 */ /* 0x000fe20000000076 */
[----:B------:R-:W-:Y:S01]  /*8760*/  SHF.L.U32 R132, R143, 0x10, RZ ;  /* 0x000000108f847819 */ /* 0x000fe200000006ff */
[----:B------:R-:W-:Y:S01]  /*8770*/  FFMA R119, R133, R134, R119 ;  /* 0x0000008685777223 */ /* 0x000fe20000000077 */
[----:B------:R-:W-:Y:S01]  /*8780*/  F2FP.BF16.F32.PACK_AB R203, R105, R104 ;  /* 0x0000006869cb723e */ /* 0x000fe200000010ff */
[C---:B------:R-:W-:Y:S01]  /*8790*/  FMUL R120, R130.reuse, R78 ;  /* 0x0000004e82787220 */ /* 0x040fe20000400000 */
[----:B------:R-:W-:Y:S01]  /*87a0*/  LOP3.LUT R134, R143, 0xffff0000, RZ, 0xc0, !PT ;  /* 0xffff00008f867812 */ /* 0x000fe200078ec0ff */
[----:B------:R-:W-:Y:S01]  /*87b0*/  FMUL R121, R130, R79 ;  /* 0x0000004f82797220 */ /* 0x000fe20000400000 */
[----:B--2---:R-:W-:Y:S01]  /*87c0*/  F2FP.BF16.F32.PACK_AB R204, R107, R106 ;  /* 0x0000006a6bcc723e */ /* 0x004fe200000010ff */
[----:B------:R1:W-:Y:S01]  /*87d0*/  @!P0 STS.128 [R188+0x1000], R200 ;  /* 0x001000c8bc008388 */ /* 0x0003e20000000c00 */
[C---:B------:R-:W-:Y:S01]  /*87e0*/  FFMA R120, R133.reuse, R132, R120 ;  /* 0x0000008485787223 */ /* 0x040fe20000000078 */
[----:B------:R-:W-:Y:S01]  /*87f0*/  FFMA R121, R133, R134, R121 ;  /* 0x0000008685797223 */ /* 0x000fe20000000079 */
[----:B------:R-:W-:Y:S01]  /*8800*/  SHF.L.U32 R132, R144, 0x10, RZ ;  /* 0x0000001090847819 */ /* 0x000fe200000006ff */
[----:B------:R-:W-:Y:S01]  /*8810*/  FMUL R122, R130, R80 ;  /* 0x00000050827a7220 */ /* 0x000fe20000400000 */
[----:B------:R-:W-:Y:S01]  /*8820*/  LOP3.LUT R134, R144, 0xffff0000, RZ, 0xc0, !PT ;  /* 0xffff000090867812 */ /* 0x000fe200078ec0ff */
[C---:B------:R-:W-:Y:S01]  /*8830*/  FMUL R123, R130.reuse, R81 ;  /* 0x00000051827b7220 */ /* 0x040fe20000400000 */
[----:B------:R-:W-:Y:S01]  /*8840*/  SHF.L.U32 R135, R145, 0x10, RZ ;  /* 0x0000001091877819 */ /* 0x000fe200000006ff */
[C---:B------:R-:W-:Y:S01]  /*8850*/  FMUL R124, R130.reuse, R82 ;  /* 0x00000052827c7220 */ /* 0x040fe20000400000 */
[----:B------:R-:W-:Y:S01]  /*8860*/  F2FP.BF16.F32.PACK_AB R205, R109, R108 ;  /* 0x0000006c6dcd723e */ /* 0x000fe200000010ff */
[----:B------:R-:W-:Y:S01]  /*8870*/  FMUL R125, R130, R83 ;  /* 0x00000053827d7220 */ /* 0x000fe20000400000 */
[----:B------:R-:W-:Y:S01]  /*8880*/  F2FP.BF16.F32.PACK_AB R206, R111, R110 ;  /* 0x0000006e6fce723e */ /* 0x000fe200000010ff */
[----:B------:R-:W-:Y:S01]  /*8890*/  FFMA R122, R133, R132, R122 ;  /* 0x00000084857a7223 */ /* 0x000fe2000000007a */
[----:B------:R-:W-:Y:S01]  /*88a0*/  F2FP.BF16.F32.PACK_AB R207, R113, R112 ;  /* 0x0000007071cf723e */ /* 0x000fe200000010ff */
[C---:B------:R-:W-:Y:S01]  /*88b0*/  FFMA R123, R133.reuse, R134, R123 ;  /* 0x00000086857b7223 */ /* 0x040fe2000000007b */
[----:B------:R-:W-:Y:S01]  /*88c0*/  SHF.L.U32 R132, R146, 0x10, RZ ;  /* 0x0000001092847819 */ /* 0x000fe200000006ff */
[C---:B------:R-:W-:Y:S01]  /*88d0*/  FFMA R124, R133.reuse, R135, R124 ;  /* 0x00000087857c7223 */ /* 0x040fe2000000007c */
[----:B------:R-:W-:Y:S01]  /*88e0*/  FMUL R126, R130, R84 ;  /* 0x00000054827e7220 */ /* 0x000fe20000400000 */
[----:B------:R1:W-:Y:S01]  /*88f0*/  @!P0 STS.128 [R198+0x1010], R204 ;  /* 0x001010ccc6008388 */ /* 0x0003e20000000c00 */
[----:B------:R-:W-:Y:S01]  /*8900*/  LOP3.LUT R134, R146, 0xffff0000, RZ, 0xc0, !PT ;  /* 0xffff000092867812 */ /* 0x000fe200078ec0ff */
[----:B------:R-:W-:Y:S01]  /*8910*/  FFMA R125, R133, R136, R125 ;  /* 0x00000088857d7223 */ /* 0x000fe2000000007d */
[C---:B------:R-:W-:Y:S01]  /*8920*/  FMUL R127, R130.reuse, R85 ;  /* 0x00000055827f7220 */ /* 0x040fe20000400000 */
[C---:B------:R-:W-:Y:S01]  /*8930*/  SHF.L.U32 R135, R147.reuse, 0x10, RZ ;  /* 0x0000001093877819 */ /* 0x040fe200000006ff */
[C---:B------:R-:W-:Y:S01]  /*8940*/  FMUL R128, R130.reuse, R86 ;  /* 0x0000005682807220 */ /* 0x040fe20000400000 */
[----:B------:R-:W-:Y:S01]  /*8950*/  LOP3.LUT R136, R147, 0xffff0000, RZ, 0xc0, !PT ;  /* 0xffff000093887812 */ /* 0x000fe200078ec0ff */
[----:B------:R-:W-:Y:S01]  /*8960*/  FMUL R129, R130, R87 ;  /* 0x0000005782817220 */ /* 0x000fe20000400000 */
[----:B------:R-:W-:Y:S01]  /*8970*/  F2FP.BF16.F32.PACK_AB R208, R115, R114 ;  /* 0x0000007273d0723e */ /* 0x000fe200000010ff */
[----:B------:R-:W-:Y:S01]  /*8980*/  FFMA R126, R133, R132, R126 ;  /* 0x00000084857e7223 */ /* 0x000fe2000000007e */
[----:B------:R-:W-:Y:S01]  /*8990*/  F2FP.BF16.F32.PACK_AB R209, R117, R116 ;  /* 0x0000007475d1723e */ /* 0x000fe200000010ff */
[----:B------:R-:W-:Y:S01]  /*89a0*/  FFMA R127, R133, R134, R127 ;  /* 0x00000086857f7223 */ /* 0x000fe2000000007f */
[----:B------:R-:W-:Y:S01]  /*89b0*/  F2FP.BF16.F32.PACK_AB R210, R119, R118 ;  /* 0x0000007677d2723e */ /* 0x000fe200000010ff */
[----:B------:R-:W-:Y:S01]  /*89c0*/  FFMA R128, R133, R135, R128 ;  /* 0x0000008785807223 */ /* 0x000fe20000000080 */
[----:B------:R-:W-:Y:S01]  /*89d0*/  F2FP.BF16.F32.PACK_AB R211, R121, R120 ;  /* 0x0000007879d3723e */ /* 0x000fe200000010ff */
[----:B------:R-:W-:Y:S01]  /*89e0*/  FFMA R129, R133, R136, R129 ;  /* 0x0000008885817223 */ /* 0x000fe20000000081 */
[----:B------:R-:W-:Y:S02]  /*89f0*/  F2FP.BF16.F32.PACK_AB R216, R123, R122 ;  /* 0x0000007a7bd8723e */ /* 0x000fe400000010ff */
[----:B------:R-:W-:Y:S01]  /*8a00*/  F2FP.BF16.F32.PACK_AB R217, R125, R124 ;  /* 0x0000007c7dd9723e */ /* 0x000fe200000010ff */
[----:B------:R1:W-:Y:S01]  /*8a10*/  @!P0 STS.128 [R196+0x1020], R208 ;  /* 0x001020d0c4008388 */ /* 0x0003e20000000c00 */
[----:B------:R-:W-:Y:S02]  /*8a20*/  F2FP.BF16.F32.PACK_AB R218, R127, R126 ;  /* 0x0000007e7fda723e */ /* 0x000fe400000010ff */
[----:B------:R-:W-:Y:S05]  /*8a30*/  F2FP.BF16.F32.PACK_AB R219, R129, R128 ;  /* 0x0000008081db723e */ /* 0x000fea00000010ff */
[----:B------:R1:W-:Y:S01]  /*8a40*/  @!P0 STS.128 [R195+0x1010], R216 ;  /* 0x001010d8c3008388 */ /* 0x0003e20000000c00 */
[----:B------:R-:W-:Y:S01]  /*8a50*/  @!PT LDS RZ, [RZ] ;  /* 0x00000000fffff984 */ /* 0x000fe20000000800 */
[----:B------:R-:W-:Y:S01]  /*8a60*/  @!PT LDS RZ, [RZ] ;  /* 0x00000000fffff984 */ /* 0x000fe20000000800 */
[----:B------:R-:W-:Y:S01]  /*8a70*/  @!PT LDS RZ, [RZ] ;  /* 0x00000000fffff984 */ /* 0x000fe20000000800 */
[----:B------:R-:W-:Y:S01]  /*8a80*/  @!PT LDS RZ, [RZ] ;  /* 0x00000000fffff984 */ /* 0x000fe20000000800 */
[----:B------:R2:W-:Y:S07]  /*8a90*/  MEMBAR.ALL.CTA ;  /* 0x0000000000007992 */ /* 0x0005ee0000008000 */
[----:B--2---:R-:W2:Y:S01]  /*8aa0*/  FENCE.VIEW.ASYNC.S ;  /* 0x00000000000073c6 */ /* 0x004ea20000000000 */
[----:B------:R-:W-:Y:S05]  /*8ab0*/  WARPSYNC.ALL ;  /* 0x0000000000007948 */ /* 0x000fea0003800000 */
[----:B------:R-:W-:Y:S01]  /*8ac0*/  BSSY.RECONVERGENT B0, `(.L_x_114) ;  /* 0x0000012000007945 */ /* 0x000fe20003800200 */
[----:B--2---:R-:W-:Y:S06]  /*8ad0*/  BAR.SYNC.DEFER_BLOCKING 0x1, 0x80 ;  /* 0x0042000000007b1d */ /* 0x004fec0000010000 */
[----:B------:R-:W-:Y:S05]  /*8ae0*/  @P1 BRA `(.L_x_115) ;  /* 0x00000000003c1947 */ /* 0x000fea0003800000 */
[----:B------:R-:W-:Y:S01]  /*8af0*/  UIADD3 UR4, UPT, UPT, UR45, 0x200, URZ ;  /* 0x000002002d047890 */ /* 0x000fe2000fffe0ff */
[----:B------:R-:W-:Y:S01]  /*8b00*/  R2UR UR49, R212 ;  /* 0x00000000d43172ca */ /* 0x000fe200000e0000 */
[----:B------:R-:W-:Y:S01]  /*8b10*/  UMOV UR51, UR44 ;  /* 0x0000002c00337c82 */ /* 0x000fe20008000000 */
[----:B------:R-:W-:Y:S01]  /*8b20*/  UIADD3 UR8, UPT, UPT, UR45, 0x1200, URZ ;  /* 0x000012002d087890 */ /* 0x000fe2000fffe0ff */
[----:B------:R-:W-:Y:S02]  /*8b30*/  UMOV UR10, UR50 ;  /* 0x00000032000a7c82 */ /* 0x000fe40008000000 */
[----:B------:R-:W-:Y:S01]  /*8b40*/  IMAD.U32 R181, RZ, RZ, UR4 ;  /* 0x00000004ffb57e24 */ /* 0x000fe2000f8e00ff */
[----:B------:R-:W-:Y:S01]  /*8b50*/  UIADD3 UR4, UP0, UPT, UR54, 0xa80, URZ ;  /* 0x00000a8036047890 */ /* 0x000fe2000ff1e0ff */
[----:B------:R-:W-:Y:S03]  /*8b60*/  UMOV UR11, UR44 ;  /* 0x0000002c000b7c82 */ /* 0x000fe60008000000 */
[----:B------:R-:W-:Y:S01]  /*8b70*/  R2UR UR48, R181 ;  /* 0x00000000b53072ca */ /* 0x000fe200000e0000 */
[----:B------:R-:W-:Y:S02]  /*8b80*/  UIADD3.X UR5, UPT, UPT, URZ, UR55, URZ, UP0, !UPT ;  /* 0x00000037ff057290 */ /* 0x000fe400087fe4ff */
[----:B------:R-:W-:Y:S10]  /*8b90*/  UIADD3 UR9, UPT, UPT, UR49, 0x80, URZ ;  /* 0x0000008031097890 */ /* 0x000ff4000fffe0ff */
[----:B------:R2:W-:Y:S01]  /*8ba0*/  UTMASTG.3D [UR48], [UR4] ;  /* 0x00000030040073b5 */ /* 0x0005e20008010000 */
[----:B------:R2:W-:Y:S01]  /*8bb0*/  UTMASTG.3D [UR8], [UR4] ;  /* 0x00000008040073b5 */ /* 0x0005e20008010000 */
[----:B------:R0:W-:Y:S01]  /*8bc0*/  UTMACMDFLUSH ;  /* 0x00000000000079b7 */ /* 0x0001e20000000000 */
[----:B--2---:R-:W-:Y:S04]  /*8bd0*/  DEPBAR.LE SB0, 0x1 ;  /* 0x000080400000791a */ /* 0x004fe80000000000 */
.L_x_115:
[----:B------:R-:W-:Y:S05]  /*8be0*/  BSYNC.RECONVERGENT B0 ;  /* 0x0000000000007941 */ /* 0x000fea0003800200 */
.L_x_114:
[----:B------:R-:W-:Y:S01]  /*8bf0*/  BAR.SYNC.DEFER_BLOCKING 0x1, 0x80 ;  /* 0x0042000000007b1d */ /* 0x000fe20000010000 */
[----:B------:R-:W-:Y:S01]  /*8c00*/  ISETP.NE.AND P1, PT, R194, RZ, PT ;  /* 0x000000ffc200720c */ /* 0x000fe20003f25270 */
[----:B------:R-:W-:Y:S01]  /*8c10*/  UISETP.NE.AND UP0, UPT, UR53, URZ, UPT ;  /* 0x000000ff3500728c */ /* 0x000fe2000bf05270 */
[----:B------:R-:W-:Y:S11]  /*8c20*/  LEA R3, R137, UR45, 0x3 ;  /* 0x0000002d89037c11 */ /* 0x000ff6000f8e18ff */
[----:B------:R-:W-:Y:S01]  /*8c30*/  @P1 SHF.L.U32 R6, RZ, 0x1f, RZ ;  /* 0x0000001fff061819 */ /* 0x000fe200000006ff */
[----:B------:R-:W-:Y:S06]  /*8c40*/  BRA.U !UP0, `(.L_x_116) ;  /* 0x0000000108247547 */ /* 0x000fec000b800000 */
[----:B------:R-:W2:Y:S01]  /*8c50*/  S2R R0, SR_CgaCtaId ;  /* 0x0000000000007919 */ /* 0x000ea20000008800 */
[----:B------:R-:W-:Y:S01]  /*8c60*/  IMAD.U32 R4, RZ, RZ, UR47 ;  /* 0x0000002fff047e24 */ /* 0x000fe2000f8e00ff */
[----:B------:R-:W-:Y:S04]  /*8c70*/  UIADD3 UR4, UPT, UPT, UR47, 0x1, URZ ;  /* 0x000000012f047890 */ /* 0x000fe8000fffe0ff */
[----:B------:R-:W-:Y:S01]  /*8c80*/  @P1 LEA R4, R4, UR45, 0x3 ;  /* 0x0000002d04041c11 */ /* 0x000fe2000f8e18ff */
[----:B------:R-:W-:Y:S04]  /*8c90*/  UISETP.NE.AND UP0, UPT, UR4, 0x4, UPT ;  /* 0x000000040400788c */ /* 0x000fe8000bf05270 */
[----:B------:R-:W-:Y:S01]  /*8ca0*/  @P1 VIADD R5, R4, 0x50 ;  /* 0x0000005004051836 */ /* 0x000fe20000000000 */
[----:B------:R-:W-:Y:S04]  /*8cb0*/  USEL UR47, UR4, URZ, UP0 ;  /* 0x000000ff042f7287 */ /* 0x000fe80008000000 */
[----:B--2---:R-:W-:Y:S04]  /*8cc0*/  @P1 PRMT R0, R0, 0x654, R5 ;  /* 0x0000065400001816 */ /* 0x004fe80000000005 */
[----:B------:R2:W-:Y:S04]  /*8cd0*/  @P1 SYNCS.ARRIVE.TRANS64.RED.A1T0 RZ, [R0+URZ], RZ ;  /* 0x000000ff00ff19a7 */ /* 0x0005e800081004ff */
.L_x_116:
[----:B------:R-:W4:Y:S01]  /*8ce0*/  @P1 SYNCS.PHASECHK.TRANS64.TRYWAIT P0, [R3+URZ+0x30], R6 ;  /* 0x00003006030015a7 */ /* 0x000f2200080011ff */
[----:B------:R-:W-:Y:S01]  /*8cf0*/  BSSY B1, `(.L_x_117) ;  /* 0x0000019000017945 */ /* 0x000fe20003800000 */
[----:B----4-:R-:W-:Y:S03]  /*8d00*/  @P1 SEL R138, RZ, 0x1, !P0 ;  /* 0x00000001ff8a1807 */ /* 0x010fe60004000000 */
[----:B------:R-:W-:Y:S05]  /*8d10*/  @!P1 BRA `(.L_x_118) ;  /* 0x0000000000589947 */ /* 0x000fea0003800000 */
[----:B------:R-:W-:Y:S01]  /*8d20*/  ISETP.NE.AND P1, PT, R199, RZ, PT ;  /* 0x000000ffc700720c */ /* 0x000fe20003f25270 */
[----:B------:R-:W-:Y:S01]  /*8d30*/  BSSY B0, `(.L_x_119) ;  /* 0x000000a000007945 */ /* 0x000fe20003800000 */
[----:B------:R-:W-:Y:S11]  /*8d40*/  ISETP.NE.AND P0, PT, R138, RZ, PT ;  /* 0x000000ff8a00720c */ /* 0x000ff60003f05270 */
[----:B------:R-:W-:Y:S04]  /*8d50*/  @P1 IMAD R8, R137, 0x2000, R188 ;  /* 0x0000200089081824 */ /* 0x000fe800078e02bc */
[----:B------:R-:W-:Y:S01]  /*8d60*/  @P1 IMAD.IADD R6, R197, 0x1, R8 ;  /* 0x00000001c5061824 */ /* 0x000fe200078e0208 */
[----:B------:R-:W-:Y:S03]  /*8d70*/  @P1 IADD3 R5, PT, PT, R139, R8, RZ ;  /* 0x000000088b051210 */ /* 0x000fe60007ffe0ff */
[----:B------:R-:W-:Y:S01]  /*8d80*/  @P1 IMAD.IADD R4, R187, 0x1, R6 ;  /* 0x00000001bb041824 */ /* 0x000fe200078e0206 */
[----:B------:R-:W-:Y:S06]  /*8d90*/  @P0 BRA `(.L_x_120) ;  /* 0x00000000000c0947 */ /* 0x000fec0003800000 */
[----:B--2---:R-:W-:Y:S04]  /*8da0*/  SHF.L.U32 R0, RZ, 0x1f, RZ ;  /* 0x0000001fff007819 */ /* 0x004fe800000006ff */
[----:B------:R-:W2:Y:S02]  /*8db0*/  SYNCS.PHASECHK.TRANS64.TRYWAIT P0, [R3+URZ+0x30], R0 ;  /* 0x00003000030075a7 */ /* 0x000ea400080011ff */
[----:B--2---:R-:W-:Y:S05]  /*8dc0*/  @!P0 BRA `(.L_x_121) ;  /* 0x000000a800248947 */ /* 0x004fea0003800000 */
.L_x_120:
[----:B------:R-:W-:Y:S05]  /*8dd0*/  BSYNC B0 ;  /* 0x0000000000007941 */ /* 0x000fea0003800000 */
.L_x_119:
[----:B------:R-:W-:Y:S02]  /*8de0*/  ISETP.NE.AND P0, PT, R199, RZ, PT ;  /* 0x000000ffc700720c */ /* 0x000fe40003f05270 */
[----:B------:R-:W-:Y:S11]  /*8df0*/  IADD3 R137, PT, PT, R137, 0x1, RZ ;  /* 0x0000000189897810 */ /* 0x000ff60007ffe0ff */
[----:B------:R4:W1:Y:S04]  /*8e00*/  @P0 LDS.128 R160, [R5+0x20] ;  /* 0x0000200005a00984 */ /* 0x0008680000000c00 */
[----:B------:R4:W1:Y:S04]  /*8e10*/  @P0 LDS.128 R140, [R5+0x1020] ;  /* 0x00102000058c0984 */ /* 0x0008680000000c00 */
[----:B------:R4:W1:Y:S04]  /*8e20*/  @P0 LDS.128 R168, [R8] ;  /* 0x0000000008a80984 */ /* 0x0008680000000c00 */
[----:B------:R4:W1:Y:S04]  /*8e30*/  @P0 LDS.128 R152, [R8+0x1000] ;  /* 0x0010000008980984 */ /* 0x0008680000000c00 */
[----:B------:R4:W1:Y:S04]  /*8e40*/  @P0 LDS.128 R164, [R6+0x10] ;  /* 0x0000100006a40984 */ /* 0x0008680000000c00 */
[----:B------:R4:W1:Y:S04]  /*8e50*/  @P0 LDS.128 R148, [R6+0x1010] ;  /* 0x0010100006940984 */ /* 0x0008680000000c00 */
[----:B------:R4:W1:Y:S04]  /*8e60*/  @P0 LDS.128 R156, [R4+0x10] ;  /* 0x00001000049c0984 */ /* 0x0008680000000c00 */
[----:B------:R4:W1:Y:S02]  /*8e70*/  @P0 LDS.128 R144, [R4+0x1010] ;  /* 0x0010100004900984 */ /* 0x0008640000000c00 */
.L_x_118:
[----:B------:R-:W-:Y:S05]  /*8e80*/  BSYNC B1 ;  /* 0x0000000000017941 */ /* 0x000fea0003800000 */
.L_x_117:
[----:B------:R-:W-:Y:S05]  /*8e90*/  VIADD R213, R213, 0x400000 ;  /* 0x00400000d5d57836 */ /* 0x000fea0000000000 */
[----:B--2---:R-:W-:Y:S04]  /*8ea0*/  SHF.R.U32.HI R0, RZ, 0x15, R213 ;  /* 0x00000015ff007819 */ /* 0x004fe800000116d5 */
[----:B------:R-:W-:Y:S04]  /*8eb0*/  LOP3.LUT R16, R0, 0x3, RZ, 0xc0, !PT ;  /* 0x0000000300107812 */ /* 0x000fe800078ec0ff */
[----:B------:R-:W-:Y:S11]  /*8ec0*/  ISETP.NE.AND P0, PT, R189, R16, PT ;  /* 0x00000010bd00720c */ /* 0x000ff60003f05270 */
[----:B------:R-:W-:Y:S02]  /*8ed0*/  @!UPT UIADD3 URZ, UPT, UPT, URZ, URZ, URZ ;  /* 0x000000fffffff290 */ /* 0x000fe4000fffe0ff */
[----:B------:R-:W-:Y:S05]  /*8ee0*/  @P0 BRA `(.L_x_122) ;  /* 0x0000000000bc0947 */ /* 0x000fea0003800000 */
[----:B------:R-:W-:Y:S11]  /*8ef0*/  LOP3.LUT P0, RZ, R0, 0x3, R177, 0x48, !PT ;  /* 0x0000000300ff7812 */ /* 0x000ff600078048b1 */
[----:B------:R-:W-:Y:S02]  /*8f00*/  @!UPT UIADD3 URZ, UPT, UPT, URZ, URZ, URZ ;  /* 0x000000fffffff290 */ /* 0x000fe4000fffe0ff */
[----:B------:R-:W-:Y:S05]  /*8f10*/  @!P0 BRA `(.L_x_123) ;  /* 0x0000000000408947 */ /* 0x000fea0003800000 */
[----:B------:R-:W2:Y:S01]  /*8f20*/  LDCU.64 UR8, c[0x4][0x70] ;  /* 0x01000e00ff0877ac */ /* 0x000ea20008000a00 */
[----:B------:R-:W-:Y:S01]  /*8f30*/  MOV R15, 0x0 ;  /* 0x00000000000f7802 */ /* 0x000fe20000000f00 */
[----:B------:R-:W-:Y:S02]  /*8f40*/  HFMA2 R12, -RZ, RZ, 0, 5.9604644775390625e-08 ;  /* 0x00000001ff0c7431 */ /* 0x000fe400000001ff */
[----:B----4-:R-:W-:Y:S02]  /*8f50*/  IMAD.MOV.U32 R8, RZ, RZ, 0x192 ;  /* 0x00000192ff087424 */ /* 0x010fe400078e00ff */
[----:B------:R-:W-:Y:S01]  /*8f60*/  IMAD.MOV.U32 R13, RZ, RZ, RZ ;  /* 0x000000ffff0d7224 */ /* 0x000fe200078e00ff */
[----:B------:R-:W4:Y:S01]  /*8f70*/  LDCU.64 UR6, c[0x4][0x78] ;  /* 0x01000f00ff0677ac */ /* 0x000f220008000a00 */
[----:B------:R-:W1:Y:S01]  /*8f80*/  LDC.64 R14, c[0x4][R15] ;  /* 0x010000000f0e7b82 */ /* 0x000e620000000a00 */
[----:B------:R-:W5:Y:S01]  /*8f90*/  LDCU.64 UR4, c[0x4][0x10] ;  /* 0x01000200ff0477ac */ /* 0x000f620008000a00 */
[----:B--2---:R-:W-:Y:S01]  /*8fa0*/  MOV R5, UR9 ;  /* 0x0000000900057c02 */ /* 0x004fe20008000f00 */
[----:B------:R-:W-:Y:S01]  /*8fb0*/  IMAD.U32 R4, RZ, RZ, UR8 ;  /* 0x00000008ff047e24 */ /* 0x000fe2000f8e00ff */
[----:B----4-:R-:W-:Y:S01]  /*8fc0*/  MOV R7, UR7 ;  /* 0x0000000700077c02 */ /* 0x010fe20008000f00 */
[----:B------:R-:W-:Y:S01]  /*8fd0*/  IMAD.U32 R6, RZ, RZ, UR6 ;  /* 0x00000006ff067e24 */ /* 0x000fe2000f8e00ff */
[----:B-----5:R-:W-:Y:S01]  /*8fe0*/  MOV R11, UR5 ;  /* 0x00000005000b7c02 */ /* 0x020fe20008000f00 */
[----:B------:R-:W-:Y:S02]  /*8ff0*/  IMAD.U32 R10, RZ, RZ, UR4 ;  /* 0x00000004ff0a7e24 */ /* 0x000fe4000f8e00ff */
[----:B------:R-:W-:Y:S07]  /*9000*/  LEPC R20, `(.L_x_123) ;  /* 0x000000001014794e */ /* 0x000fee0000000000 */
[----:B-1-3--:R-:W-:Y:S05]  /*9010*/  CALL.ABS.NOINC R14 ;  /* 0x000000000e007343 */ /* 0x00afea0003c00000 */
.L_x_123:
[----:B------:R-:W-:Y:S05]  /*9020*/  WARPSYNC.ALL ;  /* 0x0000000000007948 */ /* 0x000fea0003800000 */
[C---:B------:R-:W-:Y:S01]  /*9030*/  R2UR UR4, R213.reuse ;  /* 0x00000000d50472ca */ /* 0x040fe200000e0000 */
[----:B------:R-:W-:Y:S05]  /*9040*/  VIADD R0, R213, 0x80 ;  /* 0x00000080d5007836 */ /* 0x000fea0000000000 */
[----:B------:R-:W-:Y:S04]  /*9050*/  SHF.R.U32.HI R0, RZ, 0x15, R0 ;  /* 0x00000015ff007819 */ /* 0x000fe80000011600 */
[----:B------:R-:W-:Y:S03]  /*9060*/  LOP3.LUT P0, RZ, R0, 0x3, R177, 0x48, !PT ;  /* 0x0000000300ff7812 */ /* 0x000fe600078048b1 */
[----:B------:R-:W2:Y:S10]  /*9070*/  LDTM.x32 R24, tmem[UR4] ;  /* 0x00000004001879ee */ /* 0x000eb400082c0000 */
[----:B--2---:R-:W-:Y:S05]  /*9080*/  @!P0 BRA `(.L_x_124) ;  /* 0x0000000000408947 */ /* 0x004fea0003800000 */
        /* <DEDUP_REMOVED lines=16> */
.L_x_124:
[----:B------:R-:W-:Y:S05]  /*9190*/  WARPSYNC.ALL ;  /* 0x0000000000007948 */ /* 0x000fea0003800000 */
[----:B------:R-:W-:Y:S11]  /*91a0*/  R2UR UR4, R213 ;  /* 0x00000000d50472ca */ /* 0x000ff600000e0000 */
[----:B------:R-:W-:Y:S02]  /*91b0*/  @!UPT UIADD3 URZ, UPT, UPT, URZ, URZ, URZ ;  /* 0x000000fffffff290 */ /* 0x000fe4000fffe0ff */
[----:B------:R-:W2:Y:S02]  /*91c0*/  LDTM.x32 R56, tmem[UR4+0x80] ;  /* 0x00008004003879ee */ /* 0x000ea400082c0000 */
[----:B--2---:R-:W-:Y:S01]  /*91d0*/  NOP ;  /* 0x0000000000007918 */ /* 0x004fe20000000000 */
.L_x_122:
[----:B-1----:R-:W-:Y:S01]  /*91e0*/  SHF.L.U32 R18, R168, 0x10, RZ ;  /* 0x00000010a8127819 */ /* 0x002fe200000006ff */
[----:B------:R-:W-:Y:S01]  /*91f0*/  FMUL R0, R130, R24 ;  /* 0x0000001882007220 */ /* 0x000fe20000400000 */
[C---:B------:R-:W-:Y:S01]  /*9200*/  SHF.L.U32 R19, R169.reuse, 0x10, RZ ;  /* 0x00000010a9137819 */ /* 0x040fe200000006ff */
[----:B------:R-:W-:Y:S05]  /*9210*/  WARPSYNC.ALL ;  /* 0x0000000000007948 */ /* 0x000fea0003800000 */
[----:B------:R-:W-:Y:S01]  /*9220*/  LOP3.LUT R20, R169, 0xffff0000, RZ, 0xc0, !PT ;  /* 0xffff0000a9147812 */ /* 0x000fe200078ec0ff */
[----:B------:R-:W1:Y:S01]  /*9230*/  S2UR UR5, SR_CgaCtaId ;  /* 0x00000000000579c3 */ /* 0x000e620000008800 */
[----:B------:R-:W-:Y:S01]  /*9240*/  ISETP.NE.AND P1, PT, R189, R16, PT ;  /* 0x00000010bd00720c */ /* 0x000fe20003f25270 */
[----:B------:R-:W-:Y:S01]  /*9250*/  FFMA R0, R133, R18, R0 ;  /* 0x0000001285007223 */ /* 0x000fe20000000000 */
[----:B------:R-:W-:Y:S01]  /*9260*/  LOP3.LUT R18, R168, 0xffff0000, RZ, 0xc0, !PT ;  /* 0xffff0000a8127812 */ /* 0x000fe200078ec0ff */
[----:B------:R-:W-:Y:S01]  /*9270*/  FMUL R3, R130, R25 ;  /* 0x0000001982037220 */ /* 0x000fe20000400000 */
[----:B------:R-:W-:Y:S01]  /*9280*/  LOP3.LUT R16, R164, 0xffff0000, RZ, 0xc0, !PT ;  /* 0xffff0000a4107812 */ /* 0x000fe200078ec0ff */
[C---:B----4-:R-:W-:Y:S01]  /*9290*/  FMUL R4, R130.reuse, R26 ;  /* 0x0000001a82047220 */ /* 0x050fe20000400000 */
[----:B------:R-:W-:Y:S01]  /*92a0*/  SHF.L.U32 R15, R165, 0x10, RZ ;  /* 0x00000010a50f7819 */ /* 0x000fe200000006ff */
[----:B------:R-:W-:Y:S01]  /*92b0*/  FMUL R5, R130, R27 ;  /* 0x0000001b82057220 */ /* 0x000fe20000400000 */
[----:B------:R-:W-:Y:S01]  /*92c0*/  SHF.L.U32 R17, R166, 0x10, RZ ;  /* 0x00000010a6117819 */ /* 0x000fe200000006ff */
[C---:B------:R-:W-:Y:S01]  /*92d0*/  FFMA R3, R133.reuse, R18, R3 ;  /* 0x0000001285037223 */ /* 0x040fe20000000003 */
[----:B------:R-:W-:Y:S01]  /*92e0*/  SHF.L.U32 R18, R170, 0x10, RZ ;  /* 0x00000010aa127819 */ /* 0x000fe200000006ff */
[C---:B------:R-:W-:Y:S01]  /*92f0*/  FFMA R4, R133.reuse, R19, R4 ;  /* 0x0000001385047223 */ /* 0x040fe20000000004 */
[----:B------:R-:W-:Y:S01]  /*9300*/  SHF.L.U32 R19, R164, 0x10, RZ ;  /* 0x00000010a4137819 */ /* 0x000fe200000006ff */
[----:B------:R-:W-:Y:S01]  /*9310*/  FFMA R5, R133, R20, R5 ;  /* 0x0000001485057223 */ /* 0x000fe20000000005 */
[----:B------:R-:W-:Y:S01]  /*9320*/  LOP3.LUT R20, R170, 0xffff0000, RZ, 0xc0, !PT ;  /* 0xffff0000aa147812 */ /* 0x000fe200078ec0ff */
[C---:B------:R-:W-:Y:S01]  /*9330*/  FMUL R6, R130.reuse, R28 ;  /* 0x0000001c82067220 */ /* 0x040fe20000400000 */
[----:B------:R-:W-:Y:S01]  /*9340*/  F2FP.BF16.F32.PACK_AB R88, R3, R0 ;  /* 0x000000000358723e */ /* 0x000fe200000010ff */
[C---:B------:R-:W-:Y:S01]  /*9350*/  FMUL R7, R130.reuse, R29 ;  /* 0x0000001d82077220 */ /* 0x040fe20000400000 */
[----:B------:R-:W-:Y:S01]  /*9360*/  F2FP.BF16.F32.PACK_AB R89, R5, R4 ;  /* 0x000000040559723e */ /* 0x000fe200000010ff */
[----:B------:R-:W-:Y:S01]  /*9370*/  FFMA R6, R133, R18, R6 ;  /* 0x0000001285067223 */ /* 0x000fe20000000006 */
[----:B------:R-:W-:Y:S01]  /*9380*/  SHF.L.U32 R18, R171, 0x10, RZ ;  /* 0x00000010ab127819 */ /* 0x000fe200000006ff */
[----:B------:R-:W-:Y:S01]  /*9390*/  FFMA R7, R133, R20, R7 ;  /* 0x0000001485077223 */ /* 0x000fe20000000007 */
[----:B------:R-:W-:Y:S01]  /*93a0*/  LOP3.LUT R20, R171, 0xffff0000, RZ, 0xc0, !PT ;  /* 0xffff0000ab147812 */ /* 0x000fe200078ec0ff */
[----:B------:R-:W-:Y:S01]  /*93b0*/  FMUL R8, R130, R30 ;  /* 0x0000001e82087220 */ /* 0x000fe20000400000 */
[----:B------:R-:W-:Y:S01]  /*93c0*/  ISETP.NE.AND P2, PT, R194, RZ, PT ;  /* 0x000000ffc200720c */ /* 0x000fe20003f45270 */
[C---:B------:R-:W-:Y:S01]  /*93d0*/  FMUL R9, R130.reuse, R31 ;  /* 0x0000001f82097220 */ /* 0x040fe20000400000 */
[----:B------:R-:W-:Y:S01]  /*93e0*/  F2FP.BF16.F32.PACK_AB R90, R7, R6 ;  /* 0x00000006075a723e */ /* 0x000fe200000010ff */
[----:B------:R-:W-:Y:S01]  /*93f0*/  UIADD3 UR4, UPT, UPT, UR45, 0xa8, URZ ;  /* 0x000000a82d047890 */ /* 0x000fe2000fffe0ff */
[----:B------:R-:W-:Y:S01]  /*9400*/  ISETP.NE.AND P0, PT, R189, RZ, PT ;  /* 0x000000ffbd00720c */ /* 0x000fe20003f05270 */
[----:B------:R-:W-:Y:S01]  /*9410*/  FFMA R8, R133, R18, R8 ;  /* 0x0000001285087223 */ /* 0x000fe20000000008 */
[----:B------:R-:W-:Y:S01]  /*9420*/  LOP3.LUT R18, R165, 0xffff0000, RZ, 0xc0, !PT ;  /* 0xffff0000a5127812 */ /* 0x000fe200078ec0ff */
[----:B------:R-:W-:Y:S01]  /*9430*/  FFMA R9, R133, R20, R9 ;  /* 0x0000001485097223 */ /* 0x000fe20000000009 */
[----:B------:R-:W-:Y:S01]  /*9440*/  LOP3.LUT R20, R167, 0xffff0000, RZ, 0xc0, !PT ;  /* 0xffff0000a7147812 */ /* 0x000fe200078ec0ff */
[----:B-1----:R-:W-:Y:S01]  /*9450*/  UPRMT UR4, UR5, 0x654, UR4 ;  /* 0x0000065405047896 */ /* 0x002fe20008000004 */
[----:B------:R-:W-:Y:S01]  /*9460*/  NOP ;  /* 0x0000000000007918 */ /* 0x000fe20000000000 */
[C---:B------:R-:W-:Y:S01]  /*9470*/  FMUL R10, R130.reuse, R32 ;  /* 0x00000020820a7220 */ /* 0x040fe20000400000 */
[----:B------:R-:W-:Y:S01]  /*9480*/  F2FP.BF16.F32.PACK_AB R91, R9, R8 ;  /* 0x00000008095b723e */ /* 0x000fe200000010ff */
[C---:B------:R-:W-:Y:S01]  /*9490*/  FMUL R11, R130.reuse, R33 ;  /* 0x00000021820b7220 */ /* 0x040fe20000400000 */
[C---:B------:R-:W-:Y:S01]  /*94a0*/  FMUL R12, R130.reuse, R34 ;  /* 0x00000022820c7220 */ /* 0x040fe20000400000 */
[----:B------:R-:W-:Y:S01]  /*94b0*/  FMUL R13, R130, R35 ;  /* 0x00000023820d7220 */ /* 0x000fe20000400000 */
[----:B------:R-:W-:Y:S01]  /*94c0*/  FFMA R10, R133, R19, R10 ;  /* 0x00000013850a7223 */ /* 0x000fe2000000000a */
[----:B------:R-:W-:Y:S01]  /*94d0*/  SHF.L.U32 R19, R167, 0x10, RZ ;  /* 0x00000010a7137819 */ /* 0x000fe200000006ff */
[----:B------:R-:W-:Y:S01]  /*94e0*/  SYNCS.ARRIVE.TRANS64.RED.A1T0 RZ, [UR4], RZ ;  /* 0x000000ffffff79a7 */ /* 0x000fe20008100404 */
[----:B------:R1:W-:Y:S01]  /*94f0*/  @!P1 STS.128 [R188+0x2000], R88 ;  /* 0x00200058bc009388 */ /* 0x0003e20000000c00 */
[C---:B------:R-:W-:Y:S01]  /*9500*/  FFMA R11, R133.reuse, R16, R11 ;  /* 0x00000010850b7223 */ /* 0x040fe2000000000b */
[C---:B------:R-:W-:Y:S01]  /*9510*/  FFMA R12, R133.reuse, R15, R12 ;  /* 0x0000000f850c7223 */ /* 0x040fe2000000000c */
[----:B------:R-:W-:Y:S01]  /*9520*/  FFMA R13, R133, R18, R13 ;  /* 0x00000012850d7223 */ /* 0x000fe2000000000d */
[----:B------:R-:W-:Y:S01]  /*9530*/  LOP3.LUT R18, R166, 0xffff0000, RZ, 0xc0, !PT ;  /* 0xffff0000a6127812 */ /* 0x000fe200078ec0ff */
[C---:B------:R-:W-:Y:S01]  /*9540*/  FMUL R14, R130.reuse, R36 ;  /* 0x00000024820e7220 */ /* 0x040fe20000400000 */
[----:B------:R-:W-:Y:S01]  /*9550*/  F2FP.BF16.F32.PACK_AB R92, R11, R10 ;  /* 0x0000000a0b5c723e */ /* 0x000fe200000010ff */
[----:B------:R-:W-:Y:S01]  /*9560*/  FMUL R15, R130, R37 ;  /* 0x00000025820f7220 */ /* 0x000fe20000400000 */
[----:B------:R-:W-:Y:S01]  /*9570*/  SHF.L.U32 R11, R160, 0x10, RZ ;  /* 0x00000010a00b7819 */ /* 0x000fe200000006ff */
[----:B------:R-:W-:Y:S01]  /*9580*/  FFMA R14, R133, R17, R14 ;  /* 0x00000011850e7223 */ /* 0x000fe2000000000e */
[----:B------:R-:W-:Y:S01]  /*9590*/  F2FP.BF16.F32.PACK_AB R93, R13, R12 ;  /* 0x0000000c0d5d723e */ /* 0x000fe200000010ff */
[----:B------:R-:W-:Y:S01]  /*95a0*/  FMUL R16, R130, R38 ;  /* 0x0000002682107220 */ /* 0x000fe20000400000 */
[----:B------:R-:W-:Y:S01]  /*95b0*/  LOP3.LUT R12, R160, 0xffff0000, RZ, 0xc0, !PT ;  /* 0xffff0000a00c7812 */ /* 0x000fe200078ec0ff */
[----:B------:R-:W-:Y:S01]  /*95c0*/  FMUL R17, R130, R39 ;  /* 0x0000002782117220 */ /* 0x000fe20000400000 */
[----:B------:R-:W-:Y:S01]  /*95d0*/  SHF.L.U32 R13, R161, 0x10, RZ ;  /* 0x00000010a10d7819 */ /* 0x000fe200000006ff */
[C---:B------:R-:W-:Y:S01]  /*95e0*/  FFMA R15, R133.reuse, R18, R15 ;  /* 0x00000012850f7223 */ /* 0x040fe2000000000f */
[----:B------:R-:W-:Y:S01]  /*95f0*/  LOP3.LUT R18, R158, 0xffff0000, RZ, 0xc0, !PT ;  /* 0xffff00009e127812 */ /* 0x000fe200078ec0ff */
[C---:B------:R-:W-:Y:S01]  /*9600*/  FFMA R16, R133.reuse, R19, R16 ;  /* 0x0000001385107223 */ /* 0x040fe20000000010 */
[C---:B------:R-:W-:Y:S01]  /*9610*/  FMUL R8, R130.reuse, R40 ;  /* 0x0000002882087220 */ /* 0x040fe20000400000 */
[----:B------:R-:W-:Y:S01]  /*9620*/  FFMA R17, R133, R20, R17 ;  /* 0x0000001485117223 */ /* 0x000fe20000000011 */
[----:B------:R-:W-:Y:S01]  /*9630*/  F2FP.BF16.F32.PACK_AB R94, R15, R14 ;  /* 0x0000000e0f5e723e */ /* 0x000fe200000010ff */
[C---:B------:R-:W-:Y:S01]  /*9640*/  FMUL R9, R130.reuse, R41 ;  /* 0x0000002982097220 */ /* 0x040fe20000400000 */
[----:B------:R-:W-:Y:S01]  /*9650*/  LOP3.LUT R14, R161, 0xffff0000, RZ, 0xc0, !PT ;  /* 0xffff0000a10e7812 */ /* 0x000fe200078ec0ff */
[----:B------:R-:W-:Y:S01]  /*9660*/  FFMA R8, R133, R11, R8 ;  /* 0x0000000b85087223 */ /* 0x000fe20000000008 */
[----:B------:R-:W-:Y:S01]  /*9670*/  F2FP.BF16.F32.PACK_AB R95, R17, R16 ;  /* 0x00000010115f723e */ /* 0x000fe200000010ff */
[----:B------:R-:W-:Y:S01]  /*9680*/  FMUL R10, R130, R42 ;  /* 0x0000002a820a7220 */ /* 0x000fe20000400000 */
[----:B------:R-:W-:Y:S01]  /*9690*/  SHF.L.U32 R15, R162, 0x10, RZ ;  /* 0x00000010a20f7819 */ /* 0x000fe200000006ff */
[----:B------:R-:W-:Y:S01]  /*96a0*/  FMUL R11, R130, R43 ;  /* 0x0000002b820b7220 */ /* 0x000fe20000400000 */
[----:B------:R-:W-:Y:S01]  /*96b0*/  LOP3.LUT R16, R157, 0xffff0000, RZ, 0xc0, !PT ;  /* 0xffff00009d107812 */ /* 0x000fe200078ec0ff */
[----:B------:R-:W-:Y:S01]  /*96c0*/  FFMA R9, R133, R12, R9 ;  /* 0x0000000c85097223 */ /* 0x000fe20000000009 */
[----:B------:R-:W-:Y:S01]  /*96d0*/  SHF.L.U32 R17, R159, 0x10, RZ ;  /* 0x000000109f117819 */ /* 0x000fe200000006ff */
[----:B------:R-:W-:Y:S01]  /*96e0*/  FFMA R10, R133, R13, R10 ;  /* 0x0000000d850a7223 */ /* 0x000fe2000000000a */
[----:B------:R-:W-:Y:S01]  /*96f0*/  LOP3.LUT R20, R159, 0xffff0000, RZ, 0xc0, !PT ;  /* 0xffff00009f147812 */ /* 0x000fe200078ec0ff */
[----:B------:R-:W-:Y:S01]  /*9700*/  FFMA R11, R133, R14, R11 ;  /* 0x0000000e850b7223 */ /* 0x000fe2000000000b */
[----:B------:R-:W-:Y:S01]  /*9710*/  LOP3.LUT R14, R162, 0xffff0000, RZ, 0xc0, !PT ;  /* 0xffff0000a20e7812 */ /* 0x000fe200078ec0ff */
[C---:B------:R-:W-:Y:S01]  /*9720*/  FMUL R12, R130.reuse, R44 ;  /* 0x0000002c820c7220 */ /* 0x040fe20000400000 */
[----:B-1----:R-:W-:Y:S01]  /*9730*/  F2FP.BF16.F32.PACK_AB R88, R9, R8 ;  /* 0x000000080958723e */ /* 0x002fe200000010ff */
[----:B------:R1:W-:Y:S01]  /*9740*/  @!P1 STS.128 [R198+0x2010], R92 ;  /* 0x0020105cc6009388 */ /* 0x0003e20000000c00 */
[----:B------:R-:W-:Y:S01]  /*9750*/  F2FP.BF16.F32.PACK_AB R89, R11, R10 ;  /* 0x0000000a0b59723e */ /* 0x000fe200000010ff */
[----:B------:R-:W-:Y:S01]  /*9760*/  FMUL R13, R130, R45 ;  /* 0x0000002d820d7220 */ /* 0x000fe20000400000 */
[----:B------:R-:W-:Y:S01]  /*9770*/  SHF.L.U32 R11, R163, 0x10, RZ ;  /* 0x00000010a30b7819 */ /* 0x000fe200000006ff */
[C---:B------:R-:W-:Y:S01]  /*9780*/  FFMA R12, R133.reuse, R15, R12 ;  /* 0x0000000f850c7223 */ /* 0x040fe2000000000c */
[----:B------:R-:W-:Y:S01]  /*9790*/  SHF.L.U32 R15, R156, 0x10, RZ ;  /* 0x000000109c0f7819 */ /* 0x000fe200000006ff */
[----:B------:R-:W-:Y:S01]  /*97a0*/  FFMA R13, R133, R14, R13 ;  /* 0x0000000e850d7223 */ /* 0x000fe2000000000d */
[----:B------:R-:W-:Y:S01]  /*97b0*/  LOP3.LUT R14, R163, 0xffff0000, RZ, 0xc0, !PT ;  /* 0xffff0000a30e7812 */ /* 0x000fe200078ec0ff */
[C---:B------:R-:W-:Y:S01]  /*97c0*/  FMUL R8, R130.reuse, R46 ;  /* 0x0000002e82087220 */ /* 0x040fe20000400000 */
[C---:B------:R-:W-:Y:S01]  /*97d0*/  FMUL R9, R130.reuse, R47 ;  /* 0x0000002f82097220 */ /* 0x040fe20000400000 */
[----:B------:R-:W-:Y:S01]  /*97e0*/  FMUL R10, R130, R48 ;  /* 0x00000030820a7220 */ /* 0x000fe20000400000 */
[----:B------:R-:W-:Y:S01]  /*97f0*/  F2FP.BF16.F32.PACK_AB R90, R13, R12 ;  /* 0x0000000c0d5a723e */ /* 0x000fe200000010ff */
[C---:B------:R-:W-:Y:S01]  /*9800*/  FFMA R8, R133.reuse, R11, R8 ;  /* 0x0000000b85087223 */ /* 0x040fe20000000008 */
[C---:B------:R-:W-:Y:S01]  /*9810*/  FFMA R9, R133.reuse, R14, R9 ;  /* 0x0000000e85097223 */ /* 0x040fe20000000009 */
[----:B------:R-:W-:Y:S01]  /*9820*/  LOP3.LUT R14, R156, 0xffff0000, RZ, 0xc0, !PT ;  /* 0xffff00009c0e7812 */ /* 0x000fe200078ec0ff */
[----:B------:R-:W-:Y:S01]  /*9830*/  FFMA R10, R133, R15, R10 ;  /* 0x0000000f850a7223 */ /* 0x000fe2000000000a */
[----:B------:R-:W-:Y:S01]  /*9840*/  SHF.L.U32 R15, R157, 0x10, RZ ;  /* 0x000000109d0f7819 */ /* 0x000fe200000006ff */
[C---:B------:R-:W-:Y:S01]  /*9850*/  FMUL R11, R130.reuse, R49 ;  /* 0x00000031820b7220 */ /* 0x040fe20000400000 */
[----:B------:R-:W-:Y:S01]  /*9860*/  F2FP.BF16.F32.PACK_AB R91, R9, R8 ;  /* 0x00000008095b723e */ /* 0x000fe200000010ff */
[C---:B------:R-:W-:Y:S01]  /*9870*/  FMUL R12, R130.reuse, R50 ;  /* 0x00000032820c7220 */ /* 0x040fe20000400000 */
[C---:B------:R-:W-:Y:S01]  /*9880*/  FMUL R13, R130.reuse, R51 ;  /* 0x00000033820d7220 */ /* 0x040fe20000400000 */
[C---:B------:R-:W-:Y:S01]  /*9890*/  FFMA R11, R133.reuse, R14, R11 ;  /* 0x0000000e850b7223 */ /* 0x040fe2000000000b */
[----:B------:R-:W-:Y:S01]  /*98a0*/  FMUL R8, R130, R52 ;  /* 0x0000003482087220 */ /* 0x000fe20000400000 */
[C---:B------:R-:W-:Y:S01]  /*98b0*/  FFMA R12, R133.reuse, R15, R12 ;  /* 0x0000000f850c7223 */ /* 0x040fe2000000000c */
[C---:B------:R-:W-:Y:S01]  /*98c0*/  FFMA R13, R133.reuse, R16, R13 ;  /* 0x00000010850d7223 */ /* 0x040fe2000000000d */
[----:B------:R-:W-:Y:S01]  /*98d0*/  SHF.L.U32 R16, R158, 0x10, RZ ;  /* 0x000000109e107819 */ /* 0x000fe200000006ff */
[C---:B------:R-:W-:Y:S01]  /*98e0*/  FMUL R9, R130.reuse, R53 ;  /* 0x0000003582097220 */ /* 0x040fe20000400000 */
[C---:B------:R-:W-:Y:S01]  /*98f0*/  FMUL R14, R130.reuse, R54 ;  /* 0x00000036820e7220 */ /* 0x040fe20000400000 */
[----:B------:R-:W-:Y:S01]  /*9900*/  FMUL R15, R130, R55 ;  /* 0x00000037820f7220 */ /* 0x000fe20000400000 */
[----:B------:R2:W-:Y:S01]  /*9910*/  @!P1 STS.128 [R196+0x2020], R88 ;  /* 0x00202058c4009388 */ /* 0x0005e20000000c00 */
[----:B------:R-:W-:Y:S01]  /*9920*/  FFMA R8, R133, R16, R8 ;  /* 0x0000001085087223 */ /* 0x000fe20000000008 */
[----:B-1----:R-:W-:Y:S01]  /*9930*/  F2FP.BF16.F32.PACK_AB R93, R13, R12 ;  /* 0x0000000c0d5d723e */ /* 0x002fe200000010ff */
[C---:B------:R-:W-:Y:S01]  /*9940*/  FFMA R9, R133.reuse, R18, R9 ;  /* 0x0000001285097223 */ /* 0x040fe20000000009 */
[C---:B------:R-:W-:Y:S01]  /*9950*/  LOP3.LUT R12, R152.reuse, 0xffff0000, RZ, 0xc0, !PT ;  /* 0xffff0000980c7812 */ /* 0x040fe200078ec0ff */
[C---:B------:R-:W-:Y:S01]  /*9960*/  FFMA R14, R133.reuse, R17, R14 ;  /* 0x00000011850e7223 */ /* 0x040fe2000000000e */
[----:B------:R-:W-:Y:S01]  /*9970*/  SHF.L.U32 R17, R152, 0x10, RZ ;  /* 0x0000001098117819 */ /* 0x000fe200000006ff */
[----:B------:R-:W-:Y:S01]  /*9980*/  FFMA R15, R133, R20, R15 ;  /* 0x00000014850f7223 */ /* 0x000fe2000000000f */
[----:B------:R-:W-:Y:S01]  /*9990*/  F2FP.BF16.F32.PACK_AB R94, R9, R8 ;  /* 0x00000008095e723e */ /* 0x000fe200000010ff */
        /* <DEDUP_REMOVED lines=9> */
[----:B------:R-:W-:Y:S01]  /*9a30*/  SHF.L.U32 R18, R154, 0x10, RZ ;  /* 0x000000109a127819 */ /* 0x000fe200000006ff */
[----:B------:R-:W-:Y:S01]  /*9a40*/  FMUL R10, R130, R59 ;  /* 0x0000003b820a7220 */ /* 0x000fe20000400000 */
[----:B------:R-:W-:Y:S01]  /*9a50*/  LOP3.LUT R15, R154, 0xffff0000, RZ, 0xc0, !PT ;  /* 0xffff00009a0f7812 */ /* 0x000fe200078ec0ff */
[----:B------:R-:W-:Y:S01]  /*9a60*/  FMUL R11, R130, R60 ;  /* 0x0000003c820b7220 */ /* 0x000fe20000400000 */
[----:B------:R-:W-:Y:S01]  /*9a70*/  LOP3.LUT R17, R155, 0xffff0000, RZ, 0xc0, !PT ;  /* 0xffff00009b117812 */ /* 0x000fe200078ec0ff */
[C---:B------:R-:W-:Y:S01]  /*9a80*/  FFMA R9, R133.reuse, R14, R9 ;  /* 0x0000000e85097223 */ /* 0x040fe20000000009 */
[----:B------:R-:W-:Y:S01]  /*9a90*/  F2FP.BF16.F32.PACK_AB R96, R8, R16 ;  /* 0x000000100860723e */ /* 0x000fe200000010ff */
[----:B------:R-:W-:Y:S01]  /*9aa0*/  FFMA R10, R133, R13, R10 ;  /* 0x0000000d850a7223 */ /* 0x000fe2000000000a */
[----:B------:R-:W-:Y:S01]  /*9ab0*/  LOP3.LUT R16, R141, 0xffff0000, RZ, 0xc0, !PT ;  /* 0xffff00008d107812 */ /* 0x000fe200078ec0ff */
[C---:B------:R-:W-:Y:S01]  /*9ac0*/  FMUL R12, R130.reuse, R61 ;  /* 0x0000003d820c7220 */ /* 0x040fe20000400000 */
[----:B------:R-:W-:Y:S01]  /*9ad0*/  LOP3.LUT R20, R147, 0xffff0000, RZ, 0xc0, !PT ;  /* 0xffff000093147812 */ /* 0x000fe200078ec0ff */
[----:B------:R-:W-:Y:S01]  /*9ae0*/  FFMA R11, R133, R18, R11 ;  /* 0x00000012850b7223 */ /* 0x000fe2000000000b */
[----:B------:R-:W-:Y:S01]  /*9af0*/  SHF.L.U32 R18, R155, 0x10, RZ ;  /* 0x000000109b127819 */ /* 0x000fe200000006ff */
[----:B------:R-:W-:Y:S01]  /*9b00*/  FMUL R13, R130, R62 ;  /* 0x0000003e820d7220 */ /* 0x000fe20000400000 */
[----:B------:R-:W-:Y:S01]  /*9b10*/  F2FP.BF16.F32.PACK_AB R97, R10, R9 ;  /* 0x000000090a61723e */ /* 0x000fe200000010ff */
[C---:B------:R-:W-:Y:S01]  /*9b20*/  FFMA R12, R133.reuse, R15, R12 ;  /* 0x0000000f850c7223 */ /* 0x040fe2000000000c */
[----:B------:R-:W-:Y:S01]  /*9b30*/  SHF.L.U32 R15, R150, 0x10, RZ ;  /* 0x00000010960f7819 */ /* 0x000fe200000006ff */
[----:B------:R-:W-:Y:S01]  /*9b40*/  FMUL R14, R130, R63 ;  /* 0x0000003f820e7220 */ /* 0x000fe20000400000 */
[----:B------:R-:W-:Y:S01]  /*9b50*/  FFMA R13, R133, R18, R13 ;  /* 0x00000012850d7223 */ /* 0x000fe2000000000d */
[----:B------:R-:W-:Y:S01]  /*9b60*/  LOP3.LUT R18, R145, 0xffff0000, RZ, 0xc0, !PT ;  /* 0xffff000091127812 */ /* 0x000fe200078ec0ff */
[----:B------:R1:W-:Y:S01]  /*9b70*/  @!P1 STS.128 [R195+0x2010], R92 ;  /* 0x0020105cc3009388 */ /* 0x0003e20000000c00 */
[----:B------:R-:W-:Y:S01]  /*9b80*/  F2FP.BF16.F32.PACK_AB R98, R12, R11 ;  /* 0x0000000b0c62723e */ /* 0x000fe200000010ff */
[C---:B------:R-:W-:Y:S01]  /*9b90*/  FFMA R14, R133.reuse, R17, R14 ;  /* 0x00000011850e7223 */ /* 0x040fe2000000000e */
[----:B------:R-:W-:Y:S01]  /*9ba0*/  SHF.L.U32 R11, R148, 0x10, RZ ;  /* 0x00000010940b7819 */ /* 0x000fe200000006ff */
[----:B------:R-:W-:Y:S01]  /*9bb0*/  FMUL R8, R130, R64 ;  /* 0x0000004082087220 */ /* 0x000fe20000400000 */
[----:B------:R-:W-:Y:S01]  /*9bc0*/  LOP3.LUT R12, R148, 0xffff0000, RZ, 0xc0, !PT ;  /* 0xffff0000940c7812 */ /* 0x000fe200078ec0ff */
[----:B------:R-:W-:Y:S01]  /*9bd0*/  FMUL R9, R130, R65 ;  /* 0x0000004182097220 */ /* 0x000fe20000400000 */
[----:B------:R-:W-:Y:S01]  /*9be0*/  F2FP.BF16.F32.PACK_AB R99, R14, R13 ;  /* 0x0000000d0e63723e */ /* 0x000fe200000010ff */
[----:B------:R-:W-:Y:S01]  /*9bf0*/  FFMA R8, R133, R11, R8 ;  /* 0x0000000b85087223 */ /* 0x000fe20000000008 */
[----:B------:R-:W-:Y:S01]  /*9c00*/  SHF.L.U32 R13, R149, 0x10, RZ ;  /* 0x00000010950d7819 */ /* 0x000fe200000006ff */
[----:B------:R-:W-:Y:S01]  /*9c10*/  FFMA R9, R133, R12, R9 ;  /* 0x0000000c85097223 */ /* 0x000fe20000000009 */
[----:B------:R-:W-:Y:S01]  /*9c20*/  LOP3.LUT R14, R149, 0xffff0000, RZ, 0xc0, !PT ;  /* 0xffff0000950e7812 */ /* 0x000fe200078ec0ff */
[C---:B------:R-:W-:Y:S01]  /*9c30*/  FMUL R10, R130.reuse, R66 ;  /* 0x00000042820a7220 */ /* 0x040fe20000400000 */
[----:B------:R-:W-:Y:S01]  /*9c40*/  SHF.L.U32 R17, R147, 0x10, RZ ;  /* 0x0000001093117819 */ /* 0x000fe200000006ff */
[C---:B------:R-:W-:Y:S01]  /*9c50*/  FMUL R11, R130.reuse, R67 ;  /* 0x00000043820b7220 */ /* 0x040fe20000400000 */
[----:B--2---:R-:W-:Y:S01]  /*9c60*/  F2FP.BF16.F32.PACK_AB R88, R9, R8 ;  /* 0x000000080958723e */ /* 0x004fe200000010ff */
[C---:B------:R-:W-:Y:S01]  /*9c70*/  FFMA R10, R133.reuse, R13, R10 ;  /* 0x0000000d850a7223 */ /* 0x040fe2000000000a */
[----:B------:R-:W-:Y:S01]  /*9c80*/  FMUL R12, R130, R68 ;  /* 0x00000044820c7220 */ /* 0x000fe20000400000 */
[C---:B------:R-:W-:Y:S01]  /*9c90*/  FFMA R11, R133.reuse, R14, R11 ;  /* 0x0000000e850b7223 */ /* 0x040fe2000000000b */
[----:B------:R-:W-:Y:S01]  /*9ca0*/  LOP3.LUT R14, R150, 0xffff0000, RZ, 0xc0, !PT ;  /* 0xffff0000960e7812 */ /* 0x000fe200078ec0ff */
[C---:B------:R-:W-:Y:S01]  /*9cb0*/  FMUL R13, R130.reuse, R69 ;  /* 0x00000045820d7220 */ /* 0x040fe20000400000 */
[----:B------:R2:W-:Y:S01]  /*9cc0*/  @!P1 STS.128 [R188+0x3000], R96 ;  /* 0x00300060bc009388 */ /* 0x0005e20000000c00 */
[----:B------:R-:W-:Y:S01]  /*9cd0*/  FFMA R12, R133, R15, R12 ;  /* 0x0000000f850c7223 */ /* 0x000fe2000000000c */
[----:B------:R-:W-:Y:S01]  /*9ce0*/  F2FP.BF16.F32.PACK_AB R89, R11, R10 ;  /* 0x0000000a0b59723e */ /* 0x000fe200000010ff */
[----:B------:R-:W-:Y:S01]  /*9cf0*/  FFMA R13, R133, R14, R13 ;  /* 0x0000000e850d7223 */ /* 0x000fe2000000000d */
[C---:B------:R-:W-:Y:S01]  /*9d00*/  SHF.L.U32 R11, R151.reuse, 0x10, RZ ;  /* 0x00000010970b7819 */ /* 0x040fe200000006ff */
[C---:B------:R-:W-:Y:S01]  /*9d10*/  FMUL R8, R130.reuse, R70 ;  /* 0x0000004682087220 */ /* 0x040fe20000400000 */
[----:B------:R-:W-:Y:S01]  /*9d20*/  LOP3.LUT R14, R151, 0xffff0000, RZ, 0xc0, !PT ;  /* 0xffff0000970e7812 */ /* 0x000fe200078ec0ff */
[----:B------:R-:W-:Y:S01]  /*9d30*/  FMUL R9, R130, R71 ;  /* 0x0000004782097220 */ /* 0x000fe20000400000 */
[----:B------:R-:W-:Y:S01]  /*9d40*/  SHF.L.U32 R15, R140, 0x10, RZ ;  /* 0x000000108c0f7819 */ /* 0x000fe200000006ff */
        /* <DEDUP_REMOVED lines=10> */
[----:B------:R-:W-:Y:S01]  /*9df0*/  FMUL R13, R130, R75 ;  /* 0x0000004b820d7220 */ /* 0x000fe20000400000 */
[C---:B------:R-:W-:Y:S01]  /*9e00*/  FFMA R11, R133.reuse, R14, R11 ;  /* 0x0000000e850b7223 */ /* 0x040fe2000000000b */
[----:B------:R-:W-:Y:S01]  /*9e10*/  SHF.L.U32 R14, R142, 0x10, RZ ;  /* 0x000000108e0e7819 */ /* 0x000fe200000006ff */
[C---:B------:R-:W-:Y:S01]  /*9e20*/  FFMA R12, R133.reuse, R15, R12 ;  /* 0x0000000f850c7223 */ /* 0x040fe2000000000c */
[----:B------:R-:W-:Y:S01]  /*9e30*/  SHF.L.U32 R15, R144, 0x10, RZ ;  /* 0x00000010900f7819 */ /* 0x000fe200000006ff */
[----:B------:R-:W-:Y:S01]  /*9e40*/  FFMA R13, R133, R16, R13 ;  /* 0x00000010850d7223 */ /* 0x000fe2000000000d */
[----:B------:R-:W-:Y:S01]  /*9e50*/  LOP3.LUT R16, R142, 0xffff0000, RZ, 0xc0, !PT ;  /* 0xffff00008e107812 */ /* 0x000fe200078ec0ff */
[----:B------:R4:W-:Y:S01]  /*9e60*/  @!P1 STS.128 [R198+0x3010], R88 ;  /* 0x00301058c6009388 */ /* 0x0009e20000000c00 */
[----:B-1----:R-:W-:Y:S01]  /*9e70*/  F2FP.BF16.F32.PACK_AB R92, R11, R10 ;  /* 0x0000000a0b5c723e */ /* 0x002fe200000010ff */
[C---:B------:R-:W-:Y:S01]  /*9e80*/  FMUL R8, R130.reuse, R76 ;  /* 0x0000004c82087220 */ /* 0x040fe20000400000 */
[----:B------:R-:W-:Y:S01]  /*9e90*/  F2FP.BF16.F32.PACK_AB R93, R13, R12 ;  /* 0x0000000c0d5d723e */ /* 0x000fe200000010ff */
[C---:B------:R-:W-:Y:S01]  /*9ea0*/  FMUL R9, R130.reuse, R77 ;  /* 0x0000004d82097220 */ /* 0x040fe20000400000 */
[----:B------:R-:W-:Y:S01]  /*9eb0*/  SHF.L.U32 R13, R143, 0x10, RZ ;  /* 0x000000108f0d7819 */ /* 0x000fe200000006ff */
[----:B------:R-:W-:Y:S01]  /*9ec0*/  FFMA R8, R133, R14, R8 ;  /* 0x0000000e85087223 */ /* 0x000fe20000000008 */
[----:B------:R-:W-:Y:S01]  /*9ed0*/  LOP3.LUT R14, R143, 0xffff0000, RZ, 0xc0, !PT ;  /* 0xffff00008f0e7812 */ /* 0x000fe200078ec0ff */
[----:B------:R-:W1:Y:S01]  /*9ee0*/  S2R R200, SR_CgaCtaId ;  /* 0x0000000000c87919 */ /* 0x000e620000008800 */
[C---:B------:R-:W-:Y:S01]  /*9ef0*/  FMUL R10, R130.reuse, R78 ;  /* 0x0000004e820a7220 */ /* 0x040fe20000400000 */
[----:B------:R-:W-:Y:S01]  /*9f00*/  FFMA R9, R133, R16, R9 ;  /* 0x0000001085097223 */ /* 0x000fe20000000009 */
[----:B------:R-:W-:Y:S01]  /*9f10*/  SHF.L.U32 R16, R145, 0x10, RZ ;  /* 0x0000001091107819 */ /* 0x000fe200000006ff */
[C---:B------:R-:W-:Y:S01]  /*9f20*/  FMUL R11, R130.reuse, R79 ;  /* 0x0000004f820b7220 */ /* 0x040fe20000400000 */
[----:B------:R-:W-:Y:S01]  /*9f30*/  FFMA R10, R133, R13, R10 ;  /* 0x0000000d850a7223 */ /* 0x000fe2000000000a */
[----:B------:R-:W-:Y:S01]  /*9f40*/  FMUL R12, R130, R80 ;  /* 0x00000050820c7220 */ /* 0x000fe20000400000 */
[----:B------:R-:W-:Y:S01]  /*9f50*/  F2FP.BF16.F32.PACK_AB R94, R9, R8 ;  /* 0x00000008095e723e */ /* 0x000fe200000010ff */
[C---:B------:R-:W-:Y:S01]  /*9f60*/  FFMA R11, R133.reuse, R14, R11 ;  /* 0x0000000e850b7223 */ /* 0x040fe2000000000b */
[----:B------:R-:W-:Y:S01]  /*9f70*/  LOP3.LUT R14, R144, 0xffff0000, RZ, 0xc0, !PT ;  /* 0xffff0000900e7812 */ /* 0x000fe200078ec0ff */
[C---:B------:R-:W-:Y:S01]  /*9f80*/  FMUL R8, R130.reuse, R81 ;  /* 0x0000005182087220 */ /* 0x040fe20000400000 */
[C---:B------:R-:W-:Y:S01]  /*9f90*/  FMUL R9, R130.reuse, R82 ;  /* 0x0000005282097220 */ /* 0x040fe20000400000 */
[----:B------:R-:W-:Y:S01]  /*9fa0*/  FMUL R13, R130, R83 ;  /* 0x00000053820d7220 */ /* 0x000fe20000400000 */
[C---:B------:R-:W-:Y:S01]  /*9fb0*/  FFMA R12, R133.reuse, R15, R12 ;  /* 0x0000000f850c7223 */ /* 0x040fe2000000000c */
[C---:B------:R-:W-:Y:S01]  /*9fc0*/  FFMA R8, R133.reuse, R14, R8 ;  /* 0x0000000e85087223 */ /* 0x040fe20000000008 */
[----:B------:R-:W-:Y:S01]  /*9fd0*/  FFMA R9, R133, R16, R9 ;  /* 0x0000001085097223 */ /* 0x000fe20000000009 */
[----:B------:R-:W-:Y:S01]  /*9fe0*/  F2FP.BF16.F32.PACK_AB R95, R11, R10 ;  /* 0x0000000a0b5f723e */ /* 0x000fe200000010ff */
[C---:B------:R-:W-:Y:S01]  /*9ff0*/  FFMA R13, R133.reuse, R18, R13 ;  /* 0x00000012850d7223 */ /* 0x040fe2000000000d */
[----:B------:R-:W-:Y:S01]  /*a000*/  SHF.L.U32 R16, R146, 0x10, RZ ;  /* 0x0000001092107819 */ /* 0x000fe200000006ff */
[----:B------:R-:W-:Y:S01]  /*a010*/  FMUL R10, R130, R84 ;  /* 0x00000054820a7220 */ /* 0x000fe20000400000 */
[----:B------:R-:W-:Y:S01]  /*a020*/  LOP3.LUT R18, R146, 0xffff0000, RZ, 0xc0, !PT ;  /* 0xffff000092127812 */ /* 0x000fe200078ec0ff */
[----:B------:R4:W-:Y:S01]  /*a030*/  @!P1 STS.128 [R196+0x3020], R92 ;  /* 0x0030205cc4009388 */ /* 0x0009e20000000c00 */
[C---:B------:R-:W-:Y:S01]  /*a040*/  FMUL R11, R130.reuse, R85 ;  /* 0x00000055820b7220 */ /* 0x040fe20000400000 */
[C---:B------:R-:W-:Y:S01]  /*a050*/  FMUL R14, R130.reuse, R86 ;  /* 0x00000056820e7220 */ /* 0x040fe20000400000 */
[----:B------:R-:W-:Y:S01]  /*a060*/  FMUL R15, R130, R87 ;  /* 0x00000057820f7220 */ /* 0x000fe20000400000 */
[C---:B------:R-:W-:Y:S01]  /*a070*/  FFMA R10, R133.reuse, R16, R10 ;  /* 0x00000010850a7223 */ /* 0x040fe2000000000a */
[C---:B------:R-:W-:Y:S01]  /*a080*/  FFMA R11, R133.reuse, R18, R11 ;  /* 0x00000012850b7223 */ /* 0x040fe2000000000b */
[C---:B------:R-:W-:Y:S01]  /*a090*/  FFMA R14, R133.reuse, R17, R14 ;  /* 0x00000011850e7223 */ /* 0x040fe2000000000e */
[----:B------:R-:W-:Y:S01]  /*a0a0*/  FFMA R15, R133, R20, R15 ;  /* 0x00000014850f7223 */ /* 0x000fe2000000000f */
[----:B--2---:R-:W-:Y:S01]  /*a0b0*/  F2FP.BF16.F32.PACK_AB R96, R8, R12 ;  /* 0x0000000c0860723e */ /* 0x004fe200000010ff */
[----:B------:R-:W-:Y:S01]  /*a0c0*/  BSSY.RECONVERGENT B0, `(.L_x_125) ;  /* 0x0000021000007945 */ /* 0x000fe20003800200 */
[----:B------:R-:W-:Y:S02]  /*a0d0*/  F2FP.BF16.F32.PACK_AB R97, R13, R9 ;  /* 0x000000090d61723e */ /* 0x000fe400000010ff */
[----:B------:R-:W-:Y:S02]  /*a0e0*/  F2FP.BF16.F32.PACK_AB R98, R11, R10 ;  /* 0x0000000a0b62723e */ /* 0x000fe400000010ff */
[----:B------:R-:W-:Y:S02]  /*a0f0*/  F2FP.BF16.F32.PACK_AB R99, R15, R14 ;  /* 0x0000000e0f63723e */ /* 0x000fe400000010ff */
[----:B------:R-:W-:Y:S02]  /*a100*/  MOV R12, UR47 ;  /* 0x0000002f000c7c02 */ /* 0x000fe40008000f00 */
[----:B------:R-:W-:Y:S01]  /*a110*/  LEA R11, R137, UR45, 0x3 ;  /* 0x0000002d890b7c11 */ /* 0x000fe2000f8e18ff */
[----:B------:R4:W-:Y:S01]  /*a120*/  @!P1 STS.128 [R195+0x3010], R96 ;  /* 0x00301060c3009388 */ /* 0x0009e20000000c00 */
[----:B------:R-:W-:Y:S04]  /*a130*/  @P2 LEA R12, R12, UR45, 0x3 ;  /* 0x0000002d0c0c2c11 */ /* 0x000fe8000f8e18ff */
[----:B------:R-:W-:Y:S02]  /*a140*/  @P2 IADD3 R13, PT, PT, R12, 0x50, RZ ;  /* 0x000000500c0d2810 */ /* 0x000fe40007ffe0ff */
[----:B------:R-:W-:Y:S01]  /*a150*/  @P2 SHF.L.U32 R12, RZ, 0x1f, RZ ;  /* 0x0000001fff0c2819 */ /* 0x000fe200000006ff */
[----:B------:R-:W-:Y:S01]  /*a160*/  @!PT LDS RZ, [RZ] ;  /* 0x00000000fffff984 */ /* 0x000fe20000000800 */
[----:B------:R-:W-:Y:S01]  /*a170*/  @!PT LDS RZ, [RZ] ;  /* 0x00000000fffff984 */ /* 0x000fe20000000800 */
[----:B------:R-:W-:Y:S01]  /*a180*/  @!PT LDS RZ, [RZ] ;  /* 0x00000000fffff984 */ /* 0x000fe20000000800 */
[----:B------:R-:W-:Y:S01]  /*a190*/  @!PT LDS RZ, [RZ] ;  /* 0x00000000fffff984 */ /* 0x000fe20000000800 */
[----:B------:R2:W-:Y:S06]  /*a1a0*/  MEMBAR.ALL.CTA ;  /* 0x0000000000007992 */ /* 0x0005ec0000008000 */
[----:B--2---:R-:W2:Y:S01]  /*a1b0*/  FENCE.VIEW.ASYNC.S ;  /* 0x00000000000073c6 */ /* 0x004ea20000000000 */
[----:B-1----:R-:W-:Y:S01]  /*a1c0*/  @P2 PRMT R13, R200, 0x654, R13 ;  /* 0x00000654c80d2816 */ /* 0x002fe2000000000d */
[----:B--2---:R-:W-:Y:S06]  /*a1d0*/  BAR.SYNC.DEFER_BLOCKING 0x1, 0x80 ;  /* 0x0042000000007b1d */ /* 0x004fec0000010000 */
[----:B------:R-:W-:Y:S05]  /*a1e0*/  @P0 BRA `(.L_x_126) ;  /* 0x0000000000380947 */ /* 0x000fea0003800000 */
[----:B------:R-:W-:Y:S01]  /*a1f0*/  R2UR UR9, R212 ;  /* 0x00000000d40972ca */ /* 0x000fe200000e0000 */
[----:B------:R-:W-:Y:S02]  /*a200*/  UIADD3 UR4, UP0, UPT, UR54, 0xa80, URZ ;  /* 0x00000a8036047890 */ /* 0x000fe4000ff1e0ff */
[----:B------:R-:W-:Y:S02]  /*a210*/  UIADD3 UR10, UPT, UPT, UR50, 0x40, URZ ;  /* 0x00000040320a7890 */ /* 0x000fe4000fffe0ff */
[----:B------:R-:W-:Y:S02]  /*a220*/  UIADD3 UR8, UPT, UPT, UR45, 0x2200, URZ ;  /* 0x000022002d087890 */ /* 0x000fe4000fffe0ff */
[----:B------:R-:W-:Y:S01]  /*a230*/  UIADD3.X UR5, UPT, UPT, URZ, UR55, URZ, UP0, !UPT ;  /* 0x00000037ff057290 */ /* 0x000fe200087fe4ff */
[----:B------:R-:W-:Y:S01]  /*a240*/  UMOV UR11, UR44 ;  /* 0x0000002c000b7c82 */ /* 0x000fe20008000000 */
[----:B------:R-:W-:Y:S01]  /*a250*/  UIADD3 UR12, UPT, UPT, UR45, 0x3200, URZ ;  /* 0x000032002d0c7890 */ /* 0x000fe2000fffe0ff */
[----:B------:R-:W-:Y:S03]  /*a260*/  UMOV UR15, UR44 ;  /* 0x0000002c000f7c82 */ /* 0x000fe60008000000 */
[----:B------:R-:W-:Y:S01]  /*a270*/  UIADD3 UR13, UPT, UPT, UR9, 0x80, URZ ;  /* 0x00000080090d7890 */ /* 0x000fe2000fffe0ff */
[----:B------:R-:W-:Y:S02]  /*a280*/  UMOV UR14, UR10 ;  /* 0x0000000a000e7c82 */ /* 0x000fe40008000000 */
[----:B------:R1:W-:Y:S06]  /*a290*/  UTMASTG.3D [UR8], [UR4] ;  /* 0x00000008040073b5 */ /* 0x0003ec0008010000 */
[----:B------:R1:W-:Y:S01]  /*a2a0*/  UTMASTG.3D [UR12], [UR4] ;  /* 0x0000000c040073b5 */ /* 0x0003e20008010000 */
[----:B------:R0:W-:Y:S01]  /*a2b0*/  UTMACMDFLUSH ;  /* 0x00000000000079b7 */ /* 0x0001e20000000000 */
[----:B-1----:R-:W-:Y:S04]  /*a2c0*/  DEPBAR.LE SB0, 0x1 ;  /* 0x000080400000791a */ /* 0x002fe80000000000 */
.L_x_126:
[----:B------:R-:W-:Y:S05]  /*a2d0*/  BSYNC.RECONVERGENT B0 ;  /* 0x0000000000007941 */ /* 0x000fea0003800200 */
.L_x_125:
[----:B------:R-:W-:Y:S01]  /*a2e0*/  BAR.SYNC.DEFER_BLOCKING 0x1, 0x80 ;  /* 0x0042000000007b1d */ /* 0x000fe20000010000 */
[----:B------:R-:W-:Y:S02]  /*a2f0*/  UISETP.NE.AND UP0, UPT, UR43, URZ, UPT ;  /* 0x000000ff2b00728c */ /* 0x000fe4000bf05270 */
[----:B------:R-:W-:Y:S03]  /*a300*/  UIADD3 UR5, UPT, UPT, UR47, 0x1, URZ ;  /* 0x000000012f057890 */ /* 0x000fe6000fffe0ff */
[----:B------:R1:W-:Y:S01]  /*a310*/  @P2 SYNCS.ARRIVE.TRANS64.RED.A1T0 RZ, [R13+URZ], RZ ;  /* 0x000000ff0dff29a7 */ /* 0x0003e200081004ff */
[----:B------:R-:W-:Y:S01]  /*a320*/  UMOV UR4, 0x40 ;  /* 0x0000004000047882 */ /* 0x000fe20000000000 */
[----:B------:R-:W-:Y:S01]  /*a330*/  BSSY B1, `(.L_x_127) ;  /* 0x0000021000017945 */ /* 0x000fe20003800000 */
[----:B------:R-:W-:Y:S02]  /*a340*/  USEL UR4, UR4, 0x20, !UP0 ;  /* 0x0000002004047887 */ /* 0x000fe4000c000000 */
[----:B------:R-:W-:Y:S02]  /*a350*/  UISETP.NE.AND UP0, UPT, UR5, 0x4, UPT ;  /* 0x000000040500788c */ /* 0x000fe4000bf05270 */
[----:B------:R-:W-:Y:S01]  /*a360*/  UIADD3 UR49, UPT, UPT, UR52, UR4, URZ ;  /* 0x0000000434317290 */ /* 0x000fe2000fffe0ff */
[----:B------:R-:W2:Y:S01]  /*a370*/  @P2 SYNCS.PHASECHK.TRANS64.TRYWAIT P0, [R11+URZ+0x30], R12 ;  /* 0x0000300c0b0025a7 */ /* 0x000ea200080011ff */
[----:B----4-:R-:W-:Y:S01]  /*a380*/  VIADD R92, R131, UR4 ;  /* 0x00000004835c7c36 */ /* 0x010fe20008000000 */
[----:B------:R-:W-:Y:S04]  /*a390*/  USEL UR46, UR5, URZ, UP0 ;  /* 0x000000ff052e7287 */ /* 0x000fe80008000000 */
[----:B------:R-:W-:Y:S04]  /*a3a0*/  SHF.R.U32.HI R10, RZ, 0x15, R92 ;  /* 0x00000015ff0a7819 */ /* 0x000fe8000001165c */
[----:B------:R-:W-:Y:S02]  /*a3b0*/  LOP3.LUT R16, R10, 0x3, RZ, 0xc0, !PT ;  /* 0x000000030a107812 */ /* 0x000fe400078ec0ff */
[----:B--2---:R-:W-:Y:S01]  /*a3c0*/  @P2 SEL R138, RZ, 0x1, !P0 ;  /* 0x00000001ff8a2807 */ /* 0x004fe20004000000 */
[----:B-1----:R-:W-:Y:S06]  /*a3d0*/  @!P2 BRA `(.L_x_128) ;  /* 0x000000000058a947 */ /* 0x002fec0003800000 */
        /* <DEDUP_REMOVED lines=8> */
[----:B------:R-:W-:Y:S04]  /*a460*/  SHF.L.U32 R8, RZ, 0x1f, RZ ;  /* 0x0000001fff087819 */ /* 0x000fe800000006ff */
[----:B------:R-:W1:Y:S02]  /*a470*/  SYNCS.PHASECHK.TRANS64.TRYWAIT P0, [R11+URZ+0x30], R8 ;  /* 0x000030080b0075a7 */ /* 0x000e6400080011ff */
[----:B-1----:R-:W-:Y:S05]  /*a480*/  @!P0 BRA `(.L_x_131) ;  /* 0x0000009000888947 */ /* 0x002fea0003800000 */
.L_x_130:
[----:B------:R-:W-:Y:S05]  /*a490*/  BSYNC B0 ;  /* 0x0000000000007941 */ /* 0x000fea0003800000 */
.L_x_129:
[----:B------:R-:W-:Y:S02]  /*a4a0*/  ISETP.NE.AND P0, PT, R199, RZ, PT ;  /* 0x000000ffc700720c */ /* 0x000fe40003f05270 */
[----:B------:R-:W-:Y:S11]  /*a4b0*/  IADD3 R137, PT, PT, R137, 0x1, RZ ;  /* 0x0000000189897810 */ /* 0x000ff60007ffe0ff */
[----:B------:R2:W4:Y:S04]  /*a4c0*/  @P0 LDS.128 R160, [R3+0x20] ;  /* 0x0000200003a00984 */ /* 0x0005280000000c00 */
[----:B------:R2:W1:Y:S04]  /*a4d0*/  @P0 LDS.128 R140, [R3+0x1020] ;  /* 0x00102000038c0984 */ /* 0x0004680000000c00 */
[----:B------:R2:W1:Y:S04]  /*a4e0*/  @P0 LDS.128 R168, [R6] ;  /* 0x0000000006a80984 */ /* 0x0004680000000c00 */
[----:B------:R2:W1:Y:S04]  /*a4f0*/  @P0 LDS.128 R152, [R6+0x1000] ;  /* 0x0010000006980984 */ /* 0x0004680000000c00 */
[----:B------:R2:W1:Y:S04]  /*a500*/  @P0 LDS.128 R164, [R4+0x10] ;  /* 0x0000100004a40984 */ /* 0x0004680000000c00 */
[----:B------:R2:W1:Y:S04]  /*a510*/  @P0 LDS.128 R148, [R4+0x1010] ;  /* 0x0010100004940984 */ /* 0x0004680000000c00 */
[----:B------:R2:W1:Y:S04]  /*a520*/  @P0 LDS.128 R156, [R0+0x10] ;  /* 0x00001000009c0984 */ /* 0x0004680000000c00 */
[----:B------:R2:W1:Y:S02]  /*a530*/  @P0 LDS.128 R144, [R0+0x1010] ;  /* 0x0010100000900984 */ /* 0x0004640000000c00 */
.L_x_128:
[----:B------:R-:W-:Y:S05]  /*a540*/  BSYNC B1 ;  /* 0x0000000000017941 */ /* 0x000fea0003800000 */
.L_x_127:
[----:B------:R-:W-:Y:S11]  /*a550*/  ISETP.NE.AND P0, PT, R189, R16, PT ;  /* 0x00000010bd00720c */ /* 0x000ff60003f05270 */
[----:B------:R-:W-:Y:S02]  /*a560*/  @!UPT UIADD3 URZ, UPT, UPT, URZ, URZ, URZ ;  /* 0x000000fffffff290 */ /* 0x000fe4000fffe0ff */
[----:B------:R-:W-:Y:S05]  /*a570*/  @P0 BRA `(.L_x_132) ;  /* 0x0000000000bc0947 */ /* 0x000fea0003800000 */
[----:B------:R-:W-:Y:S11]  /*a580*/  LOP3.LUT P0, RZ, R10, 0x3, R177, 0x48, !PT ;  /* 0x000000030aff7812 */ /* 0x000ff600078048b1 */
[----:B------:R-:W-:Y:S02]  /*a590*/  @!UPT UIADD3 URZ, UPT, UPT, URZ, URZ, URZ ;  /* 0x000000fffffff290 */ /* 0x000fe4000fffe0ff */
[----:B------:R-:W-:Y:S05]  /*a5a0*/  @!P0 BRA `(.L_x_133) ;  /* 0x0000000000408947 */ /* 0x000fea0003800000 */
[----:B------:R-:W5:Y:S01]  /*a5b0*/  LDCU.64 UR8, c[0x4][0x70] ;  /* 0x01000e00ff0877ac */ /* 0x000f620008000a00 */
[----:B------:R-:W-:Y:S01]  /*a5c0*/  MOV R15, 0x0 ;  /* 0x00000000000f7802 */ /* 0x000fe20000000f00 */
[----:B------:R-:W-:Y:S02]  /*a5d0*/  HFMA2 R12, -RZ, RZ, 0, 5.9604644775390625e-08 ;  /* 0x00000001ff0c7431 */ /* 0x000fe400000001ff */
[----:B-1----:R-:W-:Y:S02]  /*a5e0*/  IMAD.MOV.U32 R8, RZ, RZ, 0x192 ;  /* 0x00000192ff087424 */ /* 0x002fe400078e00ff */
[----:B------:R-:W-:Y:S01]  /*a5f0*/  IMAD.MOV.U32 R13, RZ, RZ, RZ ;  /* 0x000000ffff0d7224 */ /* 0x000fe200078e00ff */
[----:B------:R-:W1:Y:S01]  /*a600*/  LDCU.64 UR6, c[0x4][0x78] ;  /* 0x01000f00ff0677ac */ /* 0x000e620008000a00 */
[----:B------:R-:W3:Y:S01]  /*a610*/  LDC.64 R14, c[0x4][R15] ;  /* 0x010000000f0e7b82 */ /* 0x000ee20000000a00 */
[----:B------:R-:W4:Y:S01]  /*a620*/  LDCU.64 UR4, c[0x4][0x10] ;  /* 0x01000200ff0477ac */ /* 0x000f220008000a00 */
[----:B-----5:R-:W-:Y:S01]  /*a630*/  MOV R5, UR9 ;  /* 0x0000000900057c02 */ /* 0x020fe20008000f00 */
[----:B--2---:R-:W-:Y:S01]  /*a640*/  IMAD.U32 R4, RZ, RZ, UR8 ;  /* 0x00000008ff047e24 */ /* 0x004fe2000f8e00ff */
[----:B-1----:R-:W-:Y:S01]  /*a650*/  MOV R7, UR7 ;  /* 0x0000000700077c02 */ /* 0x002fe20008000f00 */
[----:B------:R-:W-:Y:S01]  /*a660*/  IMAD.U32 R6, RZ, RZ, UR6 ;  /* 0x00000006ff067e24 */ /* 0x000fe2000f8e00ff */
[----:B----4-:R-:W-:Y:S01]  /*a670*/  MOV R11, UR5 ;  /* 0x00000005000b7c02 */ /* 0x010fe20008000f00 */
[----:B------:R-:W-:Y:S02]  /*a680*/  IMAD.U32 R10, RZ, RZ, UR4 ;  /* 0x00000004ff0a7e24 */ /* 0x000fe4000f8e00ff */
[----:B------:R-:W-:Y:S07]  /*a690*/  LEPC R20, `(.L_x_133) ;  /* 0x000000001014794e */ /* 0x000fee0000000000 */
[----:B---3--:R-:W-:Y:S05]  /*a6a0*/  CALL.ABS.NOINC R14 ;  /* 0x000000000e007343 */ /* 0x008fea0003c00000 */
.L_x_133:
[----:B------:R-:W-:Y:S05]  /*a6b0*/  WARPSYNC.ALL ;  /* 0x0000000000007948 */ /* 0x000fea0003800000 */
[C---:B------:R-:W-:Y:S01]  /*a6c0*/  R2UR UR4, R92.reuse ;  /* 0x000000005c0472ca */ /* 0x040fe200000e0000 */
[----:B--2---:R-:W-:Y:S05]  /*a6d0*/  VIADD R0, R92, 0x80 ;  /* 0x000000805c007836 */ /* 0x004fea0000000000 */
[----:B------:R-:W-:Y:S04]  /*a6e0*/  SHF.R.U32.HI R0, RZ, 0x15, R0 ;  /* 0x00000015ff007819 */ /* 0x000fe80000011600 */
[----:B------:R-:W-:Y:S03]  /*a6f0*/  LOP3.LUT P0, RZ, R0, 0x3, R177, 0x48, !PT ;  /* 0x0000000300ff7812 */ /* 0x000fe600078048b1 */
[----:B------:R-:W2:Y:S10]  /*a700*/  LDTM.x32 R24, tmem[UR4] ;  /* 0x00000004001879ee */ /* 0x000eb400082c0000 */
[----:B--2---:R-:W-:Y:S05]  /*a710*/  @!P0 BRA `(.L_x_134) ;  /* 0x0000000000408947 */ /* 0x004fea0003800000 */
[----:B------:R-:W2:Y:S01]  /*a720*/  LDCU.64 UR8, c[0x4][0x70] ;  /* 0x01000e00ff0877ac */ /* 0x000ea20008000a00 */
[----:B------:R-:W-:Y:S01]  /*a730*/  MOV R15, 0x0 ;  /* 0x00000000000f7802 */ /* 0x000fe20000000f00 */
[----:B------:R-:W-:Y:S02]  /*a740*/  HFMA2 R12, -RZ, RZ, 0, 5.9604644775390625e-08 ;  /* 0x00000001ff0c7431 */ /* 0x000fe400000001ff */
[----:B-1----:R-:W-:Y:S02]  /*a750*/  IMAD.MOV.U32 R8, RZ, RZ, 0x192 ;  /* 0x00000192ff087424 */ /* 0x002fe400078e00ff */
[----:B------:R-:W-:Y:S01]  /*a760*/  IMAD.MOV.U32 R13, RZ, RZ, RZ ;  /* 0x000000ffff0d7224 */ /* 0x000fe200078e00ff */
[----:B------:R-:W1:Y:S01]  /*a770*/  LDCU.64 UR6, c[0x4][0x78] ;  /* 0x01000f00ff0677ac */ /* 0x000e620008000a00 */
[----:B------:R-:W3:Y:S01]  /*a780*/  LDC.64 R14, c[0x4][R15] ;  /* 0x010000000f0e7b82 */ /* 0x000ee20000000a00 */
[----:B------:R-:W5:Y:S01]  /*a790*/  LDCU.64 UR4, c[0x4][0x10] ;  /* 0x01000200ff0477ac */ /* 0x000f620008000a00 */
[----:B--2---:R-:W-:Y:S01]  /*a7a0*/  MOV R5, UR9 ;  /* 0x0000000900057c02 */ /* 0x004fe20008000f00 */
[----:B------:R-:W-:Y:S01]  /*a7b0*/  IMAD.U32 R4, RZ, RZ, UR8 ;  /* 0x00000008ff047e24 */ /* 0x000fe2000f8e00ff */
[----:B-1----:R-:W-:Y:S01]  /*a7c0*/  MOV R7, UR7 ;  /* 0x0000000700077c02 */ /* 0x002fe20008000f00 */
[----:B------:R-:W-:Y:S01]  /*a7d0*/  IMAD.U32 R6, RZ, RZ, UR6 ;  /* 0x00000006ff067e24 */ /* 0x000fe2000f8e00ff */
[----:B-----5:R-:W-:Y:S01]  /*a7e0*/  MOV R11, UR5 ;  /* 0x00000005000b7c02 */ /* 0x020fe20008000f00 */
[----:B------:R-:W-:Y:S02]  /*a7f0*/  IMAD.U32 R10, RZ, RZ, UR4 ;  /* 0x00000004ff0a7e24 */ /* 0x000fe4000f8e00ff */
[----:B------:R-:W-:Y:S07]  /*a800*/  LEPC R20, `(.L_x_134) ;  /* 0x000000001014794e */ /* 0x000fee0000000000 */
[----:B---34-:R-:W-:Y:S05]  /*a810*/  CALL.ABS.NOINC R14 ;  /* 0x000000000e007343 */ /* 0x018fea0003c00000 */
.L_x_134:
[----:B------:R-:W-:Y:S05]  /*a820*/  WARPSYNC.ALL ;  /* 0x0000000000007948 */ /* 0x000fea0003800000 */
[----:B------:R-:W-:Y:S11]  /*a830*/  R2UR UR4, R92 ;  /* 0x000000005c0472ca */ /* 0x000ff600000e0000 */
[----:B------:R-:W-:Y:S02]  /*a840*/  @!UPT UIADD3 URZ, UPT, UPT, URZ, URZ, URZ ;  /* 0x000000fffffff290 */ /* 0x000fe4000fffe0ff */
[----:B------:R-:W2:Y:S02]  /*a850*/  LDTM.x32 R56, tmem[UR4+0x80] ;  /* 0x00008004003879ee */ /* 0x000ea400082c0000 */
[----:B--2---:R-:W-:Y:S01]  /*a860*/  NOP ;  /* 0x0000000000007918 */ /* 0x004fe20000000000 */
.L_x_132:
[----:B-12---:R-:W-:Y:S01]  /*a870*/  SHF.L.U32 R4, R168, 0x10, RZ ;  /* 0x00000010a8047819 */ /* 0x006fe200000006ff */
[----:B------:R-:W-:Y:S01]  /*a880*/  FMUL R0, R130, R24 ;  /* 0x0000001882007220 */ /* 0x000fe20000400000 */
[----:B------:R-:W-:Y:S01]  /*a890*/  LOP3.LUT R6, R168, 0xffff0000, RZ, 0xc0, !PT ;  /* 0xffff0000a8067812 */ /* 0x000fe200078ec0ff */
[C---:B------:R-:W-:Y:S01]  /*a8a0*/  FMUL R3, R130.reuse, R25 ;  /* 0x0000001982037220 */ /* 0x040fe20000400000 */
[----:B------:R-:W-:Y:S01]  /*a8b0*/  SHF.L.U32 R7, R169, 0x10, RZ ;  /* 0x00000010a9077819 */ /* 0x000fe200000006ff */
[----:B------:R-:W-:Y:S01]  /*a8c0*/  FFMA R0, R133, R4, R0 ;  /* 0x0000000485007223 */ /* 0x000fe20000000000 */
[----:B------:R-:W-:Y:S01]  /*a8d0*/  LOP3.LUT R8, R169, 0xffff0000, RZ, 0xc0, !PT ;  /* 0xffff0000a9087812 */ /* 0x000fe200078ec0ff */
[----:B------:R-:W-:Y:S01]  /*a8e0*/  FMUL R4, R130, R26 ;  /* 0x0000001a82047220 */ /* 0x000fe20000400000 */
[C---:B------:R-:W-:Y:S01]  /*a8f0*/  SHF.L.U32 R9, R170.reuse, 0x10, RZ ;  /* 0x00000010aa097819 */ /* 0x040fe200000006ff */
[----:B------:R-:W-:Y:S01]  /*a900*/  FFMA R3, R133, R6, R3 ;  /* 0x0000000685037223 */ /* 0x000fe20000000003 */
[----:B------:R-:W-:Y:S01]  /*a910*/  LOP3.LUT R10, R170, 0xffff0000, RZ, 0xc0, !PT ;  /* 0xffff0000aa0a7812 */ /* 0x000fe200078ec0ff */
[C---:B------:R-:W-:Y:S01]  /*a920*/  FMUL R5, R130.reuse, R27 ;  /* 0x0000001b82057220 */ /* 0x040fe20000400000 */
[C---:B------:R-:W-:Y:S01]  /*a930*/  SHF.L.U32 R11, R171.reuse, 0x10, RZ ;  /* 0x00000010ab0b7819 */ /* 0x040fe200000006ff */
[C---:B------:R-:W-:Y:S01]  /*a940*/  FMUL R6, R130.reuse, R28 ;  /* 0x0000001c82067220 */ /* 0x040fe20000400000 */
[----:B------:R-:W-:Y:S01]  /*a950*/  LOP3.LUT R12, R171, 0xffff0000, RZ, 0xc0, !PT ;  /* 0xffff0000ab0c7812 */ /* 0x000fe200078ec0ff */
[----:B------:R-:W-:Y:S01]  /*a960*/  FFMA R4, R133, R7, R4 ;  /* 0x0000000785047223 */ /* 0x000fe20000000004 */
[----:B------:R-:W-:Y:S01]  /*a970*/  ISETP.NE.AND P1, PT, R189, R16, PT ;  /* 0x00000010bd00720c */ /* 0x000fe20003f25270 */
[----:B------:R-:W-:Y:S01]  /*a980*/  FFMA R5, R133, R8, R5 ;  /* 0x0000000885057223 */ /* 0x000fe20000000005 */
[----:B------:R-:W-:Y:S01]  /*a990*/  F2FP.BF16.F32.PACK_AB R16, R3, R0 ;  /* 0x000000000310723e */ /* 0x000fe200000010ff */
[C---:B------:R-:W-:Y:S01]  /*a9a0*/  FMUL R7, R130.reuse, R29 ;  /* 0x0000001d82077220 */ /* 0x040fe20000400000 */
[----:B------:R-:W-:Y:S01]  /*a9b0*/  LOP3.LUT R14, R159, 0xffff0000, RZ, 0xc0, !PT ;  /* 0xffff00009f0e7812 */ /* 0x000fe200078ec0ff */
[----:B------:R-:W-:Y:S01]  /*a9c0*/  FFMA R6, R133, R9, R6 ;  /* 0x0000000985067223 */ /* 0x000fe20000000006 */
[----:B------:R-:W-:Y:S01]  /*a9d0*/  F2FP.BF16.F32.PACK_AB R17, R5, R4 ;  /* 0x000000040511723e */ /* 0x000fe200000010ff */
[----:B------:R-:W-:Y:S01]  /*a9e0*/  FMUL R8, R130, R30 ;  /* 0x0000001e82087220 */ /* 0x000fe20000400000 */
[----:B------:R-:W-:Y:S01]  /*a9f0*/  ISETP.NE.AND P2, PT, R194, RZ, PT ;  /* 0x000000ffc200720c */ /* 0x000fe20003f45270 */
[----:B------:R-:W-:Y:S01]  /*aa00*/  FMUL R9, R130, R31 ;  /* 0x0000001f82097220 */ /* 0x000fe20000400000 */
[----:B------:R-:W-:Y:S01]  /*aa10*/  ISETP.NE.AND P0, PT, R189, RZ, PT ;  /* 0x000000ffbd00720c */ /* 0x000fe20003f05270 */
[C---:B------:R-:W-:Y:S01]  /*aa20*/  FFMA R7, R133.reuse, R10, R7 ;  /* 0x0000000a85077223 */ /* 0x040fe20000000007 */
[C---:B------:R-:W-:Y:S01]  /*aa30*/  FFMA R8, R133.reuse, R11, R8 ;  /* 0x0000000b85087223 */ /* 0x040fe20000000008 */
[----:B------:R-:W-:Y:S01]  /*aa40*/  SHF.L.U32 R11, R164, 0x10, RZ ;  /* 0x00000010a40b7819 */ /* 0x000fe200000006ff */
[----:B------:R-:W-:Y:S01]  /*aa50*/  FFMA R9, R133, R12, R9 ;  /* 0x0000000c85097223 */ /* 0x000fe20000000009 */
[----:B------:R-:W-:Y:S01]  /*aa60*/  SHF.L.U32 R12, R166, 0x10, RZ ;  /* 0x00000010a60c7819 */ /* 0x000fe200000006ff */
[C---:B------:R-:W-:Y:S01]  /*aa70*/  FMUL R10, R130.reuse, R32 ;  /* 0x00000020820a7220 */ /* 0x040fe20000400000 */
[----:B------:R-:W-:Y:S01]  /*aa80*/  F2FP.BF16.F32.PACK_AB R18, R7, R6 ;  /* 0x000000060712723e */ /* 0x000fe200000010ff */
[----:B------:R-:W-:Y:S01]  /*aa90*/  FMUL R0, R130, R33 ;  /* 0x0000002182007220 */ /* 0x000fe20000400000 */
[----:B------:R-:W-:Y:S01]  /*aaa0*/  F2FP.BF16.F32.PACK_AB R19, R9, R8 ;  /* 0x000000080913723e */ /* 0x000fe200000010ff */
[----:B------:R-:W-:Y:S01]  /*aab0*/  FFMA R10, R133, R11, R10 ;  /* 0x0000000b850a7223 */ /* 0x000fe2000000000a */
[----:B------:R-:W-:Y:S01]  /*aac0*/  LOP3.LUT R6, R164, 0xffff0000, RZ, 0xc0, !PT ;  /* 0xffff0000a4067812 */ /* 0x000fe200078ec0ff */
[C---:B------:R-:W-:Y:S01]  /*aad0*/  FMUL R3, R130.reuse, R34 ;  /* 0x0000002282037220 */ /* 0x040fe20000400000 */
[C---:B------:R-:W-:Y:S01]  /*aae0*/  SHF.L.U32 R8, R165.reuse, 0x10, RZ ;  /* 0x00000010a5087819 */ /* 0x040fe200000006ff */
[----:B------:R1:W-:Y:S01]  /*aaf0*/  @!P1 STS.128 [R188+0x4000], R16 ;  /* 0x00400010bc009388 */ /* 0x0003e20000000c00 */
[----:B------:R-:W-:Y:S01]  /*ab00*/  LOP3.LUT R7, R165, 0xffff0000, RZ, 0xc0, !PT ;  /* 0xffff0000a5077812 */ /* 0x000fe200078ec0ff */
[----:B------:R-:W-:Y:S01]  /*ab10*/  FMUL R4, R130, R35 ;  /* 0x0000002382047220 */ /* 0x000fe20000400000 */
[----:B------:R-:W-:Y:S01]  /*ab20*/  LOP3.LUT R9, R166, 0xffff0000, RZ, 0xc0, !PT ;  /* 0xffff0000a6097812 */ /* 0x000fe200078ec0ff */
[C---:B------:R-:W-:Y:S01]  /*ab30*/  FMUL R5, R130.reuse, R36 ;  /* 0x0000002482057220 */ /* 0x040fe20000400000 */
[----:B------:R-:W-:Y:S01]  /*ab40*/  LOP3.LUT R11, R167, 0xffff0000, RZ, 0xc0, !PT ;  /* 0xffff0000a70b7812 */ /* 0x000fe200078ec0ff */
[C---:B------:R-:W-:Y:S01]  /*ab50*/  FFMA R0, R133.reuse, R6, R0 ;  /* 0x0000000685007223 */ /* 0x040fe20000000000 */
[C---:B------:R-:W-:Y:S01]  /*ab60*/  FFMA R3, R133.reuse, R8, R3 ;  /* 0x0000000885037223 */ /* 0x040fe20000000003 */
[C---:B------:R-:W-:Y:S01]  /*ab70*/  FFMA R4, R133.reuse, R7, R4 ;  /* 0x0000000785047223 */ /* 0x040fe20000000004 */
[----:B------:R-:W-:Y:S01]  /*ab80*/  FFMA R5, R133, R12, R5 ;  /* 0x0000000c85057223 */ /* 0x000fe20000000005 */
[----:B------:R-:W-:Y:S01]  /*ab90*/  SHF.L.U32 R12, R167, 0x10, RZ ;  /* 0x00000010a70c7819 */ /* 0x000fe200000006ff */
[----:B------:R-:W-:Y:S01]  /*aba0*/  FMUL R6, R130, R37 ;  /* 0x0000002582067220 */ /* 0x000fe20000400000 */
[----:B------:R-:W-:Y:S01]  /*abb0*/  F2FP.BF16.F32.PACK_AB R20, R0, R10 ;  /* 0x0000000a0014723e */ /* 0x000fe200000010ff */
[----:B------:R-:W-:Y:S01]  /*abc0*/  FMUL R7, R130, R38 ;  /* 0x0000002682077220 */ /* 0x000fe20000400000 */
[----:B------:R-:W-:Y:S01]  /*abd0*/  F2FP.BF16.F32.PACK_AB R21, R4, R3 ;  /* 0x000000030415723e */ /* 0x000fe200000010ff */
[----:B------:R-:W-:Y:S01]  /*abe0*/  FMUL R8, R130, R39 ;  /* 0x0000002782087220 */ /* 0x000fe20000400000 */
[----:B----4-:R-:W-:Y:S01]  /*abf0*/  SHF.L.U32 R3, R160, 0x10, RZ ;  /* 0x00000010a0037819 */ /* 0x010fe200000006ff */
[C---:B------:R-:W-:Y:S01]  /*ac00*/  FFMA R6, R133.reuse, R9, R6 ;  /* 0x0000000985067223 */ /* 0x040fe20000000006 */
[----:B------:R-:W-:Y:S01]  /*ac10*/  SHF.L.U32 R9, R162, 0x10, RZ ;  /* 0x00000010a2097819 */ /* 0x000fe200000006ff */
[----:B------:R-:W-:Y:S01]  /*ac20*/  FFMA R7, R133, R12, R7 ;  /* 0x0000000c85077223 */ /* 0x000fe20000000007 */
[----:B------:R-:W-:Y:S01]  /*ac30*/  LOP3.LUT R10, R157, 0xffff0000, RZ, 0xc0, !PT ;  /* 0xffff00009d0a7812 */ /* 0x000fe200078ec0ff */
[C---:B------:R-:W-:Y:S01]  /*ac40*/  FFMA R8, R133.reuse, R11, R8 ;  /* 0x0000000b85087223 */ /* 0x040fe20000000008 */
[----:B------:R-:W-:Y:S01]  /*ac50*/  F2FP.BF16.F32.PACK_AB R22, R6, R5 ;  /* 0x000000050616723e */ /* 0x000fe200000010ff */
[----:B------:R-:W-:Y:S01]  /*ac60*/  FMUL R0, R130, R40 ;  /* 0x0000002882007220 */ /* 0x000fe20000400000 */
[----:B------:R-:W-:Y:S01]  /*ac70*/  LOP3.LUT R6, R160, 0xffff0000, RZ, 0xc0, !PT ;  /* 0xffff0000a0067812 */ /* 0x000fe200078ec0ff */
[----:B------:R-:W-:Y:S01]  /*ac80*/  FMUL R4, R130, R42 ;  /* 0x0000002a82047220 */ /* 0x000fe20000400000 */
[----:B------:R-:W-:Y:S01]  /*ac90*/  F2FP.BF16.F32.PACK_AB R23, R8, R7 ;  /* 0x000000070817723e */ /* 0x000fe200000010ff */
[----:B------:R-:W-:Y:S01]  /*aca0*/  FFMA R0, R133, R3, R0 ;  /* 0x0000000385007223 */ /* 0x000fe20000000000 */
[C---:B------:R-:W-:Y:S01]  /*acb0*/  SHF.L.U32 R7, R161.reuse, 0x10, RZ ;  /* 0x00000010a1077819 */ /* 0x040fe200000006ff */
[C---:B------:R-:W-:Y:S01]  /*acc0*/  FMUL R3, R130.reuse, R41 ;  /* 0x0000002982037220 */ /* 0x040fe20000400000 */
[----:B------:R-:W-:Y:S01]  /*acd0*/  LOP3.LUT R8, R161, 0xffff0000, RZ, 0xc0, !PT ;  /* 0xffff0000a1087812 */ /* 0x000fe200078ec0ff */
[----:B------:R-:W-:Y:S01]  /*ace0*/  FMUL R5, R130, R43 ;  /* 0x0000002b82057220 */ /* 0x000fe20000400000 */
[----:B------:R-:W-:Y:S01]  /*acf0*/  LOP3.LUT R12, R158, 0xffff0000, RZ, 0xc0, !PT ;  /* 0xffff00009e0c7812 */ /* 0x000fe200078ec0ff */
[----:B------:R-:W-:Y:S01]  /*ad00*/  FFMA R3, R133, R6, R3 ;  /* 0x0000000685037223 */ /* 0x000fe20000000003 */
[----:B------:R-:W-:Y:S01]  /*ad10*/  SHF.L.U32 R11, R159, 0x10, RZ ;  /* 0x000000109f0b7819 */ /* 0x000fe200000006ff */
[C---:B------:R-:W-:Y:S01]  /*ad20*/  FFMA R4, R133.reuse, R7, R4 ;  /* 0x0000000785047223 */ /* 0x040fe20000000004 */
        /* <DEDUP_REMOVED lines=60> */
[----:B------:R-:W-:Y:S01]  /*b0f0*/  FFMA R5, R133, R12, R5 ;  /* 0x0000000c85057223 */ /* 0x000fe20000000005 */
[----:B------:R-:W-:Y:S01]  /*b100*/  SHF.L.U32 R12, R155, 0x10, RZ ;  /* 0x000000109b0c7819 */ /* 0x000fe200000006ff */
[----:B------:R-:W-:Y:S01]  /*b110*/  FMUL R6, R130, R61 ;  /* 0x0000003d82067220 */ /* 0x000fe20000400000 */
[----:B------:R-:W-:Y:S01]  /*b120*/  F2FP.BF16.F32.PACK_AB R89, R4, R3 ;  /* 0x000000030459723e */ /* 0x000fe200000010ff */
[----:B------:R-:W-:Y:S01]  /*b130*/  FMUL R7, R130, R62 ;  /* 0x0000003e82077220 */ /* 0x000fe20000400000 */
[----:B------:R-:W-:Y:S01]  /*b140*/  SHF.L.U32 R3, R148, 0x10, RZ ;  /* 0x0000001094037819 */ /* 0x000fe200000006ff */
[----:B------:R-:W-:Y:S01]  /*b150*/  FMUL R8, R130, R63 ;  /* 0x0000003f82087220 */ /* 0x000fe20000400000 */
[----:B------:R-:W-:Y:S01]  /*b160*/  LOP3.LUT R14, R147, 0xffff0000, RZ, 0xc0, !PT ;  /* 0xffff0000930e7812 */ /* 0x000fe200078ec0ff */
        /* <DEDUP_REMOVED lines=8> */
[----:B------:R1:W-:Y:S01]  /*b1f0*/  @!P1 STS.128 [R195+0x4010], R20 ;  /* 0x00401014c3009388 */ /* 0x0003e20000000c00 */
[----:B------:R-:W-:Y:S01]  /*b200*/  F2FP.BF16.F32.PACK_AB R91, R8, R7 ;  /* 0x00000007085b723e */ /* 0x000fe200000010ff */
[----:B------:R-:W-:Y:S01]  /*b210*/  FFMA R0, R133, R3, R0 ;  /* 0x0000000385007223 */ /* 0x000fe20000000000 */
[C---:B------:R-:W-:Y:S01]  /*b220*/  SHF.L.U32 R7, R149.reuse, 0x10, RZ ;  /* 0x0000001095077819 */ /* 0x040fe200000006ff */
[C---:B------:R-:W-:Y:S01]  /*b230*/  FMUL R3, R130.reuse, R65 ;  /* 0x0000004182037220 */ /* 0x040fe20000400000 */
[----:B------:R-:W-:Y:S01]  /*b240*/  LOP3.LUT R8, R149, 0xffff0000, RZ, 0xc0, !PT ;  /* 0xffff000095087812 */ /* 0x000fe200078ec0ff */
[C---:B------:R-:W-:Y:S01]  /*b250*/  FMUL R4, R130.reuse, R66 ;  /* 0x0000004282047220 */ /* 0x040fe20000400000 */
[----:B------:R-:W-:Y:S01]  /*b260*/  SHF.L.U32 R11, R147, 0x10, RZ ;  /* 0x00000010930b7819 */ /* 0x000fe200000006ff */
[C---:B------:R-:W-:Y:S01]  /*b270*/  FMUL R5, R130.reuse, R67 ;  /* 0x0000004382057220 */ /* 0x040fe20000400000 */
[C---:B------:R-:W-:Y:S01]  /*b280*/  FFMA R3, R133.reuse, R6, R3 ;  /* 0x0000000685037223 */ /* 0x040fe20000000003 */
[C---:B------:R-:W-:Y:S01]  /*b290*/  FFMA R4, R133.reuse, R7, R4 ;  /* 0x0000000785047223 */ /* 0x040fe20000000004 */
[----:B------:R-:W-:Y:S01]  /*b2a0*/  FMUL R6, R130, R68 ;  /* 0x0000004482067220 */ /* 0x000fe20000400000 */
[----:B------:R-:W-:Y:S01]  /*b2b0*/  FFMA R5, R133, R8, R5 ;  /* 0x0000000885057223 */ /* 0x000fe20000000005 */
[----:B------:R-:W-:Y:S01]  /*b2c0*/  LOP3.LUT R8, R150, 0xffff0000, RZ, 0xc0, !PT ;  /* 0xffff000096087812 */ /* 0x000fe200078ec0ff */
[C---:B------:R-:W-:Y:S01]  /*b2d0*/  FMUL R7, R130.reuse, R69 ;  /* 0x0000004582077220 */ /* 0x040fe20000400000 */
[----:B--2---:R-:W-:Y:S01]  /*b2e0*/  F2FP.BF16.F32.PACK_AB R16, R3, R0 ;  /* 0x000000000310723e */ /* 0x004fe200000010ff */
[----:B------:R2:W-:Y:S01]  /*b2f0*/  @!P1 STS.128 [R188+0x5000], R88 ;  /* 0x00500058bc009388 */ /* 0x0005e20000000c00 */
[----:B------:R-:W-:Y:S01]  /*b300*/  F2FP.BF16.F32.PACK_AB R17, R5, R4 ;  /* 0x000000040511723e */ /* 0x000fe200000010ff */
[----:B------:R-:W-:Y:S01]  /*b310*/  FFMA R6, R133, R9, R6 ;  /* 0x0000000985067223 */ /* 0x000fe20000000006 */
[----:B------:R-:W-:Y:S01]  /*b320*/  SHF.L.U32 R5, R151, 0x10, RZ ;  /* 0x0000001097057819 */ /* 0x000fe200000006ff */
[----:B------:R-:W-:Y:S01]  /*b330*/  FFMA R7, R133, R8, R7 ;  /* 0x0000000885077223 */ /* 0x000fe20000000007 */
[----:B------:R-:W-:Y:S01]  /*b340*/  LOP3.LUT R8, R151, 0xffff0000, RZ, 0xc0, !PT ;  /* 0xffff000097087812 */ /* 0x000fe200078ec0ff */
[----:B------:R-:W-:Y:S01]  /*b350*/  FMUL R0, R130, R70 ;  /* 0x0000004682007220 */ /* 0x000fe20000400000 */
[----:B------:R-:W-:Y:S01]  /*b360*/  SHF.L.U32 R9, R140, 0x10, RZ ;  /* 0x000000108c097819 */ /* 0x000fe200000006ff */
[C---:B------:R-:W-:Y:S01]  /*b370*/  FMUL R3, R130.reuse, R71 ;  /* 0x0000004782037220 */ /* 0x040fe20000400000 */
[----:B------:R-:W-:Y:S01]  /*b380*/  F2FP.BF16.F32.PACK_AB R18, R7, R6 ;  /* 0x000000060712723e */ /* 0x000fe200000010ff */
[----:B------:R-:W-:Y:S01]  /*b390*/  FMUL R4, R130, R72 ;  /* 0x0000004882047220 */ /* 0x000fe20000400000 */
        /* <DEDUP_REMOVED lines=15> */
[C---:B------:R-:W-:Y:S01]  /*b490*/  FMUL R0, R130.reuse, R76 ;  /* 0x0000004c82007220 */ /* 0x040fe20000400000 */
[----:B-1----:R-:W-:Y:S01]  /*b4a0*/  F2FP.BF16.F32.PACK_AB R20, R5, R4 ;  /* 0x000000040514723e */ /* 0x002fe200000010ff */
[C---:B------:R-:W-:Y:S01]  /*b4b0*/  FMUL R3, R130.reuse, R77 ;  /* 0x0000004d82037220 */ /* 0x040fe20000400000 */
[----:B------:R-:W-:Y:S01]  /*b4c0*/  F2FP.BF16.F32.PACK_AB R21, R7, R6 ;  /* 0x000000060715723e */ /* 0x000fe200000010ff */
[----:B------:R2:W-:Y:S01]  /*b4d0*/  @!P1 STS.128 [R198+0x5010], R16 ;  /* 0x00501010c6009388 */ /* 0x0005e20000000c00 */
[----:B------:R-:W-:Y:S01]  /*b4e0*/  SHF.L.U32 R7, R143, 0x10, RZ ;  /* 0x000000108f077819 */ /* 0x000fe200000006ff */
[----:B------:R-:W-:Y:S01]  /*b4f0*/  FFMA R0, R133, R8, R0 ;  /* 0x0000000885007223 */ /* 0x000fe20000000000 */
[----:B------:R-:W-:Y:S01]  /*b500*/  LOP3.LUT R8, R143, 0xffff0000, RZ, 0xc0, !PT ;  /* 0xffff00008f087812 */ /* 0x000fe200078ec0ff */
        /* <DEDUP_REMOVED lines=28> */
[----:B------:R-:W-:Y:S02]  /*b6d0*/  F2FP.BF16.F32.PACK_AB R12, R0, R6 ;  /* 0x00000006000c723e */ /* 0x000fe400000010ff */
[----:B------:R-:W-:Y:S02]  /*b6e0*/  F2FP.BF16.F32.PACK_AB R13, R7, R3 ;  /* 0x00000003070d723e */ /* 0x000fe400000010ff */
[----:B------:R-:W-:Y:S02]  /*b6f0*/  F2FP.BF16.F32.PACK_AB R14, R5, R4 ;  /* 0x00000004050e723e */ /* 0x000fe400000010ff */
[----:B------:R-:W-:Y:S02]  /*b700*/  F2FP.BF16.F32.PACK_AB R15, R9, R8 ;  /* 0x00000008090f723e */ /* 0x000fe400000010ff */
[----:B------:R-:W-:Y:S02]  /*b710*/  MOV R0, UR46 ;  /* 0x0000002e00007c02 */ /* 0x000fe40008000f00 */
[----:B------:R-:W-:Y:S01]  /*b720*/  @P2 SHF.L.U32 R5, RZ, 0x1f, RZ ;  /* 0x0000001fff052819 */ /* 0x000fe200000006ff */
[----:B------:R2:W-:Y:S01]  /*b730*/  @!P1 STS.128 [R195+0x5010], R12 ;  /* 0x0050100cc3009388 */ /* 0x0005e20000000c00 */
[----:B------:R-:W-:Y:S04]  /*b740*/  @P2 LEA R0, R0, UR45, 0x3 ;  /* 0x0000002d00002c11 */ /* 0x000fe8000f8e18ff */
[----:B------:R-:W-:Y:S02]  /*b750*/  @P2 IADD3 R3, PT, PT, R0, 0x50, RZ ;  /* 0x0000005000032810 */ /* 0x000fe40007ffe0ff */
[----:B------:R-:W-:Y:S01]  /*b760*/  LEA R0, R137, UR45, 0x3 ;  /* 0x0000002d89007c11 */ /* 0x000fe2000f8e18ff */
[----:B------:R-:W-:Y:S01]  /*b770*/  @!PT LDS RZ, [RZ] ;  /* 0x00000000fffff984 */ /* 0x000fe20000000800 */
[----:B------:R-:W-:Y:S01]  /*b780*/  @!PT LDS RZ, [RZ] ;  /* 0x00000000fffff984 */ /* 0x000fe20000000800 */
[----:B------:R-:W-:Y:S01]  /*b790*/  @!PT LDS RZ, [RZ] ;  /* 0x00000000fffff984 */ /* 0x000fe20000000800 */
[----:B------:R-:W-:Y:S01]  /*b7a0*/  @!PT LDS RZ, [RZ] ;  /* 0x00000000fffff984 */ /* 0x000fe20000000800 */
[----:B------:R1:W-:Y:S06]  /*b7b0*/  MEMBAR.ALL.CTA ;  /* 0x0000000000007992 */ /* 0x0003ec0000008000 */
[----:B-1----:R-:W1:Y:S02]  /*b7c0*/  FENCE.VIEW.ASYNC.S ;  /* 0x00000000000073c6 */ /* 0x002e640000000000 */
[----:B------:R-:W-:Y:S05]  /*b7d0*/  WARPSYNC.ALL ;  /* 0x0000000000007948 */ /* 0x000fea0003800000 */
[----:B------:R-:W-:Y:S01]  /*b7e0*/  BSSY.RECONVERGENT B0, `(.L_x_135) ;  /* 0x0000010000007945 */ /* 0x000fe20003800200 */
[----:B------:R-:W-:Y:S01]  /*b7f0*/  @P2 PRMT R3, R200, 0x654, R3 ;  /* 0x00000654c8032816 */ /* 0x000fe20000000003 */
[----:B-1----:R-:W-:Y:S06]  /*b800*/  BAR.SYNC.DEFER_BLOCKING 0x1, 0x80 ;  /* 0x0042000000007b1d */ /* 0x002fec0000010000 */
[----:B------:R-:W-:Y:S05]  /*b810*/  @P0 BRA `(.L_x_136) ;  /* 0x0000000000300947 */ /* 0x000fea0003800000 */
[----:B------:R-:W-:Y:S02]  /*b820*/  UIADD3 UR4, UP0, UPT, UR54, 0xa80, URZ ;  /* 0x00000a8036047890 */ /* 0x000fe4000ff1e0ff */
[----:B------:R-:W-:Y:S02]  /*b830*/  UIADD3 UR48, UPT, UPT, UR45, 0x4200, URZ ;  /* 0x000042002d307890 */ /* 0x000fe4000fffe0ff */
[----:B------:R-:W-:Y:S01]  /*b840*/  UIADD3.X UR5, UPT, UPT, URZ, UR55, URZ, UP0, !UPT ;  /* 0x00000037ff057290 */ /* 0x000fe200087fe4ff */
[----:B------:R-:W-:Y:S01]  /*b850*/  UMOV UR51, UR44 ;  /* 0x0000002c00337c82 */ /* 0x000fe20008000000 */
[----:B------:R-:W-:Y:S02]  /*b860*/  UIADD3 UR9, UPT, UPT, UR49, 0x80, URZ ;  /* 0x0000008031097890 */ /* 0x000fe4000fffe0ff */
[----:B------:R-:W-:Y:S01]  /*b870*/  UIADD3 UR8, UPT, UPT, UR45, 0x5200, URZ ;  /* 0x000052002d087890 */ /* 0x000fe2000fffe0ff */
[----:B------:R-:W-:Y:S01]  /*b880*/  UMOV UR10, UR50 ;  /* 0x00000032000a7c82 */ /* 0x000fe20008000000 */
[----:B------:R-:W-:Y:S03]  /*b890*/  UMOV UR11, UR44 ;  /* 0x0000002c000b7c82 */ /* 0x000fe60008000000 */
[----:B------:R1:W-:Y:S04]  /*b8a0*/  UTMASTG.3D [UR48], [UR4] ;  /* 0x00000030040073b5 */ /* 0x0003e80008010000 */
[----:B------:R1:W-:Y:S01]  /*b8b0*/  UTMASTG.3D [UR8], [UR4] ;  /* 0x00000008040073b5 */ /* 0x0003e20008010000 */
[----:B------:R0:W-:Y:S01]  /*b8c0*/  UTMACMDFLUSH ;  /* 0x00000000000079b7 */ /* 0x0001e20000000000 */
[----:B-1----:R-:W-:Y:S04]  /*b8d0*/  DEPBAR.LE SB0, 0x1 ;  /* 0x000080400000791a */ /* 0x002fe80000000000 */
.L_x_136:
[----:B------:R-:W-:Y:S05]  /*b8e0*/  BSYNC.RECONVERGENT B0 ;  /* 0x0000000000007941 */ /* 0x000fea0003800200 */
.L_x_135:
[----:B------:R-:W-:Y:S01]  /*b8f0*/  BAR.SYNC.DEFER_BLOCKING 0x1, 0x80 ;  /* 0x0042000000007b1d */ /* 0x000fe20000010000 */
[----:B------:R-:W-:Y:S01]  /*b900*/  UIADD3 UR4, UPT, UPT, UR46, 0x1, URZ ;  /* 0x000000012e047890 */ /* 0x000fe2000fffe0ff */
[----:B--2---:R-:W-:Y:S03]  /*b910*/  HFMA2 R16, -RZ, RZ, 0, 0 ;  /* 0x00000000ff107431 */ /* 0x004fe600000001ff */
[----:B------:R-:W-:Y:S04]  /*b920*/  UISETP.NE.AND UP0, UPT, UR4, 0x4, UPT ;  /* 0x000000040400788c */ /* 0x000fe8000bf05270 */
[----:B------:R-:W-:Y:S01]  /*b930*/  USEL UR47, UR4, URZ, UP0 ;  /* 0x000000ff042f7287 */ /* 0x000fe20008000000 */
[----:B------:R1:W-:Y:S01]  /*b940*/  @P2 SYNCS.ARRIVE.TRANS64.RED.A1T0 RZ, [R3+URZ], RZ ;  /* 0x000000ff03ff29a7 */ /* 0x0003e200081004ff */
[----:B------:R-:W-:Y:S01]  /*b950*/  BSSY B1, `(.L_x_137) ;  /* 0x000001e000017945 */ /* 0x000fe20003800000 */
[----:B------:R-:W2:Y:S02]  /*b960*/  @P2 SYNCS.PHASECHK.TRANS64.TRYWAIT P0, [R0+URZ+0x30], R5 ;  /* 0x00003005000025a7 */ /* 0x000ea400080011ff */
        /* <DEDUP_REMOVED lines=13> */
.L_x_140:
[----:B------:R-:W-:Y:S05]  /*ba40*/  BSYNC B0 ;  /* 0x0000000000007941 */ /* 0x000fea0003800000 */
.L_x_139:
[----:B------:R-:W-:Y:S01]  /*ba50*/  ISETP.NE.AND P0, PT, R199, RZ, PT ;  /* 0x000000ffc700720c */ /* 0x000fe20003f05270 */
[----:B------:R-:W-:Y:S11]  /*ba60*/  VIADD R137, R137, 0x1 ;  /* 0x0000000189897836 */ /* 0x000ff60000000000 */
[----:B------:R-:W-:Y:S01]  /*ba70*/  @!UPT UIADD3 URZ, UPT, UPT, URZ, URZ, URZ ;  /* 0x000000fffffff290 */ /* 0x000fe2000fffe0ff */
[----:B------:R2:W4:Y:S04]  /*ba80*/  @P0 LDS.128 R160, [R4+0x20] ;  /* 0x0000200004a00984 */ /* 0x0005280000000c00 */
[----:B------:R2:W1:Y:S04]  /*ba90*/  @P0 LDS.128 R140, [R4+0x1020] ;  /* 0x00102000048c0984 */ /* 0x0004680000000c00 */
[----:B------:R2:W1:Y:S04]  /*baa0*/  @P0 LDS.128 R168, [R8] ;  /* 0x0000000008a80984 */ /* 0x0004680000000c00 */
[----:B------:R2:W1:Y:S04]  /*bab0*/  @P0 LDS.128 R152, [R8+0x1000] ;  /* 0x0010000008980984 */ /* 0x0004680000000c00 */
[----:B------:R2:W1:Y:S04]  /*bac0*/  @P0 LDS.128 R164, [R6+0x10] ;  /* 0x0000100006a40984 */ /* 0x0004680000000c00 */
[----:B------:R2:W1:Y:S04]  /*bad0*/  @P0 LDS.128 R148, [R6+0x1010] ;  /* 0x0010100006940984 */ /* 0x0004680000000c00 */
[----:B------:R2:W1:Y:S04]  /*bae0*/  @P0 LDS.128 R156, [R3+0x10] ;  /* 0x00001000039c0984 */ /* 0x0004680000000c00 */
[----:B------:R2:W1:Y:S01]  /*baf0*/  @P0 LDS.128 R144, [R3+0x1010] ;  /* 0x0010100003900984 */ /* 0x0004620000000c00 */
[C---:B------:R-:W-:Y:S04]  /*bb00*/  ISETP.NE.AND P0, PT, R137.reuse, 0x4, PT ;  /* 0x000000048900780c */ /* 0x040fe80003f05270 */
[----:B------:R-:W-:Y:S02]  /*bb10*/  SEL R137, R137, RZ, P0 ;  /* 0x000000ff89897207 */ /* 0x000fe40000000000 */
[----:B------:R-:W-:Y:S02]  /*bb20*/  SEL R16, RZ, 0x1, P0 ;  /* 0x00000001ff107807 */ /* 0x000fe40000000000 */
.L_x_138:
[----:B------:R-:W-:Y:S05]  /*bb30*/  BSYNC B1 ;  /* 0x0000000000017941 */ /* 0x000fea0003800000 */
.L_x_137:
[----:B------:R-:W-:Y:S05]  /*bb40*/  VIADD R92, R92, 0x400000 ;  /* 0x004000005c5c7836 */ /* 0x000fea0000000000 */
[----:B-1----:R-:W-:Y:S04]  /*bb50*/  SHF.R.U32.HI R0, RZ, 0x15, R92 ;  /* 0x00000015ff007819 */ /* 0x002fe8000001165c */
[----:B------:R-:W-:Y:S04]  /*bb60*/  LOP3.LUT R18, R0, 0x3, RZ, 0xc0, !PT ;  /* 0x0000000300127812 */ /* 0x000fe800078ec0ff */
[----:B------:R-:W-:Y:S11]  /*bb70*/  ISETP.NE.AND P0, PT, R189, R18, PT ;  /* 0x00000012bd00720c */ /* 0x000ff60003f05270 */
[----:B------:R-:W-:Y:S02]  /*bb80*/  @!UPT UIADD3 URZ, UPT, UPT, URZ, URZ, URZ ;  /* 0x000000fffffff290 */ /* 0x000fe4000fffe0ff */
[----:B------:R-:W-:Y:S05]  /*bb90*/  @P0 BRA `(.L_x_142) ;  /* 0x0000000000bc0947 */ /* 0x000fea0003800000 */
[----:B------:R-:W-:Y:S11]  /*bba0*/  LOP3.LUT P0, RZ, R0, 0x3, R177, 0x48, !PT ;  /* 0x0000000300ff7812 */ /* 0x000ff600078048b1 */
[----:B------:R-:W-:Y:S02]  /*bbb0*/  @!UPT UIADD3 URZ, UPT, UPT, URZ, URZ, URZ ;  /* 0x000000fffffff290 */ /* 0x000fe4000fffe0ff */
[----:B------:R-:W-:Y:S05]  /*bbc0*/  @!P0 BRA `(.L_x_143) ;  /* 0x0000000000408947 */ /* 0x000fea0003800000 */
[----:B------:R-:W1:Y:S01]  /*bbd0*/  LDCU.64 UR8, c[0x4][0x70] ;  /* 0x01000e00ff0877ac */ /* 0x000e620008000a00 */
[----:B------:R-:W-:Y:S01]  /*bbe0*/  MOV R15, 0x0 ;  /* 0x00000000000f7802 */ /* 0x000fe20000000f00 */
[----:B------:R-:W-:Y:S02]  /*bbf0*/  HFMA2 R12, -RZ, RZ, 0, 5.9604644775390625e-08 ;  /* 0x00000001ff0c7431 */ /* 0x000fe400000001ff */
[----:B--2---:R-:W-:Y:S02]  /*bc00*/  IMAD.MOV.U32 R8, RZ, RZ, 0x192 ;  /* 0x00000192ff087424 */ /* 0x004fe400078e00ff */
[----:B------:R-:W-:Y:S01]  /*bc10*/  IMAD.MOV.U32 R13, RZ, RZ, RZ ;  /* 0x000000ffff0d7224 */ /* 0x000fe200078e00ff */
[----:B------:R-:W2:Y:S01]  /*bc20*/  LDCU.64 UR6, c[0x4][0x78] ;  /* 0x01000f00ff0677ac */ /* 0x000ea20008000a00 */
[----:B------:R-:W3:Y:S01]  /*bc30*/  LDC.64 R14, c[0x4][R15] ;  /* 0x010000000f0e7b82 */ /* 0x000ee20000000a00 */
[----:B------:R-:W5:Y:S01]  /*bc40*/  LDCU.64 UR4, c[0x4][0x10] ;  /* 0x01000200ff0477ac */ /* 0x000f620008000a00 */
[----:B-1----:R-:W-:Y:S01]  /*bc50*/  MOV R5, UR9 ;  /* 0x0000000900057c02 */ /* 0x002fe20008000f00 */
[----:B------:R-:W-:Y:S01]  /*bc60*/  IMAD.U32 R4, RZ, RZ, UR8 ;  /* 0x00000008ff047e24 */ /* 0x000fe2000f8e00ff */
[----:B--2---:R-:W-:Y:S01]  /*bc70*/  MOV R7, UR7 ;  /* 0x0000000700077c02 */ /* 0x004fe20008000f00 */
[----:B------:R-:W-:Y:S01]  /*bc80*/  IMAD.U32 R6, RZ, RZ, UR6 ;  /* 0x00000006ff067e24 */ /* 0x000fe2000f8e00ff */
[----:B-----5:R-:W-:Y:S01]  /*bc90*/  MOV R11, UR5 ;  /* 0x00000005000b7c02 */ /* 0x020fe20008000f00 */
[----:B------:R-:W-:Y:S02]  /*bca0*/  IMAD.U32 R10, RZ, RZ, UR4 ;  /* 0x00000004ff0a7e24 */ /* 0x000fe4000f8e00ff */
[----:B------:R-:W-:Y:S07]  /*bcb0*/  LEPC R20, `(.L_x_143) ;  /* 0x000000001014794e */ /* 0x000fee0000000000 */
[----:B---34-:R-:W-:Y:S05]  /*bcc0*/  CALL.ABS.NOINC R14 ;  /* 0x000000000e007343 */ /* 0x018fea0003c00000 */
.L_x_143:
[----:B------:R-:W-:Y:S05]  /*bcd0*/  WARPSYNC.ALL ;  /* 0x0000000000007948 */ /* 0x000fea0003800000 */
[C---:B------:R-:W-:Y:S01]  /*bce0*/  R2UR UR4, R92.reuse ;  /* 0x000000005c0472ca */ /* 0x040fe200000e0000 */
[----:B------:R-:W-:Y:S05]  /*bcf0*/  VIADD R0, R92, 0x80 ;  /* 0x000000805c007836 */ /* 0x000fea0000000000 */
[----:B------:R-:W-:Y:S04]  /*bd00*/  SHF.R.U32.HI R0, RZ, 0x15, R0 ;  /* 0x00000015ff007819 */ /* 0x000fe80000011600 */
[----:B------:R-:W-:Y:S03]  /*bd10*/  LOP3.LUT P0, RZ, R0, 0x3, R177, 0x48, !PT ;  /* 0x0000000300ff7812 */ /* 0x000fe600078048b1 */
[----:B------:R-:W1:Y:S10]  /*bd20*/  LDTM.x32 R24, tmem[UR4] ;  /* 0x00000004001879ee */ /* 0x000e7400082c0000 */
[----:B-1----:R-:W-:Y:S05]  /*bd30*/  @!P0 BRA `(.L_x_144) ;  /* 0x0000000000408947 */ /* 0x002fea0003800000 */
        /* <DEDUP_REMOVED lines=16> */
.L_x_144:
[----:B------:R-:W-:Y:S05]  /*be40*/  WARPSYNC.ALL ;  /* 0x0000000000007948 */ /* 0x000fea0003800000 */
[----:B------:R-:W-:Y:S11]  /*be50*/  R2UR UR4, R92 ;  /* 0x000000005c0472ca */ /* 0x000ff600000e0000 */
[----:B------:R-:W-:Y:S02]  /*be60*/  @!UPT UIADD3 URZ, UPT, UPT, URZ, URZ, URZ ;  /* 0x000000fffffff290 */ /* 0x000fe4000fffe0ff */
[----:B------:R-:W1:Y:S02]  /*be70*/  LDTM.x32 R56, tmem[UR4+0x80] ;  /* 0x00008004003879ee */ /* 0x000e6400082c0000 */
[----:B-1----:R-:W-:Y:S01]  /*be80*/  NOP ;  /* 0x0000000000007918 */ /* 0x002fe20000000000 */
.L_x_142:
[----:B--2---:R-:W-:Y:S01]  /*be90*/  SHF.L.U32 R4, R168, 0x10, RZ ;  /* 0x00000010a8047819 */ /* 0x004fe200000006ff */
        /* <DEDUP_REMOVED lines=234> */
[----:B------:R-:W-:Y:S01]  /*cd40*/  LEA R8, R137, UR45, 0x3 ;  /* 0x0000002d89087c11 */ /* 0x000fe2000f8e18ff */
[----:B------:R2:W-:Y:S01]  /*cd50*/  @!P1 STS.128 [R195+0x7010], R12 ;  /* 0x0070100cc3009388 */ /* 0x0005e20000000c00 */
[----:B------:R-:W-:Y:S02]  /*cd60*/  @P2 LEA R0, R0, UR45, 0x3 ;  /* 0x0000002d00002c11 */ /* 0x000fe4000f8e18ff */
[----:B------:R-:W-:Y:S02]  /*cd70*/  @P2 SHF.L.U32 R5, R16, 0x1f, RZ ;  /* 0x0000001f10052819 */ /* 0x000fe400000006ff */
[----:B------:R-:W-:Y:S01]  /*cd80*/  @P2 IADD3 R3, PT, PT, R0, 0x50, RZ ;  /* 0x0000005000032810 */ /* 0x000fe20007ffe0ff */
        /* <DEDUP_REMOVED lines=13> */
[----:B------:R-:W-:Y:S02]  /*ce60*/  UIADD3 UR8, UPT, UPT, UR45, 0x6200, URZ ;  /* 0x000062002d087890 */ /* 0x000fe4000fffe0ff */
[----:B------:R-:W-:Y:S01]  /*ce70*/  UIADD3.X UR5, UPT, UPT, URZ, UR55, URZ, UP0, !UPT ;  /* 0x00000037ff057290 */ /* 0x000fe200087fe4ff */
[----:B------:R-:W-:Y:S01]  /*ce80*/  UMOV UR9, UR49 ;  /* 0x0000003100097c82 */ /* 0x000fe20008000000 */
[----:B------:R-:W-:Y:S01]  /*ce90*/  UMOV UR11, UR44 ;  /* 0x0000002c000b7c82 */ /* 0x000fe20008000000 */
[----:B------:R-:W-:Y:S02]  /*cea0*/  UIADD3 UR13, UPT, UPT, UR49, 0x80, URZ ;  /* 0x00000080310d7890 */ /* 0x000fe4000fffe0ff */
[----:B------:R-:W-:Y:S01]  /*ceb0*/  UIADD3 UR12, UPT, UPT, UR45, 0x7200, URZ ;  /* 0x000072002d0c7890 */ /* 0x000fe2000fffe0ff */
[----:B------:R-:W-:Y:S03]  /*cec0*/  UMOV UR15, UR44 ;  /* 0x0000002c000f7c82 */ /* 0x000fe60008000000 */
[----:B------:R1:W-:Y:S01]  /*ced0*/  UTMASTG.3D [UR8], [UR4] ;  /* 0x00000008040073b5 */ /* 0x0003e20008010000 */
[----:B------:R-:W-:Y:S04]  /*cee0*/  UMOV UR14, UR10 ;  /* 0x0000000a000e7c82 */ /* 0x000fe80008000000 */
[----:B------:R1:W-:Y:S01]  /*cef0*/  UTMASTG.3D [UR12], [UR4] ;  /* 0x0000000c040073b5 */ /* 0x0003e20008010000 */
[----:B------:R0:W-:Y:S01]  /*cf00*/  UTMACMDFLUSH ;  /* 0x00000000000079b7 */ /* 0x0001e20000000000 */
[----:B-1----:R-:W-:Y:S04]  /*cf10*/  DEPBAR.LE SB0, 0x1 ;  /* 0x000080400000791a */ /* 0x002fe80000000000 */
.L_x_146:
[----:B------:R-:W-:Y:S05]  /*cf20*/  BSYNC.RECONVERGENT B0 ;  /* 0x0000000000007941 */ /* 0x000fea0003800200 */
.L_x_145:
        /* <DEDUP_REMOVED lines=9> */
[----:B------:R-:W4:Y:S01]  /*cfc0*/  @P2 SYNCS.PHASECHK.TRANS64.TRYWAIT P0, [R8+URZ+0x30], R5 ;  /* 0x00003005080025a7 */ /* 0x000f2200080011ff */
[----:B------:R-:W-:Y:S01]  /*cfd0*/  VIADD R17, R131, UR4 ;  /* 0x0000000483117c36 */ /* 0x000fe20008000000 */
[----:B------:R-:W-:Y:S04]  /*cfe0*/  USEL UR46, UR5, URZ, UP0 ;  /* 0x000000ff052e7287 */ /* 0x000fe80008000000 */
[----:B------:R-:W-:Y:S04]  /*cff0*/  SHF.R.U32.HI R10, RZ, 0x15, R17 ;  /* 0x00000015ff0a7819 */ /* 0x000fe80000011611 */
[----:B------:R-:W-:Y:S02]  /*d000*/  LOP3.LUT R18, R10, 0x3, RZ, 0xc0, !PT ;  /* 0x000000030a127812 */ /* 0x000fe400078ec0ff */
[----:B----4-:R-:W-:Y:S01]  /*d010*/  @P2 SEL R138, RZ, 0x1, !P0 ;  /* 0x00000001ff8a2807 */ /* 0x010fe20004000000 */
        /* <DEDUP_REMOVED lines=9> */
[----:B------:R-:W-:Y:S04]  /*d0b0*/  SHF.L.U32 R5, R16, 0x1f, RZ ;  /* 0x0000001f10057819 */ /* 0x000fe800000006ff */
[----:B------:R-:W1:Y:S02]  /*d0c0*/  SYNCS.PHASECHK.TRANS64.TRYWAIT P0, [R8+URZ+0x30], R5 ;  /* 0x00003005080075a7 */ /* 0x000e6400080011ff */
[----:B-1----:R-:W-:Y:S05]  /*d0d0*/  @!P0 BRA `(.L_x_151) ;  /* 0x00000064009c8947 */ /* 0x002fea0003800000 */
.L_x_150:
[----:B------:R-:W-:Y:S05]  /*d0e0*/  BSYNC B0 ;  /* 0x0000000000007941 */ /* 0x000fea0003800000 */
.L_x_149:
[----:B------:R-:W-:Y:S01]  /*d0f0*/  ISETP.NE.AND P0, PT, R199, RZ, PT ;  /* 0x000000ffc700720c */ /* 0x000fe20003f05270 */
[----:B------:R-:W-:Y:S11]  /*d100*/  VIADD R137, R137, 0x1 ;  /* 0x0000000189897836 */ /* 0x000ff60000000000 */
[----:B------:R-:W-:Y:S01]  /*d110*/  @!UPT UIADD3 URZ, UPT, UPT, URZ, URZ, URZ ;  /* 0x000000fffffff290 */ /* 0x000fe2000fffe0ff */
[----:B------:R4:W2:Y:S04]  /*d120*/  @P0 LDS.128 R160, [R3+0x20] ;  /* 0x0000200003a00984 */ /* 0x0008a80000000c00 */
[----:B------:R4:W2:Y:S04]  /*d130*/  @P0 LDS.128 R140, [R3+0x1020] ;  /* 0x00102000038c0984 */ /* 0x0008a80000000c00 */
[----:B------:R4:W2:Y:S04]  /*d140*/  @P0 LDS.128 R168, [R6] ;  /* 0x0000000006a80984 */ /* 0x0008a80000000c00 */
[----:B------:R4:W2:Y:S04]  /*d150*/  @P0 LDS.128 R152, [R6+0x1000] ;  /* 0x0010000006980984 */ /* 0x0008a80000000c00 */
[----:B------:R4:W2:Y:S04]  /*d160*/  @P0 LDS.128 R164, [R4+0x10] ;  /* 0x0000100004a40984 */ /* 0x0008a80000000c00 */
[----:B------:R4:W2:Y:S04]  /*d170*/  @P0 LDS.128 R148, [R4+0x1010] ;  /* 0x0010100004940984 */ /* 0x0008a80000000c00 */
[----:B------:R4:W2:Y:S04]  /*d180*/  @P0 LDS.128 R156, [R0+0x10] ;  /* 0x00001000009c0984 */ /* 0x0008a80000000c00 */
[----:B------:R4:W2:Y:S01]  /*d190*/  @P0 LDS.128 R144, [R0+0x1010] ;  /* 0x0010100000900984 */ /* 0x0008a20000000c00 */
[C---:B------:R-:W-:Y:S04]  /*d1a0*/  ISETP.NE.AND P0, PT, R137.reuse, 0x4, PT ;  /* 0x000000048900780c */ /* 0x040fe80003f05270 */
[----:B-1----:R-:W-:Y:S02]  /*d1b0*/  SEL R5, RZ, 0x1, P0 ;  /* 0x00000001ff057807 */ /* 0x002fe40000000000 */
[----:B------:R-:W-:Y:S02]  /*d1c0*/  SEL R137, R137, RZ, P0 ;  /* 0x000000ff89897207 */ /* 0x000fe40000000000 */
[----:B------:R-:W-:Y:S02]  /*d1d0*/  LOP3.LUT R16, R16, R5, RZ, 0x3c, !PT ;  /* 0x0000000510107212 */ /* 0x000fe400078e3cff */
.L_x_148:
[----:B------:R-:W-:Y:S05]  /*d1e0*/  BSYNC B1 ;  /* 0x0000000000017941 */ /* 0x000fea0003800000 */
.L_x_147:
[----:B------:R-:W-:Y:S11]  /*d1f0*/  ISETP.NE.AND P0, PT, R189, R18, PT ;  /* 0x00000012bd00720c */ /* 0x000ff60003f05270 */
[----:B------:R-:W-:Y:S02]  /*d200*/  @!UPT UIADD3 URZ, UPT, UPT, URZ, URZ, URZ ;  /* 0x000000fffffff290 */ /* 0x000fe4000fffe0ff */
[----:B------:R-:W-:Y:S05]  /*d210*/  @P0 BRA `(.L_x_152) ;  /* 0x0000000000bc0947 */ /* 0x000fea0003800000 */
[----:B------:R-:W-:Y:S11]  /*d220*/  LOP3.LUT P0, RZ, R10, 0x3, R177, 0x48, !PT ;  /* 0x000000030aff7812 */ /* 0x000ff600078048b1 */
[----:B------:R-:W-:Y:S02]  /*d230*/  @!UPT UIADD3 URZ, UPT, UPT, URZ, URZ, URZ ;  /* 0x000000fffffff290 */ /* 0x000fe4000fffe0ff */
[----:B------:R-:W-:Y:S05]  /*d240*/  @!P0 BRA `(.L_x_153) ;  /* 0x0000000000408947 */ /* 0x000fea0003800000 */
[----:B------:R-:W1:Y:S01]  /*d250*/  LDCU.64 UR8, c[0x4][0x70] ;  /* 0x01000e00ff0877ac */ /* 0x000e620008000a00 */
[----:B--2---:R-:W-:Y:S01]  /*d260*/  MOV R15, 0x0 ;  /* 0x00000000000f7802 */ /* 0x004fe20000000f00 */
[----:B------:R-:W-:Y:S02]  /*d270*/  HFMA2 R12, -RZ, RZ, 0, 5.9604644775390625e-08 ;  /* 0x00000001ff0c7431 */ /* 0x000fe400000001ff */
[----:B------:R-:W-:Y:S02]  /*d280*/  IMAD.MOV.U32 R8, RZ, RZ, 0x192 ;  /* 0x00000192ff087424 */ /* 0x000fe400078e00ff */
[----:B------:R-:W-:Y:S01]  /*d290*/  IMAD.MOV.U32 R13, RZ, RZ, RZ ;  /* 0x000000ffff0d7224 */ /* 0x000fe200078e00ff */
[----:B------:R-:W2:Y:S01]  /*d2a0*/  LDCU.64 UR6, c[0x4][0x78] ;  /* 0x01000f00ff0677ac */ /* 0x000ea20008000a00 */
[----:B------:R-:W3:Y:S01]  /*d2b0*/  LDC.64 R14, c[0x4][R15] ;  /* 0x010000000f0e7b82 */ /* 0x000ee20000000a00 */
[----:B------:R-:W5:Y:S01]  /*d2c0*/  LDCU.64 UR4, c[0x4][0x10] ;  /* 0x01000200ff0477ac */ /* 0x000f620008000a00 */
[----:B-1----:R-:W-:Y:S01]  /*d2d0*/  MOV R5, UR9 ;  /* 0x0000000900057c02 */ /* 0x002fe20008000f00 */
[----:B----4-:R-:W-:Y:S01]  /*d2e0*/  IMAD.U32 R4, RZ, RZ, UR8 ;  /* 0x00000008ff047e24 */ /* 0x010fe2000f8e00ff */
[----:B--2---:R-:W-:Y:S01]  /*d2f0*/  MOV R7, UR7 ;  /* 0x0000000700077c02 */ /* 0x004fe20008000f00 */
[----:B------:R-:W-:Y:S01]  /*d300*/  IMAD.U32 R6, RZ, RZ, UR6 ;  /* 0x00000006ff067e24 */ /* 0x000fe2000f8e00ff */
[----:B-----5:R-:W-:Y:S01]  /*d310*/  MOV R11, UR5 ;  /* 0x00000005000b7c02 */ /* 0x020fe20008000f00 */
[----:B------:R-:W-:Y:S02]  /*d320*/  IMAD.U32 R10, RZ, RZ, UR4 ;  /* 0x00000004ff0a7e24 */ /* 0x000fe4000f8e00ff */
[----:B------:R-:W-:Y:S07]  /*d330*/  LEPC R20, `(.L_x_153) ;  /* 0x000000001014794e */ /* 0x000fee0000000000 */
[----:B---3--:R-:W-:Y:S05]  /*d340*/  CALL.ABS.NOINC R14 ;  /* 0x000000000e007343 */ /* 0x008fea0003c00000 */
.L_x_153:
[----:B------:R-:W-:Y:S05]  /*d350*/  WARPSYNC.ALL ;  /* 0x0000000000007948 */ /* 0x000fea0003800000 */
[C---:B------:R-:W-:Y:S01]  /*d360*/  R2UR UR4, R17.reuse ;  /* 0x00000000110472ca */ /* 0x040fe200000e0000 */
[----:B----4-:R-:W-:Y:S05]  /*d370*/  VIADD R0, R17, 0x80 ;  /* 0x0000008011007836 */ /* 0x010fea0000000000 */
[----:B------:R-:W-:Y:S04]  /*d380*/  SHF.R.U32.HI R0, RZ, 0x15, R0 ;  /* 0x00000015ff007819 */ /* 0x000fe80000011600 */
[----:B------:R-:W-:Y:S03]  /*d390*/  LOP3.LUT P0, RZ, R0, 0x3, R177, 0x48, !PT ;  /* 0x0000000300ff7812 */ /* 0x000fe600078048b1 */
[----:B------:R-:W1:Y:S10]  /*d3a0*/  LDTM.x32 R24, tmem[UR4] ;  /* 0x00000004001879ee */ /* 0x000e7400082c0000 */
[----:B-1----:R-:W-:Y:S05]  /*d3b0*/  @!P0 BRA `(.L_x_154) ;  /* 0x0000000000408947 */ /* 0x002fea0003800000 */
[----:B------:R-:W1:Y:S01]  /*d3c0*/  LDCU.64 UR8, c[0x4][0x70] ;  /* 0x01000e00ff0877ac */ /* 0x000e620008000a00 */
[----:B--2---:R-:W-:Y:S01]  /*d3d0*/  MOV R15, 0x0 ;  /* 0x00000000000f7802 */ /* 0x004fe20000000f00 */
[----:B------:R-:W-:Y:S02]  /*d3e0*/  HFMA2 R12, -RZ, RZ, 0, 5.9604644775390625e-08 ;  /* 0x00000001ff0c7431 */ /* 0x000fe400000001ff */
[----:B------:R-:W-:Y:S02]  /*d3f0*/  IMAD.MOV.U32 R8, RZ, RZ, 0x192 ;  /* 0x00000192ff087424 */ /* 0x000fe400078e00ff */
[----:B------:R-:W-:Y:S01]  /*d400*/  IMAD.MOV.U32 R13, RZ, RZ, RZ ;  /* 0x000000ffff0d7224 */ /* 0x000fe200078e00ff */
[----:B------:R-:W2:Y:S01]  /*d410*/  LDCU.64 UR6, c[0x4][0x78] ;  /* 0x01000f00ff0677ac */ /* 0x000ea20008000a00 */
[----:B------:R-:W4:Y:S01]  /*d420*/  LDC.64 R14, c[0x4][R15] ;  /* 0x010000000f0e7b82 */ /* 0x000f220000000a00 */
        /* <DEDUP_REMOVED lines=9> */
.L_x_154:
[----:B------:R-:W-:Y:S05]  /*d4c0*/  WARPSYNC.ALL ;  /* 0x0000000000007948 */ /* 0x000fea0003800000 */
[----:B------:R-:W-:Y:S11]  /*d4d0*/  R2UR UR4, R17 ;  /* 0x00000000110472ca */ /* 0x000ff600000e0000 */
[----:B------:R-:W-:Y:S02]  /*d4e0*/  @!UPT UIADD3 URZ, UPT, UPT, URZ, URZ, URZ ;  /* 0x000000fffffff290 */ /* 0x000fe4000fffe0ff */
[----:B------:R-:W1:Y:S02]  /*d4f0*/  LDTM.x32 R56, tmem[UR4+0x80] ;  /* 0x00008004003879ee */ /* 0x000e6400082c0000 */
[----:B-1----:R-:W-:Y:S01]  /*d500*/  NOP ;  /* 0x0000000000007918 */ /* 0x002fe20000000000 */
.L_x_152:
[----:B--2-4-:R-:W-:Y:S01]  /*d510*/  SHF.L.U32 R4, R168, 0x10, RZ ;  /* 0x00000010a8047819 */ /* 0x014fe200000006ff */
        /* <DEDUP_REMOVED lines=39> */
[----:B------:R1:W-:Y:S01]  /*d790*/  @!P1 STS.128 [R188], R20 ;  /* 0x00000014bc009388 */ /* 0x0003e20000000c00 */
        /* <DEDUP_REMOVED lines=15> */
[----:B------:R-:W-:Y:S01]  /*d890*/  SHF.L.U32 R3, R160, 0x10, RZ ;  /* 0x00000010a0037819 */ /* 0x000fe200000006ff */
        /* <DEDUP_REMOVED lines=194> */
[----:B------:R-:W-:Y:S01]  /*e4c0*/  UIADD3 UR4, UPT, UPT, UR45, 0x200, URZ ;  /* 0x000002002d047890 */ /* 0x000fe2000fffe0ff */
[----:B------:R-:W-:Y:S01]  /*e4d0*/  UMOV UR51, UR44 ;  /* 0x0000002c00337c82 */ /* 0x000fe20008000000 */
[----:B------:R-:W-:Y:S02]  /*e4e0*/  UIADD3 UR9, UPT, UPT, UR49, 0x80, URZ ;  /* 0x0000008031097890 */ /* 0x000fe4000fffe0ff */
[----:B------:R-:W-:Y:S02]  /*e4f0*/  UIADD3 UR8, UPT, UPT, UR45, 0x1200, URZ ;  /* 0x000012002d087890 */ /* 0x000fe4000fffe0ff */
[----:B------:R-:W-:Y:S01]  /*e500*/  MOV R181, UR4 ;  /* 0x0000000400b57c02 */ /* 0x000fe20008000f00 */
[----:B------:R-:W-:Y:S01]  /*e510*/  UIADD3 UR4, UP0, UPT, UR54, 0xa80, URZ ;  /* 0x00000a8036047890 */ /* 0x000fe2000ff1e0ff */
[----:B------:R-:W-:Y:S02]  /*e520*/  UMOV UR10, UR50 ;  /* 0x00000032000a7c82 */ /* 0x000fe40008000000 */
[----:B------:R-:W-:Y:S01]  /*e530*/  R2UR UR48, R181 ;  /* 0x00000000b53072ca */ /* 0x000fe200000e0000 */
[----:B------:R-:W-:Y:S01]  /*e540*/  UIADD3.X UR5, UPT, UPT, URZ, UR55, URZ, UP0, !UPT ;  /* 0x00000037ff057290 */ /* 0x000fe200087fe4ff */
[----:B------:R-:W-:Y:S11]  /*e550*/  UMOV UR11, UR44 ;  /* 0x0000002c000b7c82 */ /* 0x000ff60008000000 */
[----:B------:R1:W-:Y:S01]  /*e560*/  UTMASTG.3D [UR48], [UR4] ;  /* 0x00000030040073b5 */ /* 0x0003e20008010000 */
[----:B------:R1:W-:Y:S01]  /*e570*/  UTMASTG.3D [UR8], [UR4] ;  /* 0x00000008040073b5 */ /* 0x0003e20008010000 */
[----:B------:R0:W-:Y:S01]  /*e580*/  UTMACMDFLUSH ;  /* 0x00000000000079b7 */ /* 0x0001e20000000000 */
[----:B-1----:R-:W-:Y:S04]  /*e590*/  DEPBAR.LE SB0, 0x1 ;  /* 0x000080400000791a */ /* 0x002fe80000000000 */
.L_x_156:
[----:B------:R-:W-:Y:S05]  /*e5a0*/  BSYNC.RECONVERGENT B0 ;  /* 0x0000000000007941 */ /* 0x000fea0003800200 */
.L_x_155:
[----:B------:R-:W-:Y:S01]  /*e5b0*/  BAR.SYNC.DEFER_BLOCKING 0x1, 0x80 ;  /* 0x0042000000007b1d */ /* 0x000fe20000010000 */
[----:B------:R-:W-:Y:S04]  /*e5c0*/  UIADD3 UR4, UPT, UPT, UR46, 0x1, URZ ;  /* 0x000000012e047890 */ /* 0x000fe8000fffe0ff */
[----:B------:R-:W-:Y:S04]  /*e5d0*/  UISETP.NE.AND UP0, UPT, UR4, 0x4, UPT ;  /* 0x000000040400788c */ /* 0x000fe8000bf05270 */
[----:B------:R-:W-:Y:S01]  /*e5e0*/  USEL UR47, UR4, URZ, UP0 ;  /* 0x000000ff042f7287 */ /* 0x000fe20008000000 */
[----:B------:R1:W-:Y:S01]  /*e5f0*/  @P2 SYNCS.ARRIVE.TRANS64.RED.A1T0 RZ, [R3+URZ], RZ ;  /* 0x000000ff03ff29a7 */ /* 0x0003e200081004ff */
[----:B------:R-:W-:Y:S01]  /*e600*/  BSSY B1, `(.L_x_157) ;  /* 0x000001f000017945 */ /* 0x000fe20003800000 */
[----:B------:R-:W4:Y:S02]  /*e610*/  @P2 SYNCS.PHASECHK.TRANS64.TRYWAIT P0, [R8+URZ+0x30], R5 ;  /* 0x00003005080025a7 */ /* 0x000f2400080011ff */
        /* <DEDUP_REMOVED lines=13> */
.L_x_160:
[----:B------:R-:W-:Y:S05]  /*e6f0*/  BSYNC B0 ;  /* 0x0000000000007941 */ /* 0x000fea0003800000 */
.L_x_159:
        /* <DEDUP_REMOVED lines=15> */
.L_x_158:
[----:B------:R-:W-:Y:S05]  /*e7f0*/  BSYNC B1 ;  /* 0x0000000000017941 */ /* 0x000fea0003800000 */
.L_x_157:
[----:B------:R-:W-:Y:S05]  /*e800*/  VIADD R17, R17, 0x400000 ;  /* 0x0040000011117836 */ /* 0x000fea0000000000 */
[----:B----4-:R-:W-:Y:S04]  /*e810*/  SHF.R.U32.HI R0, RZ, 0x15, R17 ;  /* 0x00000015ff007819 */ /* 0x010fe80000011611 */
        /* <DEDUP_REMOVED lines=23> */
.L_x_163:
        /* <DEDUP_REMOVED lines=23> */
.L_x_164:
[----:B------:R-:W-:Y:S05]  /*eb00*/  WARPSYNC.ALL ;  /* 0x0000000000007948 */ /* 0x000fea0003800000 */
[----:B------:R-:W-:Y:S11]  /*eb10*/  R2UR UR4, R17 ;  /* 0x00000000110472ca */ /* 0x000ff600000e0000 */
[----:B------:R-:W-:Y:S02]  /*eb20*/  @!UPT UIADD3 URZ, UPT, UPT, URZ, URZ, URZ ;  /* 0x000000fffffff290 */ /* 0x000fe4000fffe0ff */
[----:B------:R-:W1:Y:S02]  /*eb30*/  LDTM.x32 R56, tmem[UR4+0x80] ;  /* 0x00008004003879ee */ /* 0x000e6400082c0000 */
[----:B-1----:R-:W-:Y:S01]  /*eb40*/  NOP ;  /* 0x0000000000007918 */ /* 0x002fe20000000000 */
.L_x_162:
        /* <DEDUP_REMOVED lines=235> */
[----:B------:R-:W-:Y:S01]  /*fa00*/  @P2 SHF.L.U32 R5, R16, 0x1f, RZ ;  /* 0x0000001f10052819 */ /* 0x000fe200000006ff */
        /* <DEDUP_REMOVED lines=29> */
.L_x_166:
[----:B------:R-:W-:Y:S05]  /*fbe0*/  BSYNC.RECONVERGENT B0 ;  /* 0x0000000000007941 */ /* 0x000fea0003800200 */
.L_x_165:
[----:B------:R-:W-:Y:S01]  /*fbf0*/  BAR.SYNC.DEFER_BLOCKING 0x1, 0x80 ;  /* 0x0042000000007b1d */ /* 0x000fe20000010000 */
[----:B------:R-:W-:Y:S02]  /*fc00*/  UISETP.NE.AND UP0, UPT, UR43, URZ, UPT ;  /* 0x000000ff2b00728c */ /* 0x000fe4000bf05270 */
[----:B------:R-:W-:Y:S02]  /*fc10*/  UIADD3 UR5, UPT, UPT, UR47, 0x1, URZ ;  /* 0x000000012f057890 */ /* 0x000fe4000fffe0ff */
[----:B------:R-:W-:Y:S02]  /*fc20*/  USEL UR4, URZ, 0x60, !UP0 ;  /* 0x00000060ff047887 */ /* 0x000fe4000c000000 */
[----:B------:R-:W-:Y:S02]  /*fc30*/  UISETP.NE.AND UP0, UPT, UR5, 0x4, UPT ;  /* 0x000000040500788c */ /* 0x000fe4000bf05270 */
[----:B------:R-:W-:Y:S02]  /*fc40*/  UIADD3 UR49, UPT, UPT, UR52, UR4, URZ ;  /* 0x0000000434317290 */ /* 0x000fe4000fffe0ff */
[----:B------:R-:W-:Y:S01]  /*fc50*/  VIADD R131, R131, UR4 ;  /* 0x0000000483837c36 */ /* 0x000fe20008000000 */
[----:B------:R-:W-:Y:S04]  /*fc60*/  USEL UR46, UR5, URZ, UP0 ;  /* 0x000000ff052e7287 */ /* 0x000fe80008000000 */
[----:B------:R-:W-:Y:S04]  /*fc70*/  SHF.R.U32.HI R10, RZ, 0x15, R131 ;  /* 0x00000015ff0a7819 */ /* 0x000fe80000011683 */
[----:B------:R-:W-:Y:S01]  /*fc80*/  LOP3.LUT R18, R10, 0x3, RZ, 0xc0, !PT ;  /* 0x000000030a127812 */ /* 0x000fe200078ec0ff */
        /* <DEDUP_REMOVED lines=16> */
.L_x_170:
[----:B------:R-:W-:Y:S05]  /*fd90*/  BSYNC B0 ;  /* 0x0000000000007941 */ /* 0x000fea0003800000 */
.L_x_169:
        /* <DEDUP_REMOVED lines=15> */
.L_x_168:
[----:B------:R-:W-:Y:S05]  /*fe90*/  BSYNC B1 ;  /* 0x0000000000017941 */ /* 0x000fea0003800000 */
.L_x_167:
        /* <DEDUP_REMOVED lines=9> */
[----:B----4-:R-:W-:Y:S02]  /*ff30*/  IMAD.MOV.U32 R8, RZ, RZ, 0x192 ;  /* 0x00000192ff087424 */ /* 0x010fe400078e00ff */
        /* <DEDUP_REMOVED lines=12> */
.L_x_173:
        /* <DEDUP_REMOVED lines=23> */
.L_x_174:
[----:B------:R-:W-:Y:S05]  /*10170*/  WARPSYNC.ALL ;  /* 0x0000000000007948 */ /* 0x000fea0003800000 */
[----:B------:R-:W-:Y:S11]  /*10180*/  R2UR UR4, R131 ;  /* 0x00000000830472ca */ /* 0x000ff600000e0000 */
[----:B------:R-:W-:Y:S02]  /*10190*/  @!UPT UIADD3 URZ, UPT, UPT, URZ, URZ, URZ ;  /* 0x000000fffffff290 */ /* 0x000fe4000fffe0ff */
[----:B------:R-:W1:Y:S02]  /*101a0*/  LDTM.x32 R56, tmem[UR4+0x80] ;  /* 0x00008004003879ee */ /* 0x000e6400082c0000 */
[----:B-1----:R-:W-:Y:S01]  /*101b0*/  NOP ;  /* 0x0000000000007918 */ /* 0x002fe20000000000 */
.L_x_172:
        /* <DEDUP_REMOVED lines=263> */
.L_x_176:
[----:B------:R-:W-:Y:S05]  /*11230*/  BSYNC.RECONVERGENT B0 ;  /* 0x0000000000007941 */ /* 0x000fea0003800200 */
.L_x_175:
        /* <DEDUP_REMOVED lines=14> */
[----:B------:R-:W-:Y:S01]  /*11320*/  @P1 IADD3 R6, PT, PT, R197, R4, RZ ;  /* 0x00000004c5061210 */ /* 0x000fe20007ffe0ff */
[----:B------:R-:W-:Y:S06]  /*11330*/  @P0 BRA `(.L_x_180) ;  /* 0x00000000000c0947 */ /* 0x000fec0003800000 */
[----:B------:R-:W-:Y:S04]  /*11340*/  SHF.L.U32 R3, R16, 0x1f, RZ ;  /* 0x0000001f10037819 */ /* 0x000fe800000006ff */
[----:B------:R-:W1:Y:S02]  /*11350*/  SYNCS.PHASECHK.TRANS64.TRYWAIT P0, [R0+URZ+0x30], R3 ;  /* 0x00003003000075a7 */ /* 0x000e6400080011ff */
[----:B-1----:R-:W-:Y:S05]  /*11360*/  @!P0 BRA `(.L_x_181) ;  /* 0x0000002400348947 */ /* 0x002fea0003800000 */
.L_x_180:
[----:B------:R-:W-:Y:S05]  /*11370*/  BSYNC B0 ;  /* 0x0000000000007941 */ /* 0x000fea0003800000 */
.L_x_179:
[----:B------:R-:W-:Y:S11]  /*11380*/  ISETP.NE.AND P0, PT, R199, RZ, PT ;  /* 0x000000ffc700720c */ /* 0x000ff60003f05270 */
[----:B------:R-:W-:Y:S02]  /*11390*/  @!UPT UIADD3 URZ, UPT, UPT, URZ, URZ, URZ ;  /* 0x000000fffffff290 */ /* 0x000fe4000fffe0ff */
[----:B------:R4:W2:Y:S01]  /*113a0*/  @P0 LDS.128 R168, [R4] ;  /* 0x0000000004a80984 */ /* 0x0008a20000000c00 */
[----:B-1----:R-:W-:Y:S03]  /*113b0*/  @P0 IADD3 R0, PT, PT, R187, R6, RZ ;  /* 0x00000006bb000210 */ /* 0x002fe60007ffe0ff */
[----:B------:R4:W1:Y:S04]  /*113c0*/  @P0 LDS.128 R152, [R4+0x1000] ;  /* 0x0010000004980984 */ /* 0x0008680000000c00 */
[----:B------:R4:W1:Y:S04]  /*113d0*/  @P0 LDS.128 R160, [R139+0x20] ;  /* 0x000020008ba00984 */ /* 0x0008680000000c00 */
[----:B------:R4:W1:Y:S04]  /*113e0*/  @P0 LDS.128 R140, [R139+0x1020] ;  /* 0x001020008b8c0984 */ /* 0x0008680000000c00 */
[----:B------:R4:W1:Y:S04]  /*113f0*/  @P0 LDS.128 R164, [R6+0x10] ;  /* 0x0000100006a40984 */ /* 0x0008680000000c00 */
[----:B------:R4:W1:Y:S04]  /*11400*/  @P0 LDS.128 R148, [R6+0x1010] ;  /* 0x0010100006940984 */ /* 0x0008680000000c00 */
[----:B------:R4:W1:Y:S04]  /*11410*/  @P0 LDS.128 R156, [R0+0x10] ;  /* 0x00001000009c0984 */ /* 0x0008680000000c00 */
[----:B------:R4:W1:Y:S02]  /*11420*/  @P0 LDS.128 R144, [R0+0x1010] ;  /* 0x0010100000900984 */ /* 0x0008640000000c00 */
.L_x_178:
[----:B------:R-:W-:Y:S05]  /*11430*/  BSYNC B1 ;  /* 0x0000000000017941 */ /* 0x000fea0003800000 */
.L_x_177:
        /* <DEDUP_REMOVED lines=9> */
[----:B------:R-:W4:Y:S01]  /*114d0*/  LDCU.64 UR8, c[0x4][0x70] ;  /* 0x01000e00ff0877ac */ /* 0x000f220008000a00 */
[----:B--2---:R-:W-:Y:S01]  /*114e0*/  MOV R15, 0x0 ;  /* 0x00000000000f7802 */ /* 0x004fe20000000f00 */
[----:B------:R-:W-:Y:S02]  /*114f0*/  HFMA2 R12, -RZ, RZ, 0, 5.9604644775390625e-08 ;  /* 0x00000001ff0c7431 */ /* 0x000fe400000001ff */
[----:B------:R-:W-:Y:S02]  /*11500*/  IMAD.MOV.U32 R8, RZ, RZ, 0x192 ;  /* 0x00000192ff087424 */ /* 0x000fe400078e00ff */
[----:B------:R-:W-:Y:S01]  /*11510*/  IMAD.MOV.U32 R13, RZ, RZ, RZ ;  /* 0x000000ffff0d7224 */ /* 0x000fe200078e00ff */
[----:B------:R-:W2:Y:S01]  /*11520*/  LDCU.64 UR6, c[0x4][0x78] ;  /* 0x01000f00ff0677ac */ /* 0x000ea20008000a00 */
[----:B------:R-:W1:Y:S01]  /*11530*/  LDC.64 R14, c[0x4][R15] ;  /* 0x010000000f0e7b82 */ /* 0x000e620000000a00 */
[----:B------:R-:W5:Y:S01]  /*11540*/  LDCU.64 UR4, c[0x4][0x10] ;  /* 0x01000200ff0477ac */ /* 0x000f620008000a00 */
[----:B----4-:R-:W-:Y:S01]  /*11550*/  MOV R5, UR9 ;  /* 0x0000000900057c02 */ /* 0x010fe20008000f00 */
[----:B------:R-:W-:Y:S01]  /*11560*/  IMAD.U32 R4, RZ, RZ, UR8 ;  /* 0x00000008ff047e24 */ /* 0x000fe2000f8e00ff */
[----:B--2---:R-:W-:Y:S01]  /*11570*/  MOV R7, UR7 ;  /* 0x0000000700077c02 */ /* 0x004fe20008000f00 */
[----:B------:R-:W-:Y:S01]  /*11580*/  IMAD.U32 R6, RZ, RZ, UR6 ;  /* 0x00000006ff067e24 */ /* 0x000fe2000f8e00ff */
[----:B-----5:R-:W-:Y:S01]  /*11590*/  MOV R11, UR5 ;  /* 0x00000005000b7c02 */ /* 0x020fe20008000f00 */
[----:B------:R-:W-:Y:S02]  /*115a0*/  IMAD.U32 R10, RZ, RZ, UR4 ;  /* 0x00000004ff0a7e24 */ /* 0x000fe4000f8e00ff */
[----:B------:R-:W-:Y:S07]  /*115b0*/  LEPC R20, `(.L_x_183) ;  /* 0x000000001014794e */ /* 0x000fee0000000000 */
[----:B-1-3--:R-:W-:Y:S05]  /*115c0*/  CALL.ABS.NOINC R14 ;  /* 0x000000000e007343 */ /* 0x00afea0003c00000 */
.L_x_183:
        /* <DEDUP_REMOVED lines=23> */
.L_x_184:
[----:B------:R-:W-:Y:S05]  /*11740*/  WARPSYNC.ALL ;  /* 0x0000000000007948 */ /* 0x000fea0003800000 */
[----:B------:R-:W-:Y:S11]  /*11750*/  R2UR UR4, R131 ;  /* 0x00000000830472ca */ /* 0x000ff600000e0000 */
[----:B------:R-:W-:Y:S02]  /*11760*/  @!UPT UIADD3 URZ, UPT, UPT, URZ, URZ, URZ ;  /* 0x000000fffffff290 */ /* 0x000fe4000fffe0ff */
[----:B------:R-:W4:Y:S02]  /*11770*/  LDTM.x32 R56, tmem[UR4+0x80] ;  /* 0x00008004003879ee */ /* 0x000f2400082c0000 */
[----:B----4-:R-:W-:Y:S01]  /*11780*/  NOP ;  /* 0x0000000000007918 */ /* 0x010fe20000000000 */
.L_x_182:
[----:B--2---:R-:W-:Y:S01]  /*11790*/  SHF.L.U32 R6, R168, 0x10, RZ ;  /* 0x00000010a8067819 */ /* 0x004fe200000006ff */
[----:B------:R-:W-:Y:S01]  /*117a0*/  FMUL R0, R130, R24 ;  /* 0x0000001882007220 */ /* 0x000fe20000400000 */
[----:B------:R-:W-:Y:S01]  /*117b0*/  LOP3.LUT R8, R168, 0xffff0000, RZ, 0xc0, !PT ;  /* 0xffff0000a8087812 */ /* 0x000fe200078ec0ff */
[----:B------:R-:W-:Y:S01]  /*117c0*/  FMUL R3, R130, R25 ;  /* 0x0000001982037220 */ /* 0x000fe20000400000 */
[----:B------:R-:W-:Y:S01]  /*117d0*/  SHF.L.U32 R7, R169, 0x10, RZ ;  /* 0x00000010a9077819 */ /* 0x000fe200000006ff */
[----:B------:R-:W-:Y:S01]  /*117e0*/  FFMA R0, R133, R6, R0 ;  /* 0x0000000685007223 */ /* 0x000fe20000000000 */
[----:B------:R-:W-:Y:S01]  /*117f0*/  LOP3.LUT R88, R169, 0xffff0000, RZ, 0xc0, !PT ;  /* 0xffff0000a9587812 */ /* 0x000fe200078ec0ff */
[----:B------:R-:W-:Y:S01]  /*11800*/  FFMA R3, R133, R8, R3 ;  /* 0x0000000885037223 */ /* 0x000fe20000000003 */
[----:B------:R-:W-:Y:S01]  /*11810*/  SHF.L.U32 R89, R170, 0x10, RZ ;  /* 0x00000010aa597819 */ /* 0x000fe200000006ff */
[----:B------:R-:W-:Y:S01]  /*11820*/  FMUL R4, R130, R26 ;  /* 0x0000001a82047220 */ /* 0x000fe20000400000 */
[----:B------:R-:W-:Y:S01]  /*11830*/  LOP3.LUT R90, R170, 0xffff0000, RZ, 0xc0, !PT ;  /* 0xffff0000aa5a7812 */ /* 0x000fe200078ec0ff */
[C---:B------:R-:W-:Y:S01]  /*11840*/  FMUL R5, R130.reuse, R27 ;  /* 0x0000001b82057220 */ /* 0x040fe20000400000 */
[----:B------:R-:W-:Y:S01]  /*11850*/  SHF.L.U32 R91, R171, 0x10, RZ ;  /* 0x00000010ab5b7819 */ /* 0x000fe200000006ff */
[----:B------:R-:W-:Y:S01]  /*11860*/  FFMA R4, R133, R7, R4 ;  /* 0x0000000785047223 */ /* 0x000fe20000000004 */
[----:B------:R-:W-:Y:S01]  /*11870*/  LOP3.LUT R92, R171, 0xffff0000, RZ, 0xc0, !PT ;  /* 0xffff0000ab5c7812 */ /* 0x000fe200078ec0ff */
[----:B------:R-:W-:Y:S01]  /*11880*/  FFMA R5, R133, R88, R5 ;  /* 0x0000005885057223 */ /* 0x000fe20000000005 */
[----:B------:R-:W-:Y:S01]  /*11890*/  ISETP.NE.AND P1, PT, R189, R16, PT ;  /* 0x00000010bd00720c */ /* 0x000fe20003f25270 */
[----:B------:R-:W-:Y:S01]  /*118a0*/  FMUL R6, R130, R28 ;  /* 0x0000001c82067220 */ /* 0x000fe20000400000 */
[----:B-1----:R-:W-:Y:S01]  /*118b0*/  SHF.L.U32 R93, R164, 0x10, RZ ;  /* 0x00000010a45d7819 */ /* 0x002fe200000006ff */
[----:B------:R-:W-:Y:S01]  /*118c0*/  FMUL R7, R130, R29 ;  /* 0x0000001d82077220 */ /* 0x000fe20000400000 */
[----:B------:R-:W-:Y:S01]  /*118d0*/  LOP3.LUT R94, R164, 0xffff0000, RZ, 0xc0, !PT ;  /* 0xffff0000a45e7812 */ /* 0x000fe200078ec0ff */
        /* <DEDUP_REMOVED lines=27> */
[----:B------:R-:W-:Y:S01]  /*11a90*/  F2FP.BF16.F32.PACK_AB R77, R5, R4 ;  /* 0x00000004054d723e */ /* 0x000fe200000010ff */
[C---:B------:R-:W-:Y:S01]  /*11aa0*/  FMUL R4, R130.reuse, R34 ;  /* 0x0000002282047220 */ /* 0x040fe20000400000 */
[----:B------:R-:W-:Y:S01]  /*11ab0*/  F2FP.BF16.F32.PACK_AB R32, R3, R0 ;  /* 0x000000000320723e */ /* 0x000fe200000010ff */
[C---:B------:R-:W-:Y:S01]  /*11ac0*/  FMUL R5, R130.reuse, R35 ;  /* 0x0000002382057220 */ /* 0x040fe20000400000 */
[C---:B------:R-:W-:Y:S01]  /*11ad0*/  SHF.L.U32 R107, R163.reuse, 0x10, RZ ;  /* 0x00000010a36b7819 */ /* 0x040fe200000006ff */
[C---:B------:R-:W-:Y:S01]  /*11ae0*/  FMUL R18, R130.reuse, R64 ;  /* 0x0000004082127220 */ /* 0x040fe20000400000 */
[----:B------:R-:W-:Y:S01]  /*11af0*/  LOP3.LUT R108, R163, 0xffff0000, RZ, 0xc0, !PT ;  /* 0xffff0000a36c7812 */ /* 0x000fe200078ec0ff */
[C---:B------:R-:W-:Y:S01]  /*11b00*/  FMUL R64, R130.reuse, R78 ;  /* 0x0000004e82407220 */ /* 0x040fe20000400000 */
[----:B------:R-:W-:Y:S01]  /*11b10*/  F2FP.BF16.F32.PACK_AB R78, R7, R6 ;  /* 0x00000006074e723e */ /* 0x000fe200000010ff */
[----:B------:R-:W-:Y:S01]  /*11b20*/  FMUL R19, R130, R65 ;  /* 0x0000004182137220 */ /* 0x000fe20000400000 */
[----:B------:R-:W-:Y:S01]  /*11b30*/  SHF.L.U32 R109, R156, 0x10, RZ ;  /* 0x000000109c6d7819 */ /* 0x000fe200000006ff */
[C---:B------:R-:W-:Y:S01]  /*11b40*/  FMUL R65, R130.reuse, R79 ;  /* 0x0000004f82417220 */ /* 0x040fe20000400000 */
[----:B------:R-:W-:Y:S01]  /*11b50*/  F2FP.BF16.F32.PACK_AB R79, R9, R8 ;  /* 0x00000008094f723e */ /* 0x000fe200000010ff */
        /* <DEDUP_REMOVED lines=10> */
[----:B------:R-:W-:Y:S01]  /*11c00*/  FMUL R9, R130, R39 ;  /* 0x0000002782097220 */ /* 0x000fe20000400000 */
[----:B------:R-:W-:Y:S01]  /*11c10*/  SHF.L.U32 R115, R159, 0x10, RZ ;  /* 0x000000109f737819 */ /* 0x000fe200000006ff */
[----:B------:R-:W-:Y:S01]  /*11c20*/  FFMA R6, R133, R97, R6 ;  /* 0x0000006185067223 */ /* 0x000fe20000000006 */
[----:B------:R-:W-:Y:S01]  /*11c30*/  F2FP.BF16.F32.PACK_AB R33, R5, R4 ;  /* 0x000000040521723e */ /* 0x000fe200000010ff */
[----:B------:R-:W-:Y:S01]  /*11c40*/  FFMA R7, R133, R98, R7 ;  /* 0x0000006285077223 */ /* 0x000fe20000000007 */
[----:B------:R-:W-:Y:S01]  /*11c50*/  LOP3.LUT R116, R159, 0xffff0000, RZ, 0xc0, !PT ;  /* 0xffff00009f747812 */ /* 0x000fe200078ec0ff */
[C---:B------:R-:W-:Y:S01]  /*11c60*/  FFMA R8, R133.reuse, R99, R8 ;  /* 0x0000006385087223 */ /* 0x040fe20000000008 */
[C---:B------:R-:W-:Y:S01]  /*11c70*/  SHF.L.U32 R117, R152.reuse, 0x10, RZ ;  /* 0x0000001098757819 */ /* 0x040fe200000006ff */
[----:B------:R-:W-:Y:S01]  /*11c80*/  FFMA R9, R133, R100, R9 ;  /* 0x0000006485097223 */ /* 0x000fe20000000009 */
[----:B------:R-:W-:Y:S01]  /*11c90*/  F2FP.BF16.F32.PACK_AB R34, R7, R6 ;  /* 0x000000060722723e */ /* 0x000fe200000010ff */
[----:B------:R-:W-:Y:S01]  /*11ca0*/  @!P1 STS.128 [R188+0x6000], R76 ;  /* 0x0060004cbc009388 */ /* 0x000fe20000000c00 */
[----:B------:R-:W-:Y:S01]  /*11cb0*/  LOP3.LUT R118, R152, 0xffff0000, RZ, 0xc0, !PT ;  /* 0xffff000098767812 */ /* 0x000fe200078ec0ff */
[C---:B------:R-:W-:Y:S01]  /*11cc0*/  FMUL R0, R130.reuse, R40 ;  /* 0x0000002882007220 */ /* 0x040fe20000400000 */
[----:B------:R-:W-:Y:S01]  /*11cd0*/  F2FP.BF16.F32.PACK_AB R35, R9, R8 ;  /* 0x000000080923723e */ /* 0x000fe200000010ff */
[C---:B------:R-:W-:Y:S01]  /*11ce0*/  FMUL R3, R130.reuse, R41 ;  /* 0x0000002982037220 */ /* 0x040fe20000400000 */
[C---:B------:R-:W-:Y:S01]  /*11cf0*/  SHF.L.U32 R119, R153.reuse, 0x10, RZ ;  /* 0x0000001099777819 */ /* 0x040fe200000006ff */
[----:B------:R-:W-:Y:S01]  /*11d00*/  FMUL R4, R130, R42 ;  /* 0x0000002a82047220 */ /* 0x000fe20000400000 */
[----:B------:R-:W-:Y:S01]  /*11d10*/  LOP3.LUT R120, R153, 0xffff0000, RZ, 0xc0, !PT ;  /* 0xffff000099787812 */ /* 0x000fe200078ec0ff */
[----:B------:R1:W-:Y:S01]  /*11d20*/  @!P1 STS.128 [R198+0x6010], R32 ;  /* 0x00601020c6009388 */ /* 0x0003e20000000c00 */
[----:B------:R-:W-:Y:S01]  /*11d30*/  SHF.L.U32 R121, R154, 0x10, RZ ;  /* 0x000000109a797819 */ /* 0x000fe200000006ff */
[----:B------:R-:W-:Y:S01]  /*11d40*/  FMUL R5, R130, R43 ;  /* 0x0000002b82057220 */ /* 0x000fe20000400000 */
[----:B------:R-:W-:Y:S01]  /*11d50*/  LOP3.LUT R122, R154, 0xffff0000, RZ, 0xc0, !PT ;  /* 0xffff00009a7a7812 */ /* 0x000fe200078ec0ff */
[----:B------:R-:W-:Y:S01]  /*11d60*/  FFMA R0, R133, R101, R0 ;  /* 0x0000006585007223 */ /* 0x000fe20000000000 */
[C---:B------:R-:W-:Y:S01]  /*11d70*/  SHF.L.U32 R123, R155.reuse, 0x10, RZ ;  /* 0x000000109b7b7819 */ /* 0x040fe200000006ff */
[----:B------:R-:W-:Y:S01]  /*11d80*/  FMUL R6, R130, R44 ;  /* 0x0000002c82067220 */ /* 0x000fe20000400000 */
[----:B------:R-:W-:Y:S01]  /*11d90*/  LOP3.LUT R124, R155, 0xffff0000, RZ, 0xc0, !PT ;  /* 0xffff00009b7c7812 */ /* 0x000fe200078ec0ff */
[C---:B------:R-:W-:Y:S01]  /*11da0*/  FFMA R3, R133.reuse, R102, R3 ;  /* 0x0000006685037223 */ /* 0x040fe20000000003 */
[----:B------:R-:W-:Y:S01]  /*11db0*/  SHF.L.U32 R125, R148, 0x10, RZ ;  /* 0x00000010947d7819 */ /* 0x000fe200000006ff */
[----:B------:R-:W-:Y:S01]  /*11dc0*/  FMUL R7, R130, R45 ;  /* 0x0000002d82077220 */ /* 0x000fe20000400000 */
[----:B------:R-:W-:Y:S01]  /*11dd0*/  LOP3.LUT R126, R148, 0xffff0000, RZ, 0xc0, !PT ;  /* 0xffff0000947e7812 */ /* 0x000fe200078ec0ff */
[----:B------:R-:W-:Y:S01]  /*11de0*/  FFMA R4, R133, R103, R4 ;  /* 0x0000006785047223 */ /* 0x000fe20000000004 */
[----:B------:R-:W-:Y:S01]  /*11df0*/  F2FP.BF16.F32.PACK_AB R36, R3, R0 ;  /* 0x000000000324723e */ /* 0x000fe200000010ff */
[C---:B------:R-:W-:Y:S01]  /*11e00*/  FMUL R8, R130.reuse, R46 ;  /* 0x0000002e82087220 */ /* 0x040fe20000400000 */
[----:B------:R-:W-:Y:S01]  /*11e10*/  SHF.L.U32 R127, R149, 0x10, RZ ;  /* 0x00000010957f7819 */ /* 0x000fe200000006ff */
[----:B------:R-:W-:Y:S01]  /*11e20*/  FFMA R5, R133, R104, R5 ;  /* 0x0000006885057223 */ /* 0x000fe20000000005 */
[----:B------:R-:W-:Y:S01]  /*11e30*/  LOP3.LUT R128, R149, 0xffff0000, RZ, 0xc0, !PT ;  /* 0xffff000095807812 */ /* 0x000fe200078ec0ff */
[----:B------:R-:W-:Y:S01]  /*11e40*/  FMUL R9, R130, R47 ;  /* 0x0000002f82097220 */ /* 0x000fe20000400000 */
[C---:B------:R-:W-:Y:S01]  /*11e50*/  SHF.L.U32 R129, R150.reuse, 0x10, RZ ;  /* 0x0000001096817819 */ /* 0x040fe200000006ff */
[----:B------:R-:W-:Y:S01]  /*11e60*/  FFMA R6, R133, R105, R6 ;  /* 0x0000006985067223 */ /* 0x000fe20000000006 */
[----:B------:R-:W-:Y:S01]  /*11e70*/  F2FP.BF16.F32.PACK_AB R37, R5, R4 ;  /* 0x000000040525723e */ /* 0x000fe200000010ff */
[C---:B------:R-:W-:Y:S01]  /*11e80*/  FFMA R7, R133.reuse, R106, R7 ;  /* 0x0000006a85077223 */ /* 0x040fe20000000007 */
[----:B------:R-:W-:Y:S01]  /*11e90*/  LOP3.LUT R132, R150, 0xffff0000, RZ, 0xc0, !PT ;  /* 0xffff000096847812 */ /* 0x000fe200078ec0ff */
[----:B------:R-:W-:Y:S01]  /*11ea0*/  FFMA R8, R133, R107, R8 ;  /* 0x0000006b85087223 */ /* 0x000fe20000000008 */
[----:B------:R-:W-:Y:S01]  /*11eb0*/  SHF.L.U32 R131, R151, 0x10, RZ ;  /* 0x0000001097837819 */ /* 0x000fe200000006ff */
[----:B------:R-:W-:Y:S01]  /*11ec0*/  FFMA R9, R133, R108, R9 ;  /* 0x0000006c85097223 */ /* 0x000fe20000000009 */
[----:B------:R-:W-:Y:S01]  /*11ed0*/  F2FP.BF16.F32.PACK_AB R38, R7, R6 ;  /* 0x000000060726723e */ /* 0x000fe200000010ff */
[C---:B------:R-:W-:Y:S01]  /*11ee0*/  FMUL R0, R130.reuse, R48 ;  /* 0x0000003082007220 */ /* 0x040fe20000400000 */
[----:B------:R-:W-:Y:S01]  /*11ef0*/  LOP3.LUT R134, R151, 0xffff0000, RZ, 0xc0, !PT ;  /* 0xffff000097867812 */ /* 0x000fe200078ec0ff */
[C---:B------:R-:W-:Y:S01]  /*11f00*/  FMUL R3, R130.reuse, R49 ;  /* 0x0000003182037220 */ /* 0x040fe20000400000 */
[----:B------:R-:W-:Y:S01]  /*11f10*/  F2FP.BF16.F32.PACK_AB R39, R9, R8 ;  /* 0x000000080927723e */ /* 0x000fe200000010ff */
[----:B------:R-:W-:Y:S01]  /*11f20*/  FMUL R4, R130, R50 ;  /* 0x0000003282047220 */ /* 0x000fe20000400000 */
[----:B------:R-:W-:Y:S01]  /*11f30*/  SHF.L.U32 R135, R140, 0x10, RZ ;  /* 0x000000108c877819 */ /* 0x000fe200000006ff */
[----:B------:R-:W-:Y:S01]  /*11f40*/  FMUL R5, R130, R51 ;  /* 0x0000003382057220 */ /* 0x000fe20000400000 */
[----:B------:R-:W-:Y:S01]  /*11f50*/  LOP3.LUT R136, R140, 0xffff0000, RZ, 0xc0, !PT ;  /* 0xffff00008c887812 */ /* 0x000fe200078ec0ff */
[----:B------:R-:W-:Y:S01]  /*11f60*/  FFMA R0, R133, R109, R0 ;  /* 0x0000006d85007223 */ /* 0x000fe20000000000 */
[C---:B------:R-:W-:Y:S01]  /*11f70*/  SHF.L.U32 R137, R141.reuse, 0x10, RZ ;  /* 0x000000108d897819 */ /* 0x040fe200000006ff */
[----:B------:R-:W-:Y:S01]  /*11f80*/  FMUL R6, R130, R52 ;  /* 0x0000003482067220 */ /* 0x000fe20000400000 */
[----:B------:R-:W-:Y:S01]  /*11f90*/  LOP3.LUT R138, R141, 0xffff0000, RZ, 0xc0, !PT ;  /* 0xffff00008d8a7812 */ /* 0x000fe200078ec0ff */
[----:B------:R2:W-:Y:S01]  /*11fa0*/  @!P1 STS.128 [R196+0x6020], R36 ;  /* 0x00602024c4009388 */ /* 0x0005e20000000c00 */
[C---:B------:R-:W-:Y:S01]  /*11fb0*/  FFMA R3, R133.reuse, R110, R3 ;  /* 0x0000006e85037223 */ /* 0x040fe20000000003 */
[C---:B------:R-:W-:Y:S01]  /*11fc0*/  SHF.L.U32 R139, R142.reuse, 0x10, RZ ;  /* 0x000000108e8b7819 */ /* 0x040fe200000006ff */
[C---:B------:R-:W-:Y:S01]  /*11fd0*/  FFMA R4, R133.reuse, R111, R4 ;  /* 0x0000006f85047223 */ /* 0x040fe20000000004 */
[C---:B------:R-:W-:Y:S01]  /*11fe0*/  FFMA R5, R133.reuse, R112, R5 ;  /* 0x0000007085057223 */ /* 0x040fe20000000005 */
[----:B------:R-:W-:Y:S01]  /*11ff0*/  LOP3.LUT R140, R142, 0xffff0000, RZ, 0xc0, !PT ;  /* 0xffff00008e8c7812 */ /* 0x000fe200078ec0ff */
[----:B------:R-:W-:Y:S01]  /*12000*/  FFMA R6, R133, R113, R6 ;  /* 0x0000007185067223 */ /* 0x000fe20000000006 */
[----:B-1----:R-:W-:Y:S01]  /*12010*/  F2FP.BF16.F32.PACK_AB R32, R3, R0 ;  /* 0x000000000320723e */ /* 0x002fe200000010ff */
[C---:B------:R-:W-:Y:S01]  /*12020*/  FMUL R7, R130.reuse, R53 ;  /* 0x0000003582077220 */ /* 0x040fe20000400000 */
[----:B------:R-:W-:Y:S01]  /*12030*/  F2FP.BF16.F32.PACK_AB R33, R5, R4 ;  /* 0x000000040521723e */ /* 0x000fe200000010ff */
[C---:B------:R-:W-:Y:S01]  /*12040*/  FMUL R8, R130.reuse, R54 ;  /* 0x0000003682087220 */ /* 0x040fe20000400000 */
[C---:B------:R-:W-:Y:S01]  /*12050*/  FMUL R9, R130.reuse, R55 ;  /* 0x0000003782097220 */ /* 0x040fe20000400000 */
[----:B------:R-:W-:Y:S01]  /*12060*/  FFMA R7, R133, R114, R7 ;  /* 0x0000007285077223 */ /* 0x000fe20000000007 */
[C---:B------:R-:W-:Y:S01]  /*12070*/  FMUL R10, R130.reuse, R56 ;  /* 0x00000038820a7220 */ /* 0x040fe20000400000 */
[----:B------:R-:W-:Y:S01]  /*12080*/  SHF.L.U32 R141, R143, 0x10, RZ ;  /* 0x000000108f8d7819 */ /* 0x000fe200000006ff */
[C---:B------:R-:W-:Y:S01]  /*12090*/  FFMA R8, R133.reuse, R115, R8 ;  /* 0x0000007385087223 */ /* 0x040fe20000000008 */
[----:B------:R-:W-:Y:S01]  /*120a0*/  FFMA R9, R133, R116, R9 ;  /* 0x0000007485097223 */ /* 0x000fe20000000009 */
[----:B------:R-:W-:Y:S01]  /*120b0*/  F2FP.BF16.F32.PACK_AB R34, R7, R6 ;  /* 0x000000060722723e */ /* 0x000fe200000010ff */
[----:B------:R-:W-:Y:S01]  /*120c0*/  FFMA R10, R133, R117, R10 ;  /* 0x00000075850a7223 */ /* 0x000fe2000000000a */
[C---:B------:R-:W-:Y:S01]  /*120d0*/  FMUL R11, R130.reuse, R57 ;  /* 0x00000039820b7220 */ /* 0x040fe20000400000 */
[----:B------:R-:W-:Y:S01]  /*120e0*/  LOP3.LUT R142, R143, 0xffff0000, RZ, 0xc0, !PT ;  /* 0xffff00008f8e7812 */ /* 0x000fe200078ec0ff */
[C---:B------:R-:W-:Y:S01]  /*120f0*/  FMUL R12, R130.reuse, R58 ;  /* 0x0000003a820c7220 */ /* 0x040fe20000400000 */
[----:B------:R-:W-:Y:S01]  /*12100*/  F2FP.BF16.F32.PACK_AB R35, R9, R8 ;  /* 0x000000080923723e */ /* 0x000fe200000010ff */
[----:B------:R-:W-:Y:S01]  /*12110*/  FFMA R11, R133, R118, R11 ;  /* 0x00000076850b7223 */ /* 0x000fe2000000000b */
[C---:B------:R-:W-:Y:S01]  /*12120*/  FMUL R13, R130.reuse, R59 ;  /* 0x0000003b820d7220 */ /* 0x040fe20000400000 */
[C---:B------:R-:W-:Y:S01]  /*12130*/  FMUL R14, R130.reuse, R60 ;  /* 0x0000003c820e7220 */ /* 0x040fe20000400000 */
[----:B------:R-:W-:Y:S01]  /*12140*/  FMUL R15, R130, R61 ;  /* 0x0000003d820f7220 */ /* 0x000fe20000400000 */
[----:B------:R2:W-:Y:S01]  /*12150*/  @!P1 STS.128 [R195+0x6010], R32 ;  /* 0x00601020c3009388 */ /* 0x0005e20000000c00 */
[----:B------:R-:W-:Y:S01]  /*12160*/  F2FP.BF16.F32.PACK_AB R4, R11, R10 ;  /* 0x0000000a0b04723e */ /* 0x000fe200000010ff */
[C---:B------:R-:W-:Y:S01]  /*12170*/  FFMA R12, R133.reuse, R119, R12 ;  /* 0x00000077850c7223 */ /* 0x040fe2000000000c */
[C---:B------:R-:W-:Y:S01]  /*12180*/  SHF.L.U32 R25, R144.reuse, 0x10, RZ ;  /* 0x0000001090197819 */ /* 0x040fe200000006ff */
[C---:B------:R-:W-:Y:S01]  /*12190*/  FFMA R13, R133.reuse, R120, R13 ;  /* 0x00000078850d7223 */ /* 0x040fe2000000000d */
[C---:B------:R-:W-:Y:S01]  /*121a0*/  FFMA R14, R133.reuse, R121, R14 ;  /* 0x00000079850e7223 */ /* 0x040fe2000000000e */
[----:B------:R-:W-:Y:S01]  /*121b0*/  LOP3.LUT R24, R144, 0xffff0000, RZ, 0xc0, !PT ;  /* 0xffff000090187812 */ /* 0x000fe200078ec0ff */
[C---:B------:R-:W-:Y:S01]  /*121c0*/  FFMA R15, R133.reuse, R122, R15 ;  /* 0x0000007a850f7223 */ /* 0x040fe2000000000f */
[C---:B------:R-:W-:Y:S01]  /*121d0*/  FFMA R16, R133.reuse, R123, R16 ;  /* 0x0000007b85107223 */ /* 0x040fe20000000010 */
[C---:B------:R-:W-:Y:S01]  /*121e0*/  FMUL R20, R130.reuse, R66 ;  /* 0x0000004282147220 */ /* 0x040fe20000400000 */
        /* <DEDUP_REMOVED lines=8> */
[----:B------:R-:W-:Y:S01]  /*12270*/  FFMA R21, R133, R128, R21 ;  /* 0x0000008085157223 */ /* 0x000fe20000000015 */
[C---:B------:R-:W-:Y:S01]  /*12280*/  FMUL R57, R130.reuse, R71 ;  /* 0x0000004782397220 */ /* 0x040fe20000400000 */
[----:B------:R-:W-:Y:S01]  /*12290*/  F2FP.BF16.F32.PACK_AB R5, R13, R12 ;  /* 0x0000000c0d05723e */ /* 0x000fe200000010ff */
[----:B------:R-:W-:Y:S01]  /*122a0*/  FFMA R22, R133, R129, R22 ;  /* 0x0000008185167223 */ /* 0x000fe20000000016 */
[----:B------:R-:W-:Y:S01]  /*122b0*/  F2FP.BF16.F32.PACK_AB R6, R15, R14 ;  /* 0x0000000e0f06723e */ /* 0x000fe200000010ff */
[C---:B------:R-:W-:Y:S01]  /*122c0*/  FMUL R58, R130.reuse, R72 ;  /* 0x00000048823a7220 */ /* 0x040fe20000400000 */
[----:B------:R-:W-:Y:S01]  /*122d0*/  F2FP.BF16.F32.PACK_AB R7, R17, R16 ;  /* 0x000000101107723e */ /* 0x000fe200000010ff */
[C---:B------:R-:W-:Y:S01]  /*122e0*/  FFMA R23, R133.reuse, R132, R23 ;  /* 0x0000008485177223 */ /* 0x040fe20000000017 */
[C---:B------:R-:W-:Y:S01]  /*122f0*/  FMUL R59, R130.reuse, R73 ;  /* 0x00000049823b7220 */ /* 0x040fe20000400000 */
[----:B------:R-:W-:Y:S01]  /*12300*/  FFMA R56, R133, R131, R56 ;  /* 0x0000008385387223 */ /* 0x000fe20000000038 */
[C---:B------:R-:W-:Y:S01]  /*12310*/  FMUL R60, R130.reuse, R74 ;  /* 0x0000004a823c7220 */ /* 0x040fe20000400000 */
[----:B------:R2:W-:Y:S01]  /*12320*/  @!P1 STS.128 [R188+0x7000], R4 ;  /* 0x00700004bc009388 */ /* 0x0005e20000000c00 */
[----:B------:R-:W-:Y:S01]  /*12330*/  F2FP.BF16.F32.PACK_AB R8, R19, R18 ;  /* 0x000000121308723e */ /* 0x000fe200000010ff */
[C---:B------:R-:W-:Y:S01]  /*12340*/  FFMA R57, R133.reuse, R134, R57 ;  /* 0x0000008685397223 */ /* 0x040fe20000000039 */
[C---:B------:R-:W-:Y:S01]  /*12350*/  FMUL R61, R130.reuse, R75 ;  /* 0x0000004b823d7220 */ /* 0x040fe20000400000 */
[C---:B------:R-:W-:Y:S01]  /*12360*/  FFMA R58, R133.reuse, R135, R58 ;  /* 0x00000087853a7223 */ /* 0x040fe2000000003a */
[C---:B------:R-:W-:Y:S01]  /*12370*/  FFMA R59, R133.reuse, R136, R59 ;  /* 0x00000088853b7223 */ /* 0x040fe2000000003b */
[C---:B------:R-:W-:Y:S01]  /*12380*/  FFMA R60, R133.reuse, R137, R60 ;  /* 0x00000089853c7223 */ /* 0x040fe2000000003c */
[----:B------:R-:W-:Y:S01]  /*12390*/  FFMA R61, R133, R138, R61 ;  /* 0x0000008a853d7223 */ /* 0x000fe2000000003d */
[----:B------:R-:W-:Y:S01]  /*123a0*/  F2FP.BF16.F32.PACK_AB R9, R21, R20 ;  /* 0x000000141509723e */ /* 0x000fe200000010ff */
[----:B------:R-:W-:Y:S01]  /*123b0*/  FFMA R62, R133, R139, R62 ;  /* 0x0000008b853e7223 */ /* 0x000fe2000000003e */
[----:B------:R-:W-:Y:S01]  /*123c0*/  F2FP.BF16.F32.PACK_AB R10, R23, R22 ;  /* 0x00000016170a723e */ /* 0x000fe200000010ff */
[C---:B------:R-:W-:Y:S01]  /*123d0*/  FMUL R66, R130.reuse, R80 ;  /* 0x0000005082427220 */ /* 0x040fe20000400000 */
[----:B------:R-:W-:Y:S01]  /*123e0*/  F2FP.BF16.F32.PACK_AB R11, R57, R56 ;  /* 0x00000038390b723e */ /* 0x000fe200000010ff */
[----:B------:R-:W-:Y:S01]  /*123f0*/  FFMA R63, R133, R140, R63 ;  /* 0x0000008c853f7223 */ /* 0x000fe2000000003f */
[C---:B------:R-:W-:Y:S01]  /*12400*/  FMUL R67, R130.reuse, R81 ;  /* 0x0000005182437220 */ /* 0x040fe20000400000 */
[----:B------:R-:W-:Y:S01]  /*12410*/  SHF.L.U32 R27, R145, 0x10, RZ ;  /* 0x00000010911b7819 */ /* 0x000fe200000006ff */
[----:B------:R-:W-:Y:S01]  /*12420*/  FFMA R64, R133, R141, R64 ;  /* 0x0000008d85407223 */ /* 0x000fe20000000040 */
[----:B------:R2:W-:Y:S01]  /*12430*/  @!P1 STS.128 [R198+0x7010], R8 ;  /* 0x00701008c6009388 */ /* 0x0005e20000000c00 */
[C---:B------:R-:W-:Y:S01]  /*12440*/  FMUL R68, R130.reuse, R82 ;  /* 0x0000005282447220 */ /* 0x040fe20000400000 */
[----:B------:R-:W-:Y:S01]  /*12450*/  LOP3.LUT R26, R145, 0xffff0000, RZ, 0xc0, !PT ;  /* 0xffff0000911a7812 */ /* 0x000fe200078ec0ff */
[C---:B------:R-:W-:Y:S01]  /*12460*/  FFMA R65, R133.reuse, R142, R65 ;  /* 0x0000008e85417223 */ /* 0x040fe20000000041 */
[----:B------:R-:W-:Y:S01]  /*12470*/  FMUL R69, R130, R83 ;  /* 0x0000005382457220 */ /* 0x000fe20000400000 */
[----:B------:R-:W-:Y:S01]  /*12480*/  SHF.L.U32 R29, R146, 0x10, RZ ;  /* 0x00000010921d7819 */ /* 0x000fe200000006ff */
[C---:B------:R-:W-:Y:S01]  /*12490*/  FFMA R66, R133.reuse, R25, R66 ;  /* 0x0000001985427223 */ /* 0x040fe20000000042 */
[----:B------:R-:W-:Y:S01]  /*124a0*/  FMUL R70, R130, R84 ;  /* 0x0000005482467220 */ /* 0x000fe20000400000 */
[----:B------:R-:W-:Y:S01]  /*124b0*/  LOP3.LUT R28, R146, 0xffff0000, RZ, 0xc0, !PT ;  /* 0xffff0000921c7812 */ /* 0x000fe200078ec0ff */
[----:B------:R-:W-:Y:S01]  /*124c0*/  FFMA R67, R133, R24, R67 ;  /* 0x0000001885437223 */ /* 0x000fe20000000043 */
[C---:B------:R-:W-:Y:S01]  /*124d0*/  FMUL R71, R130.reuse, R85 ;  /* 0x0000005582477220 */ /* 0x040fe20000400000 */
[----:B------:R-:W-:Y:S01]  /*124e0*/  SHF.L.U32 R31, R147, 0x10, RZ ;  /* 0x00000010931f7819 */ /* 0x000fe200000006ff */
[----:B------:R-:W-:Y:S01]  /*124f0*/  FFMA R68, R133, R27, R68 ;  /* 0x0000001b85447223 */ /* 0x000fe20000000044 */
[C---:B------:R-:W-:Y:S01]  /*12500*/  FMUL R72, R130.reuse, R86 ;  /* 0x0000005682487220 */ /* 0x040fe20000400000 */
[----:B------:R-:W-:Y:S01]  /*12510*/  LOP3.LUT R30, R147, 0xffff0000, RZ, 0xc0, !PT ;  /* 0xffff0000931e7812 */ /* 0x000fe200078ec0ff */
[----:B------:R-:W-:Y:S01]  /*12520*/  FFMA R69, R133, R26, R69 ;  /* 0x0000001a85457223 */ /* 0x000fe20000000045 */
        /* <DEDUP_REMOVED lines=13> */
[----:B------:R-:W-:Y:S02]  /*12600*/  F2FP.BF16.F32.PACK_AB R19, R73, R72 ;  /* 0x000000484913723e */ /* 0x000fe400000010ff */
[----:B------:R-:W-:Y:S03]  /*12610*/  ISETP.NE.AND P0, PT, R189, RZ, PT ;  /* 0x000000ffbd00720c */ /* 0x000fe60003f05270 */
[----:B------:R2:W-:Y:S01]  /*12620*/  @!P1 STS.128 [R195+0x7010], R16 ;  /* 0x00701010c3009388 */ /* 0x0005e20000000c00 */
[----:B------:R-:W-:Y:S01]  /*12630*/  @!PT LDS RZ, [RZ] ;  /* 0x00000000fffff984 */ /* 0x000fe20000000800 */
[----:B------:R-:W-:Y:S01]  /*12640*/  @!PT LDS RZ, [RZ] ;  /* 0x00000000fffff984 */ /* 0x000fe20000000800 */
[----:B------:R-:W-:Y:S01]  /*12650*/  @!PT LDS RZ, [RZ] ;  /* 0x00000000fffff984 */ /* 0x000fe20000000800 */
[----:B------:R-:W-:Y:S01]  /*12660*/  @!PT LDS RZ, [RZ] ;  /* 0x00000000fffff984 */ /* 0x000fe20000000800 */
[----:B------:R1:W-:Y:S07]  /*12670*/  MEMBAR.ALL.CTA ;  /* 0x0000000000007992 */ /* 0x0003ee0000008000 */
[----:B-1----:R-:W1:Y:S01]  /*12680*/  FENCE.VIEW.ASYNC.S ;  /* 0x00000000000073c6 */ /* 0x002e620000000000 */
[----:B------:R-:W-:Y:S05]  /*12690*/  WARPSYNC.ALL ;  /* 0x0000000000007948 */ /* 0x000fea0003800000 */
[----:B------:R-:W-:Y:S01]  /*126a0*/  BSSY.RECONVERGENT B0, `(.L_x_185) ;  /* 0x0000011000007945 */ /* 0x000fe20003800200 */
        /* <DEDUP_REMOVED lines=16> */
.L_x_186:
[----:B------:R-:W-:Y:S05]  /*127b0*/  BSYNC.RECONVERGENT B0 ;  /* 0x0000000000007941 */ /* 0x000fea0003800200 */
.L_x_185:
[----:B------:R-:W-:Y:S01]  /*127c0*/  BAR.SYNC.DEFER_BLOCKING 0x1, 0x80 ;  /* 0x0042000000007b1d */ /* 0x000fe20000010000 */
[----:B------:R-:W-:Y:S09]  /*127d0*/  UISETP.NE.AND UP0, UPT, UR53, -0x8, UPT ;  /* 0xfffffff83500788c */ /* 0x000ff2000bf05270 */
[----:B------:R-:W-:Y:S05]  /*127e0*/  BRA.U !UP0, `(.L_x_187) ;  /* 0x0000000108247547 */ /* 0x000fea000b800000 */
[----:B------:R-:W-:Y:S01]  /*127f0*/  ISETP.NE.AND P0, PT, R194, RZ, PT ;  /* 0x000000ffc200720c */ /* 0x000fe20003f05270 */
[----:B------:R-:W-:Y:S01]  /*12800*/  IMAD.U32 R0, RZ, RZ, UR47 ;  /* 0x0000002fff007e24 */ /* 0x000fe2000f8e00ff */
[----:B------:R-:W-:Y:S04]  /*12810*/  UIADD3 UR4, UPT, UPT, UR47, 0x1, URZ ;  /* 0x000000012f047890 */ /* 0x000fe8000fffe0ff */
[----:B------:R-:W-:Y:S04]  /*12820*/  UISETP.NE.AND UP0, UPT, UR4, 0x4, UPT ;  /* 0x000000040400788c */ /* 0x000fe8000bf05270 */
[----:B------:R-:W-:Y:S03]  /*12830*/  USEL UR47, UR4, URZ, UP0 ;  /* 0x000000ff042f7287 */ /* 0x000fe60008000000 */
[----:B------:R-:W-:Y:S05]  /*12840*/  @P0 LEA R0, R0, UR45, 0x3 ;  /* 0x0000002d00000c11 */ /* 0x000fea000f8e18ff */
[----:B------:R-:W-:Y:S05]  /*12850*/  @P0 VIADD R3, R0, 0x50 ;  /* 0x0000005000030836 */ /* 0x000fea0000000000 */
[----:B------:R-:W-:Y:S04]  /*12860*/  @P0 PRMT R3, R200, 0x654, R3 ;  /* 0x00000654c8030816 */ /* 0x000fe80000000003 */
[----:B------:R1:W-:Y:S03]  /*12870*/  @P0 SYNCS.ARRIVE.TRANS64.RED.A1T0 RZ, [R3+URZ], RZ ;  /* 0x000000ff03ff09a7 */ /* 0x0003e600081004ff */
.L_x_187:
[----:B------:R-:W-:Y:S01]  /*12880*/  R2UR UR6, R193 ;  /* 0x00000000c10672ca */ /* 0x000fe200000e0000 */
[----:B------:R-:W-:Y:S01]  /*12890*/  UIADD3 UR53, UPT, UPT, UR53, 0x8, URZ ;  /* 0x0000000835357890 */ /* 0x000fe2000fffe0ff */
[----:B------:R-:W-:Y:S01]  /*128a0*/  R2UR UR5, R178 ;  /* 0x00000000b20572ca */ /* 0x000fe200000e0000 */
[----:B------:R-:W-:Y:S01]  /*128b0*/  ULOP3.LUT UR43, UR43, 0x1, URZ, 0x3c, !UPT ;  /* 0x000000012b2b7892 */ /* 0x000fe2000f8e3cff */
[----:B------:R-:W-:Y:S02]  /*128c0*/  R2UR UR4, R179 ;  /* 0x00000000b30472ca */ /* 0x000fe400000e0000 */
[----:B------:R-:W-:Y:S02]  /*128d0*/  R2UR UR44, R192 ;  /* 0x00000000c02c72ca */ /* 0x000fe400000e0000 */
[C---:B------:R-:W-:Y:S04]  /*128e0*/  ISETP.NE.AND P0, PT, R183.reuse, 0x2, PT ;  /* 0x00000002b700780c */ /* 0x040fe80003f05270 */
[----:B-1----:R-:W-:Y:S01]  /*128f0*/  SEL R3, RZ, 0x1, P0 ;  /* 0x00000001ff037807 */ /* 0x002fe20000000000 */
[----:B------:R-:W-:Y:S01]  /*12900*/  UISETP.NE.AND UP0, UPT, UR6, URZ, UPT ;  /* 0x000000ff0600728c */ /* 0x000fe2000bf05270 */
[----:B------:R-:W-:Y:S01]  /*12910*/  SEL R183, R183, RZ, P0 ;  /* 0x000000ffb7b77207 */ /* 0x000fe20000000000 */
[----:B------:R-:W-:Y:S01]  /*12920*/  UIADD3 UR20, UPT, UPT, UR36, UR5, URZ ;  /* 0x0000000524147290 */ /* 0x000fe2000fffe0ff */
[----:B------:R-:W-:Y:S01]  /*12930*/  LOP3.LUT R186, R186, R3, RZ, 0x3c, !PT ;  /* 0x00000003baba7212 */ /* 0x000fe200078e3cff */
[----:B------:R-:W-:Y:S05]  /*12940*/  UIADD3 UR19, UPT, UPT, UR37, UR4, URZ ;  /* 0x0000000425137290 */ /* 0x000fea000fffe0ff */
[----:B------:R-:W-:Y:S07]  /*12950*/  BRA.U UP0, `(.L_x_188) ;  /* 0xffffff3d00007547 */ /* 0x000fee000b83ffff */
[----:B------:R-:W-:Y:S01]  /*12960*/  R2UR UR4, R180 ;  /* 0x00000000b40472ca */ /* 0x000fe200000e0000 */
[----:B------:R-:W-:-:S12]  /*12970*/  SYNCS.ARRIVE.TRANS64.A1T0 RZ, [UR45+0xd0], RZ ;  /* 0x0000d0ffffff79a7 */ /* 0x000fd8000810002d */
[----:B------:R-:W-:-:S09]  /*12980*/  UISETP.NE.AND UP0, UPT, UR4, URZ, UPT ;  /* 0x000000ff0400728c */ /* 0x000fd2000bf05270 */
[----:B------:R-:W-:Y:S05]  /*12990*/  BRA.U !UP0, `(.L_x_189) ;  /* 0x0000000108487547 */ /* 0x000fea000b800000 */
[----:B------:R-:W1:Y:S02]  /*129a0*/  LDCU.64 UR4, c[0x0][0xc90] ;  /* 0x00019200ff0477ac */ /* 0x000e640008000a00 */
[----:B-1----:R-:W-:-:S04]  /*129b0*/  UISETP.NE.U32.AND UP0, UPT, UR4, URZ, UPT ;  /* 0x000000ff0400728c */ /* 0x002fc8000bf05070 */
[----:B------:R-:W-:-:S09]  /*129c0*/  UISETP.NE.AND.EX UP0, UPT, UR5, URZ, UPT, UP0 ;  /* 0x000000ff0500728c */ /* 0x000fd2000bf05300 */
[----:B------:R-:W-:Y:S05]  /*129d0*/  BRA.U UP0, `(.L_x_190) ;  /* 0x00000001000c7547 */ /* 0x000fea000b800000 */
[----:B------:R-:W-:-:S13]  /*129e0*/  FSETP.NEU.AND P0, PT, R133, RZ, PT ;  /* 0x000000ff8500720b */ /* 0x000fda0003f0d000 */
[----:B------:R-:W-:Y:S05]  /*129f0*/  @!P0 EXIT ;  /* 0x000000000000894d */ /* 0x000fea0003800000 */
[----:B------:R-:W-:Y:S05]  /*12a00*/  BRA `(.L_x_189) ;  /* 0x00000000002c7947 */ /* 0x000fea0003800000 */
.L_x_190:
[----:B------:R-:W-:Y:S01]  /*12a10*/  ISETP.NE.AND P0, PT, R182, RZ, PT ;  /* 0x000000ffb600720c */ /* 0x000fe20003f05270 */
[----:B------:R-:W-:-:S12]  /*12a20*/  BSSY.RECONVERGENT B0, `(.L_x_189) ;  /* 0x0000009000007945 */ /* 0x000fd80003800200 */
[----:B------:R-:W-:Y:S05]  /*12a30*/  @P0 BRA `(.L_x_191) ;  /* 0x0000000000140947 */ /* 0x000fea0003800000 */
[----:B------:R-:W1:Y:S02]  /*12a40*/  LDCU.64 UR4, c[0x0][0xc88] ;  /* 0x00019100ff0477ac */ /* 0x000e640008000a00 */
[----:B-1----:R-:W-:-:S04]  /*12a50*/  ISETP.NE.U32.AND P0, PT, RZ, UR4, PT ;  /* 0x00000004ff007c0c */ /* 0x002fc8000bf05070 */
[----:B------:R-:W-:-:S13]  /*12a60*/  ISETP.NE.AND.EX P0, PT, RZ, UR5, PT, P0 ;  /* 0x00000005ff007c0c */ /* 0x000fda000bf05300 */
[----:B------:R-:W-:Y:S05]  /*12a70*/  @!P0 EXIT ;  /* 0x000000000000894d */ /* 0x000fea0003800000 */
[----:B------:R-:W-:Y:S05]  /*12a80*/  BRA `(.L_x_192) ;  /* 0x0000000000087947 */ /* 0x000fea0003800000 */
.L_x_191:
[----:B------:R-:W-:-:S13]  /*12a90*/  FSETP.NEU.AND P0, PT, R133, RZ, PT ;  /* 0x000000ff8500720b */ /* 0x000fda0003f0d000 */
[----:B------:R-:W-:Y:S05]  /*12aa0*/  @!P0 EXIT ;  /* 0x000000000000894d */ /* 0x000fea0003800000 */
.L_x_192:
[----:B------:R-:W-:Y:S05]  /*12ab0*/  BSYNC.RECONVERGENT B0 ;  /* 0x0000000000007941 */ /* 0x000fea0003800200 */
.L_x_189:
[----:B------:R-:W1:Y:S01]  /*12ac0*/  S2UR UR5, SR_CgaCtaId ;  /* 0x00000000000579c3 */ /* 0x000e620000008800 */
[----:B------:R-:W-:Y:S01]  /*12ad0*/  ULEA UR4, UR47, UR45, 0x3 ;  /* 0x0000002d2f047291 */ /* 0x000fe2000f8e18ff */
[----:B------:R-:W-:-:S04]  /*12ae0*/  DEPBAR.LE SB0, 0x0 ;  /* 0x000080000000791a */ /* 0x000fc80000000000 */
[----:B------:R-:W-:-:S04]  /*12af0*/  UIADD3 UR4, UPT, UPT, UR4, 0x50, URZ ;  /* 0x0000005004047890 */ /* 0x000fc8000fffe0ff */
[----:B-1----:R-:W-:-:S09]  /*12b00*/  UPRMT UR4, UR5, 0x654, UR4 ;  /* 0x0000065405047896 */ /* 0x002fd20008000004 */
[----:B------:R-:W-:Y:S01]  /*12b10*/  SYNCS.ARRIVE.TRANS64.RED.A1T0 RZ, [UR4], RZ ;  /* 0x000000ffffff79a7 */ /* 0x000fe20008100404 */
[----:B------:R-:W-:Y:S05]  /*12b20*/  EXIT ;  /* 0x000000000000794d */ /* 0x000fea0003800000 */
.L_x_24:
[----:B-1----:R1:W2:Y:S02]  /*12b30*/  SYNCS.PHASECHK.TRANS64.TRYWAIT P0, [R0+URZ+0xc0], R3 ;  /* 0x0000c003000075a7 */ /* 0x0022a400080011ff */
[----:B--2---:R-:W-:Y:S05]  /*12b40*/  @!P0 NANOSLEEP.SYNCS 0x989680 ;  /* 0x009896800000895d */ /* 0x004fea0003900000 */
[----:B------:R-:W2:Y:S02]  /*12b50*/  @!P0 SYNCS.PHASECHK.TRANS64 P0, [R0+URZ+0xc0], R3 ;  /* 0x0000c003000085a7 */ /* 0x000ea400080010ff */
[----:B--2---:R-:W-:Y:S05]  /*12b60*/  @!P0 BRA `(.L_x_24) ;  /* 0xfffffffc00f08947 */ /* 0x004fea000383ffff */
[----:B------:R-:W-:Y:S05]  /*12b70*/  BRA `(.L_x_193) ;  /* 0xfffffeec00fc7947 */ /* 0x000fea000383ffff */
.L_x_27:
[----:B-1----:R-:W-:-:S07]  /*12b80*/  MOV R0, UR41 ;  /* 0x0000002900007c02 */ /* 0x002fce0008000f00 */
.L_x_194:
[----:B-1----:R1:W2:Y:S02]  /*12b90*/  SYNCS.PHASECHK.TRANS64.TRYWAIT P0, [R0+URZ+0x18], R3 ;  /* 0x00001803000075a7 */ /* 0x0022a400080011ff */
[----:B--2---:R-:W-:Y:S05]  /*12ba0*/  @!P0 NANOSLEEP.SYNCS 0x989680 ;  /* 0x009896800000895d */ /* 0x004fea0003900000 */
[----:B------:R-:W2:Y:S02]  /*12bb0*/  @!P0 SYNCS.PHASECHK.TRANS64 P0, [R0+URZ+0x18], R3 ;  /* 0x00001803000085a7 */ /* 0x000ea400080010ff */
[----:B--2---:R-:W-:Y:S05]  /*12bc0*/  @!P0 BRA `(.L_x_194) ;  /* 0xfffffffc00f08947 */ /* 0x004fea000383ffff */
[----:B------:R-:W-:Y:S05]  /*12bd0*/  BRA `(.L_x_26) ;  /* 0xfffffef000447947 */ /* 0x000fea000383ffff */
.L_x_36:
[----:B-1----:R-:W-:-:S07]  /*12be0*/  MOV R0, UR41 ;  /* 0x0000002900007c02 */ /* 0x002fce0008000f00 */
.L_x_195:
[----:B-1----:R1:W2:Y:S02]  /*12bf0*/  SYNCS.PHASECHK.TRANS64.TRYWAIT P0, [R0+URZ+0x18], R3 ;  /* 0x00001803000075a7 */ /* 0x0022a400080011ff */
[----:B--2---:R-:W-:Y:S05]  /*12c00*/  @!P0 NANOSLEEP.SYNCS 0x989680 ;  /* 0x009896800000895d */ /* 0x004fea0003900000 */
[----:B------:R-:W2:Y:S02]  /*12c10*/  @!P0 SYNCS.PHASECHK.TRANS64 P0, [R0+URZ+0x18], R3 ;  /* 0x00001803000085a7 */ /* 0x000ea400080010ff */
[----:B--2---:R-:W-:Y:S05]  /*12c20*/  @!P0 BRA `(.L_x_195) ;  /* 0xfffffffc00f08947 */ /* 0x004fea000383ffff */
[----:B------:R-:W-:Y:S05]  /*12c30*/  BRA `(.L_x_35) ;  /* 0xfffffef400587947 */ /* 0x000fea000383ffff */
.L_x_43:
[----:B-1----:R1:W4:Y:S02]  /*12c40*/  SYNCS.PHASECHK.TRANS64.TRYWAIT P0, [R3+URZ+0x80], R0 ;  /* 0x00008000030075a7 */ /* 0x00232400080011ff */
[----:B----4-:R-:W-:Y:S05]  /*12c50*/  @!P0 NANOSLEEP.SYNCS 0x989680 ;  /* 0x009896800000895d */ /* 0x010fea0003900000 */
[----:B------:R-:W4:Y:S02]  /*12c60*/  @!P0 SYNCS.PHASECHK.TRANS64 P0, [R3+URZ+0x80], R0 ;  /* 0x00008000030085a7 */ /* 0x000f2400080010ff */
[----:B----4-:R-:W-:Y:S05]  /*12c70*/  @!P0 BRA `(.L_x_43) ;  /* 0xfffffffc00f08947 */ /* 0x010fea000383ffff */
[----:B------:R-:W-:Y:S05]  /*12c80*/  BRA `(.L_x_196) ;  /* 0xfffffef800447947 */ /* 0x000fea000383ffff */
.L_x_47:
[----:B-1----:R-:W-:-:S07]  /*12c90*/  MOV R0, UR4 ;  /* 0x0000000400007c02 */ /* 0x002fce0008000f00 */
.L_x_197:
[----:B-1----:R1:W2:Y:S02]  /*12ca0*/  SYNCS.PHASECHK.TRANS64.TRYWAIT P0, [R0+URZ], R3 ;  /* 0x00000003000075a7 */ /* 0x0022a400080011ff */
[----:B--2---:R-:W-:Y:S05]  /*12cb0*/  @!P0 NANOSLEEP.SYNCS 0x989680 ;  /* 0x009896800000895d */ /* 0x004fea0003900000 */
[----:B------:R-:W2:Y:S02]  /*12cc0*/  @!P0 SYNCS.PHASECHK.TRANS64 P0, [R0+URZ], R3 ;  /* 0x00000003000085a7 */ /* 0x000ea400080010ff */
[----:B--2---:R-:W-:Y:S05]  /*12cd0*/  @!P0 BRA `(.L_x_197) ;  /* 0xfffffffc00f08947 */ /* 0x004fea000383ffff */
[----:B------:R-:W-:Y:S05]  /*12ce0*/  BRA `(.L_x_198) ;  /* 0xfffffefc00f07947 */ /* 0x000fea000383ffff */
.L_x_48:
[----:B------:R-:W-:-:S07]  /*12cf0*/  MOV R0, UR5 ;  /* 0x0000000500007c02 */ /* 0x000fce0008000f00 */
.L_x_199:
[----:B-1----:R1:W2:Y:S02]  /*12d00*/  SYNCS.PHASECHK.TRANS64.TRYWAIT P0, [R0+URZ], R3 ;  /* 0x00000003000075a7 */ /* 0x0022a400080011ff */
[----:B--2---:R-:W-:Y:S05]  /*12d10*/  @!P0 NANOSLEEP.SYNCS 0x989680 ;  /* 0x009896800000895d */ /* 0x004fea0003900000 */
[----:B------:R-:W2:Y:S02]  /*12d20*/  @!P0 SYNCS.PHASECHK.TRANS64 P0, [R0+URZ], R3 ;  /* 0x00000003000085a7 */ /* 0x000ea400080010ff */
[----:B--2---:R-:W-:Y:S05]  /*12d30*/  @!P0 BRA `(.L_x_199) ;  /* 0xfffffffc00f08947 */ /* 0x004fea000383ffff */
[----:B------:R-:W-:Y:S05]  /*12d40*/  BRA `(.L_x_200) ;  /* 0xfffffefc00fc7947 */ /* 0x000fea000383ffff */
.L_x_51:
[----:B--2---:R2:W3:Y:S02]  /*12d50*/  SYNCS.PHASECHK.TRANS64.TRYWAIT P0, [R2+URZ+0xb0], R5 ;  /* 0x0000b005020075a7 */ /* 0x0044e400080011ff */
[----:B---3--:R-:W-:Y:S05]  /*12d60*/  @!P0 NANOSLEEP.SYNCS 0x989680 ;  /* 0x009896800000895d */ /* 0x008fea0003900000 */
[----:B------:R-:W3:Y:S02]  /*12d70*/  @!P0 SYNCS.PHASECHK.TRANS64 P0, [R2+URZ+0xb0], R5 ;  /* 0x0000b005020085a7 */ /* 0x000ee400080010ff */
[----:B---3--:R-:W-:Y:S05]  /*12d80*/  @!P0 BRA `(.L_x_51) ;  /* 0xfffffffc00f08947 */ /* 0x008fea000383ffff */
[----:B------:R-:W-:Y:S05]  /*12d90*/  BRA `(.L_x_201) ;  /* 0xffffff0000607947 */ /* 0x000fea000383ffff */
.L_x_52:
[----:B------:R-:W-:-:S07]  /*12da0*/  MOV R2, UR4 ;  /* 0x0000000400027c02 */ /* 0x000fce0008000f00 */
.L_x_202:
[----:B--2---:R2:W3:Y:S02]  /*12db0*/  SYNCS.PHASECHK.TRANS64.TRYWAIT P0, [R2+URZ+0x90], R5 ;  /* 0x00009005020075a7 */ /* 0x0044e400080011ff */
[----:B---3--:R-:W-:Y:S05]  /*12dc0*/  @!P0 NANOSLEEP.SYNCS 0x989680 ;  /* 0x009896800000895d */ /* 0x008fea0003900000 */
[----:B------:R-:W3:Y:S02]  /*12dd0*/  @!P0 SYNCS.PHASECHK.TRANS64 P0, [R2+URZ+0x90], R5 ;  /* 0x00009005020085a7 */ /* 0x000ee400080010ff */
[----:B---3--:R-:W-:Y:S05]  /*12de0*/  @!P0 BRA `(.L_x_202) ;  /* 0xfffffffc00f08947 */ /* 0x008fea000383ffff */
[----:B------:R-:W-:Y:S05]  /*12df0*/  BRA `(.L_x_203) ;  /* 0xffffff0000707947 */ /* 0x000fea000383ffff */
.L_x_53:
[----:B--2---:R2:W3:Y:S02]  /*12e00*/  SYNCS.PHASECHK.TRANS64.TRYWAIT P1, [R2+URZ+0x80], R5 ;  /* 0x00008005020075a7 */ /* 0x0044e400080211ff */
[----:B---3--:R-:W-:Y:S05]  /*12e10*/  @!P1 NANOSLEEP.SYNCS 0x989680 ;  /* 0x009896800000995d */ /* 0x008fea0003900000 */
[----:B------:R-:W3:Y:S02]  /*12e20*/  @!P1 SYNCS.PHASECHK.TRANS64 P1, [R2+URZ+0x80], R5 ;  /* 0x00008005020095a7 */ /* 0x000ee400080210ff */
[----:B---3--:R-:W-:Y:S05]  /*12e30*/  @!P1 BRA `(.L_x_53) ;  /* 0xfffffffc00f09947 */ /* 0x008fea000383ffff */
[----:B------:R-:W-:Y:S05]  /*12e40*/  BRA `(.L_x_204) ;  /* 0xffffff0000a07947 */ /* 0x000fea000383ffff */
.L_x_56:
[----:B------:R-:W-:-:S07]  /*12e50*/  MOV R0, UR4 ;  /* 0x0000000400007c02 */ /* 0x000fce0008000f00 */
.L_x_205:
[----:B--2---:R2:W3:Y:S02]  /*12e60*/  SYNCS.PHASECHK.TRANS64.TRYWAIT P0, [R0+URZ+0x90], R3 ;  /* 0x00009003000075a7 */ /* 0x0044e400080011ff */
[----:B---3--:R-:W-:Y:S05]  /*12e70*/  @!P0 NANOSLEEP.SYNCS 0x989680 ;  /* 0x009896800000895d */ /* 0x008fea0003900000 */
[----:B------:R-:W3:Y:S02]  /*12e80*/  @!P0 SYNCS.PHASECHK.TRANS64 P0, [R0+URZ+0x90], R3 ;  /* 0x00009003000085a7 */ /* 0x000ee400080010ff */
[----:B---3--:R-:W-:Y:S05]  /*12e90*/  @!P0 BRA `(.L_x_205) ;  /* 0xfffffffc00f08947 */ /* 0x008fea000383ffff */
[----:B------:R-:W-:Y:S05]  /*12ea0*/  BRA `(.L_x_55) ;  /* 0xffffff0000f47947 */ /* 0x000fea000383ffff */
.L_x_63:
[----:B-1----:R1:W2:Y:S02]  /*12eb0*/  SYNCS.PHASECHK.TRANS64.TRYWAIT P0, [R0+URZ+0x80], R5 ;  /* 0x00008005000075a7 */ /* 0x0022a400080011ff */
[----:B--2---:R-:W-:Y:S05]  /*12ec0*/  @!P0 NANOSLEEP.SYNCS 0x989680 ;  /* 0x009896800000895d */ /* 0x004fea0003900000 */
[----:B------:R-:W2:Y:S02]  /*12ed0*/  @!P0 SYNCS.PHASECHK.TRANS64 P0, [R0+URZ+0x80], R5 ;  /* 0x00008005000085a7 */ /* 0x000ea400080010ff */
[----:B--2---:R-:W-:Y:S05]  /*12ee0*/  @!P0 BRA `(.L_x_63) ;  /* 0xfffffffc00f08947 */ /* 0x004fea000383ffff */
[----:B------:R-:W-:Y:S05]  /*12ef0*/  BRA `(.L_x_206) ;  /* 0xffffff0c000c7947 */ /* 0x000fea000383ffff */
.L_x_66:
[----:B------:R-:W-:-:S07]  /*12f00*/  MOV R0, UR7 ;  /* 0x0000000700007c02 */ /* 0x000fce0008000f00 */
.L_x_207:
[----:B-1----:R1:W2:Y:S02]  /*12f10*/  SYNCS.PHASECHK.TRANS64.TRYWAIT P0, [R0+URZ], R5 ;  /* 0x00000005000075a7 */ /* 0x0022a400080011ff */
[----:B--2---:R-:W-:Y:S05]  /*12f20*/  @!P0 NANOSLEEP.SYNCS 0x989680 ;  /* 0x009896800000895d */ /* 0x004fea0003900000 */
[----:B------:R-:W2:Y:S02]  /*12f30*/  @!P0 SYNCS.PHASECHK.TRANS64 P0, [R0+URZ], R5 ;  /* 0x00000005000085a7 */ /* 0x000ea400080010ff */
[----:B--2---:R-:W-:Y:S05]  /*12f40*/  @!P0 BRA `(.L_x_207) ;  /* 0xfffffffc00f08947 */ /* 0x004fea000383ffff */
[----:B------:R-:W-:Y:S05]  /*12f50*/  BRA `(.L_x_65) ;  /* 0xffffff0c00547947 */ /* 0x000fea000383ffff */
.L_x_67:
[----:B------:R-:W-:-:S07]  /*12f60*/  MOV R0, UR34 ;  /* 0x0000002200007c02 */ /* 0x000fce0008000f00 */
.L_x_208:
[----:B-1----:R1:W2:Y:S02]  /*12f70*/  SYNCS.PHASECHK.TRANS64.TRYWAIT P0, [R0+URZ+0xa8], R5 ;  /* 0x0000a805000075a7 */ /* 0x0022a400080011ff */
[----:B--2---:R-:W-:Y:S05]  /*12f80*/  @!P0 NANOSLEEP.SYNCS 0x989680 ;  /* 0x009896800000895d */ /* 0x004fea0003900000 */
[----:B------:R-:W2:Y:S02]  /*12f90*/  @!P0 SYNCS.PHASECHK.TRANS64 P0, [R0+URZ+0xa8], R5 ;  /* 0x0000a805000085a7 */ /* 0x000ea400080010ff */
[----:B--2---:R-:W-:Y:S05]  /*12fa0*/  @!P0 BRA `(.L_x_208) ;  /* 0xfffffffc00f08947 */ /* 0x004fea000383ffff */
[----:B------:R-:W-:Y:S05]  /*12fb0*/  BRA `(.L_x_209) ;  /* 0xffffff0c00a07947 */ /* 0x000fea000383ffff */
.L_x_70:
[----:B------:R-:W-:Y:S07]  /*12fc0*/  MOV R0, UR7 ;  /* 0x0000000700007c02 */ /* 0x000fee0008000f00 */
.L_x_210:
[----:B-1----:R1:W2:Y:S02]  /*12fd0*/  SYNCS.PHASECHK.TRANS64.TRYWAIT P0, [R0+URZ], R5 ;  /* 0x00000005000075a7 */ /* 0x0022a400080011ff */
[----:B--2---:R-:W-:Y:S05]  /*12fe0*/  @!P0 NANOSLEEP.SYNCS 0x989680 ;  /* 0x009896800000895d */ /* 0x004fea0003900000 */
[----:B------:R-:W2:Y:S02]  /*12ff0*/  @!P0 SYNCS.PHASECHK.TRANS64 P0, [R0+URZ], R5 ;  /* 0x00000005000085a7 */ /* 0x000ea400080010ff */
[----:B--2---:R-:W-:Y:S05]  /*13000*/  @!P0 BRA `(.L_x_210) ;  /* 0xfffffffc00f08947 */ /* 0x004fea000383ffff */
[----:B------:R-:W-:Y:S05]  /*13010*/  BRA `(.L_x_69) ;  /* 0xffffff1000207947 */ /* 0x000fea000383ffff */
.L_x_73:
[----:B------:R-:W-:-:S07]  /*13020*/  MOV R0, UR34 ;  /* 0x0000002200007c02 */ /* 0x000fce0008000f00 */
.L_x_211:
[----:B---3--:R3:W4:Y:S02]  /*13030*/  SYNCS.PHASECHK.TRANS64.TRYWAIT P0, [R0+URZ+0xd0], R3 ;  /* 0x0000d003000075a7 */ /* 0x00872400080011ff */
[----:B----4-:R-:W-:Y:S05]  /*13040*/  @!P0 NANOSLEEP.SYNCS 0x989680 ;  /* 0x009896800000895d */ /* 0x010fea0003900000 */
[----:B------:R-:W4:Y:S02]  /*13050*/  @!P0 SYNCS.PHASECHK.TRANS64 P0, [R0+URZ+0xd0], R3 ;  /* 0x0000d003000085a7 */ /* 0x000f2400080010ff */
[----:B----4-:R-:W-:Y:S05]  /*13060*/  @!P0 BRA `(.L_x_211) ;  /* 0xfffffffc00f08947 */ /* 0x010fea000383ffff */
[----:B------:R-:W-:Y:S05]  /*13070*/  BRA `(.L_x_212) ;  /* 0xffffff1400247947 */ /* 0x000fea000383ffff */
.L_x_78:
[----:B-1----:R1:W2:Y:S02]  /*13080*/  SYNCS.PHASECHK.TRANS64.TRYWAIT P0, [R12+URZ+0x80], R9 ;  /* 0x000080090c0075a7 */ /* 0x0022a400080011ff */
[----:B--2---:R-:W-:Y:S05]  /*13090*/  @!P0 NANOSLEEP.SYNCS 0x989680 ;  /* 0x009896800000895d */ /* 0x004fea0003900000 */
[----:B------:R-:W2:Y:S02]  /*130a0*/  @!P0 SYNCS.PHASECHK.TRANS64 P0, [R12+URZ+0x80], R9 ;  /* 0x000080090c0085a7 */ /* 0x000ea400080010ff */
[----:B--2---:R-:W-:Y:S05]  /*130b0*/  @!P0 BRA `(.L_x_78) ;  /* 0xfffffffc00f08947 */ /* 0x004fea000383ffff */
[----:B------:R-:W-:Y:S05]  /*130c0*/  BRA `(.L_x_213) ;  /* 0xffffff1800547947 */ /* 0x000fea000383ffff */
.L_x_81:
[----:B------:R-:W-:Y:S07]  /*130d0*/  MOV R0, UR21 ;  /* 0x0000001500007c02 */ /* 0x000fee0008000f00 */
.L_x_214:
[----:B-1----:R1:W2:Y:S02]  /*130e0*/  SYNCS.PHASECHK.TRANS64.TRYWAIT P2, [R0+URZ+0x78], R9 ;  /* 0x00007809000075a7 */ /* 0x0022a400080411ff */
[----:B--2---:R-:W-:Y:S05]  /*130f0*/  @!P2 NANOSLEEP.SYNCS 0x989680 ;  /* 0x009896800000a95d */ /* 0x004fea0003900000 */
[----:B------:R-:W2:Y:S02]  /*13100*/  @!P2 SYNCS.PHASECHK.TRANS64 P2, [R0+URZ+0x78], R9 ;  /* 0x000078090000a5a7 */ /* 0x000ea400080410ff */
[----:B--2---:R-:W-:Y:S05]  /*13110*/  @!P2 BRA `(.L_x_214) ;  /* 0xfffffffc00f0a947 */ /* 0x004fea000383ffff */
[----:B------:R-:W-:Y:S05]  /*13120*/  BRA `(.L_x_80) ;  /* 0xffffff1c00bc7947 */ /* 0x000fea000383ffff */
.L_x_84:
[----:B------:R-:W-:Y:S07]  /*13130*/  MOV R9, UR21 ;  /* 0x0000001500097c02 */ /* 0x000fee0008000f00 */
.L_x_215:
[----:B-1----:R1:W2:Y:S02]  /*13140*/  SYNCS.PHASECHK.TRANS64.TRYWAIT P0, [R9+URZ+0x50], R10 ;  /* 0x0000500a090075a7 */ /* 0x0022a400080011ff */
[----:B--2---:R-:W-:Y:S05]  /*13150*/  @!P0 NANOSLEEP.SYNCS 0x989680 ;  /* 0x009896800000895d */ /* 0x004fea0003900000 */
[----:B------:R-:W2:Y:S02]  /*13160*/  @!P0 SYNCS.PHASECHK.TRANS64 P0, [R9+URZ+0x50], R10 ;  /* 0x0000500a090085a7 */ /* 0x000ea400080010ff */
[----:B--2---:R-:W-:Y:S05]  /*13170*/  @!P0 BRA `(.L_x_215) ;  /* 0xfffffffc00f08947 */ /* 0x004fea000383ffff */
[----:B------:R-:W-:Y:S05]  /*13180*/  BRA `(.L_x_216) ;  /* 0xffffff2000247947 */ /* 0x000fea000383ffff */
.L_x_85:
[----:B------:R-:W-:Y:S07]  /*13190*/  MOV R9, UR21 ;  /* 0x0000001500097c02 */ /* 0x000fee0008000f00 */
.L_x_217:
[----:B-1----:R1:W2:Y:S02]  /*131a0*/  SYNCS.PHASECHK.TRANS64.TRYWAIT P0, [R9+URZ+0x58], R10 ;  /* 0x0000580a090075a7 */ /* 0x0022a400080011ff */
[----:B--2---:R-:W-:Y:S05]  /*131b0*/  @!P0 NANOSLEEP.SYNCS 0x989680 ;  /* 0x009896800000895d */ /* 0x004fea0003900000 */
[----:B------:R-:W2:Y:S02]  /*131c0*/  @!P0 SYNCS.PHASECHK.TRANS64 P0, [R9+URZ+0x58], R10 ;  /* 0x0000580a090085a7 */ /* 0x000ea400080010ff */
[----:B--2---:R-:W-:Y:S05]  /*131d0*/  @!P0 BRA `(.L_x_217) ;  /* 0xfffffffc00f08947 */ /* 0x004fea000383ffff */
[----:B------:R-:W-:Y:S05]  /*131e0*/  BRA `(.L_x_218) ;  /* 0xffffff20007c7947 */ /* 0x000fea000383ffff */
.L_x_86:
[----:B------:R-:W-:Y:S07]  /*131f0*/  MOV R9, UR21 ;  /* 0x0000001500097c02 */ /* 0x000fee0008000f00 */
.L_x_219:
[----:B-1----:R1:W2:Y:S02]  /*13200*/  SYNCS.PHASECHK.TRANS64.TRYWAIT P0, [R9+URZ+0x60], R10 ;  /* 0x0000600a090075a7 */ /* 0x0022a400080011ff */
[----:B--2---:R-:W-:Y:S05]  /*13210*/  @!P0 NANOSLEEP.SYNCS 0x989680 ;  /* 0x009896800000895d */ /* 0x004fea0003900000 */
[----:B------:R-:W2:Y:S02]  /*13220*/  @!P0 SYNCS.PHASECHK.TRANS64 P0, [R9+URZ+0x60], R10 ;  /* 0x0000600a090085a7 */ /* 0x000ea400080010ff */
[----:B--2---:R-:W-:Y:S05]  /*13230*/  @!P0 BRA `(.L_x_219) ;  /* 0xfffffffc00f08947 */ /* 0x004fea000383ffff */
[----:B------:R-:W-:Y:S05]  /*13240*/  BRA `(.L_x_220) ;  /* 0xffffff2000dc7947 */ /* 0x000fea000383ffff */
.L_x_87:
[----:B------:R-:W-:Y:S07]  /*13250*/  MOV R9, UR21 ;  /* 0x0000001500097c02 */ /* 0x000fee0008000f00 */
.L_x_221:
[----:B-1----:R1:W2:Y:S02]  /*13260*/  SYNCS.PHASECHK.TRANS64.TRYWAIT P0, [R9+URZ+0x68], R10 ;  /* 0x0000680a090075a7 */ /* 0x0022a400080011ff */
[----:B--2---:R-:W-:Y:S05]  /*13270*/  @!P0 NANOSLEEP.SYNCS 0x989680 ;  /* 0x009896800000895d */ /* 0x004fea0003900000 */
[----:B------:R-:W2:Y:S02]  /*13280*/  @!P0 SYNCS.PHASECHK.TRANS64 P0, [R9+URZ+0x68], R10 ;  /* 0x0000680a090085a7 */ /* 0x000ea400080010ff */
[----:B--2---:R-:W-:Y:S05]  /*13290*/  @!P0 BRA `(.L_x_221) ;  /* 0xfffffffc00f08947 */ /* 0x004fea000383ffff */
[----:B------:R-:W-:Y:S05]  /*132a0*/  BRA `(.L_x_222) ;  /* 0xffffff24003c7947 */ /* 0x000fea000383ffff */
.L_x_88:
[----:B------:R-:W-:Y:S07]  /*132b0*/  MOV R0, UR21 ;  /* 0x0000001500007c02 */ /* 0x000fee0008000f00 */
.L_x_223:
[----:B-1----:R1:W2:Y:S02]  /*132c0*/  SYNCS.PHASECHK.TRANS64.TRYWAIT P0, [R0+URZ+0x50], R9 ;  /* 0x00005009000075a7 */ /* 0x0022a400080011ff */
[----:B--2---:R-:W-:Y:S05]  /*132d0*/  @!P0 NANOSLEEP.SYNCS 0x989680 ;  /* 0x009896800000895d */ /* 0x004fea0003900000 */
[----:B------:R-:W2:Y:S02]  /*132e0*/  @!P0 SYNCS.PHASECHK.TRANS64 P0, [R0+URZ+0x50], R9 ;  /* 0x00005009000085a7 */ /* 0x000ea400080010ff */
[----:B--2---:R-:W-:Y:S05]  /*132f0*/  @!P0 BRA `(.L_x_223) ;  /* 0xfffffffc00f08947 */ /* 0x004fea000383ffff */
[----:B------:R-:W-:Y:S05]  /*13300*/  BRA `(.L_x_224) ;  /* 0xffffff2400a07947 */ /* 0x000fea000383ffff */
.L_x_89:
[----:B------:R-:W-:Y:S07]  /*13310*/  MOV R0, UR21 ;  /* 0x0000001500007c02 */ /* 0x000fee0008000f00 */
.L_x_225:
[----:B-1----:R1:W2:Y:S02]  /*13320*/  SYNCS.PHASECHK.TRANS64.TRYWAIT P0, [R0+URZ+0x58], R9 ;  /* 0x00005809000075a7 */ /* 0x0022a400080011ff */
[----:B--2---:R-:W-:Y:S05]  /*13330*/  @!P0 NANOSLEEP.SYNCS 0x989680 ;  /* 0x009896800000895d */ /* 0x004fea0003900000 */
[----:B------:R-:W2:Y:S02]  /*13340*/  @!P0 SYNCS.PHASECHK.TRANS64 P0, [R0+URZ+0x58], R9 ;  /* 0x00005809000085a7 */ /* 0x000ea400080010ff */
[----:B--2---:R-:W-:Y:S05]  /*13350*/  @!P0 BRA `(.L_x_225) ;  /* 0xfffffffc00f08947 */ /* 0x004fea000383ffff */
[----:B------:R-:W-:Y:S05]  /*13360*/  BRA `(.L_x_226) ;  /* 0xffffff2800007947 */ /* 0x000fea000383ffff */
.L_x_90:
[----:B------:R-:W-:Y:S07]  /*13370*/  MOV R0, UR21 ;  /* 0x0000001500007c02 */ /* 0x000fee0008000f00 */
.L_x_227:
[----:B-1----:R1:W2:Y:S02]  /*13380*/  SYNCS.PHASECHK.TRANS64.TRYWAIT P0, [R0+URZ+0x60], R9 ;  /* 0x00006009000075a7 */ /* 0x0022a400080011ff */
[----:B--2---:R-:W-:Y:S05]  /*13390*/  @!P0 NANOSLEEP.SYNCS 0x989680 ;  /* 0x009896800000895d */ /* 0x004fea0003900000 */
[----:B------:R-:W2:Y:S02]  /*133a0*/  @!P0 SYNCS.PHASECHK.TRANS64 P0, [R0+URZ+0x60], R9 ;  /* 0x00006009000085a7 */ /* 0x000ea400080010ff */
[----:B--2---:R-:W-:Y:S05]  /*133b0*/  @!P0 BRA `(.L_x_227) ;  /* 0xfffffffc00f08947 */ /* 0x004fea000383ffff */
[----:B------:R-:W-:Y:S05]  /*133c0*/  BRA `(.L_x_228) ;  /* 0xffffff2800647947 */ /* 0x000fea000383ffff */
.L_x_91:
[----:B------:R-:W-:Y:S07]  /*133d0*/  MOV R0, UR21 ;  /* 0x0000001500007c02 */ /* 0x000fee0008000f00 */
.L_x_229:
[----:B-1----:R1:W2:Y:S02]  /*133e0*/  SYNCS.PHASECHK.TRANS64.TRYWAIT P0, [R0+URZ+0x68], R9 ;  /* 0x00006809000075a7 */ /* 0x0022a400080011ff */
[----:B--2---:R-:W-:Y:S05]  /*133f0*/  @!P0 NANOSLEEP.SYNCS 0x989680 ;  /* 0x009896800000895d */ /* 0x004fea0003900000 */
[----:B------:R-:W2:Y:S02]  /*13400*/  @!P0 SYNCS.PHASECHK.TRANS64 P0, [R0+URZ+0x68], R9 ;  /* 0x00006809000085a7 */ /* 0x000ea400080010ff */
[----:B--2---:R-:W-:Y:S05]  /*13410*/  @!P0 BRA `(.L_x_229) ;  /* 0xfffffffc00f08947 */ /* 0x004fea000383ffff */
[----:B------:R-:W-:Y:S05]  /*13420*/  BRA `(.L_x_230) ;  /* 0xffffff2800c07947 */ /* 0x000fea000383ffff */
.L_x_93:
[----:B------:R-:W-:-:S07]  /*13430*/  MOV R3, UR21 ;  /* 0x0000001500037c02 */ /* 0x000fce0008000f00 */
.L_x_231:
[----:B-1----:R1:W3:Y:S02]  /*13440*/  SYNCS.PHASECHK.TRANS64.TRYWAIT P0, [R3+URZ+0x50], R10 ;  /* 0x0000500a030075a7 */ /* 0x0022e400080011ff */
[----:B---3--:R-:W-:Y:S05]  /*13450*/  @!P0 NANOSLEEP.SYNCS 0x989680 ;  /* 0x009896800000895d */ /* 0x008fea0003900000 */
[----:B------:R-:W3:Y:S02]  /*13460*/  @!P0 SYNCS.PHASECHK.TRANS64 P0, [R3+URZ+0x50], R10 ;  /* 0x0000500a030085a7 */ /* 0x000ee400080010ff */
[----:B---3--:R-:W-:Y:S05]  /*13470*/  @!P0 BRA `(.L_x_231) ;  /* 0xfffffffc00f08947 */ /* 0x008fea000383ffff */
[----:B------:R-:W-:Y:S05]  /*13480*/  BRA `(.L_x_232) ;  /* 0xffffff2c00487947 */ /* 0x000fea000383ffff */
.L_x_94:
[----:B-1----:R-:W-:-:S07]  /*13490*/  MOV R3, UR21 ;  /* 0x0000001500037c02 */ /* 0x002fce0008000f00 */
.L_x_233:
[----:B-1----:R1:W3:Y:S02]  /*134a0*/  SYNCS.PHASECHK.TRANS64.TRYWAIT P0, [R3+URZ+0x58], R10 ;  /* 0x0000580a030075a7 */ /* 0x0022e400080011ff */
[----:B---3--:R-:W-:Y:S05]  /*134b0*/  @!P0 NANOSLEEP.SYNCS 0x989680 ;  /* 0x009896800000895d */ /* 0x008fea0003900000 */
[----:B------:R-:W3:Y:S02]  /*134c0*/  @!P0 SYNCS.PHASECHK.TRANS64 P0, [R3+URZ+0x58], R10 ;  /* 0x0000580a030085a7 */ /* 0x000ee400080010ff */
[----:B---3--:R-:W-:Y:S05]  /*134d0*/  @!P0 BRA `(.L_x_233) ;  /* 0xfffffffc00f08947 */ /* 0x008fea000383ffff */
[----:B------:R-:W-:Y:S05]  /*134e0*/  BRA `(.L_x_234) ;  /* 0xffffff2c00387947 */ /* 0x000fea000383ffff */
.L_x_95:
[----:B-1----:R-:W-:-:S07]  /*134f0*/  MOV R3, UR21 ;  /* 0x0000001500037c02 */ /* 0x002fce0008000f00 */
.L_x_235:
[----:B-1----:R1:W3:Y:S02]  /*13500*/  SYNCS.PHASECHK.TRANS64.TRYWAIT P0, [R3+URZ+0x60], R10 ;  /* 0x0000600a030075a7 */ /* 0x0022e400080011ff */
[----:B---3--:R-:W-:Y:S05]  /*13510*/  @!P0 NANOSLEEP.SYNCS 0x989680 ;  /* 0x009896800000895d */ /* 0x008fea0003900000 */
[----:B------:R-:W3:Y:S02]  /*13520*/  @!P0 SYNCS.PHASECHK.TRANS64 P0, [R3+URZ+0x60], R10 ;  /* 0x0000600a030085a7 */ /* 0x000ee400080010ff */
[----:B---3--:R-:W-:Y:S05]  /*13530*/  @!P0 BRA `(.L_x_235) ;  /* 0xfffffffc00f08947 */ /* 0x008fea000383ffff */
[----:B------:R-:W-:Y:S05]  /*13540*/  BRA `(.L_x_236) ;  /* 0xffffff2c002c7947 */ /* 0x000fea000383ffff */
.L_x_97:
[----:B-1----:R1:W2:Y:S02]  /*13550*/  SYNCS.PHASECHK.TRANS64.TRYWAIT P0, [R0+URZ+0x80], R3 ;  /* 0x00008003000075a7 */ /* 0x0022a400080011ff */
[----:B--2---:R-:W-:Y:S05]  /*13560*/  @!P0 NANOSLEEP.SYNCS 0x989680 ;  /* 0x009896800000895d */ /* 0x004fea0003900000 */
[----:B------:R-:W2:Y:S02]  /*13570*/  @!P0 SYNCS.PHASECHK.TRANS64 P0, [R0+URZ+0x80], R3 ;  /* 0x00008003000085a7 */ /* 0x000ea400080010ff */
[----:B--2---:R-:W-:Y:S05]  /*13580*/  @!P0 BRA `(.L_x_97) ;  /* 0xfffffffc00f08947 */ /* 0x004fea000383ffff */
[----:B------:R-:W-:Y:S05]  /*13590*/  BRA `(.L_x_237) ;  /* 0xffffff3000047947 */ /* 0x000fea000383ffff */
.L_x_108:
[----:B-1----:R-:W-:Y:S04]  /*135a0*/  MOV R3, UR45 ;  /* 0x0000002d00037c02 */ /* 0x002fe80008000f00 */
[----:B------:R1:W3:Y:S03]  /*135b0*/  SYNCS.PHASECHK.TRANS64.TRYWAIT P1, [R3+URZ+0x30], R6 ;  /* 0x00003006030075a7 */ /* 0x0002e600080211ff */
[----:B---3--:R-:W-:Y:S05]  /*135c0*/  @!P1 NANOSLEEP.SYNCS 0x989680 ;  /* 0x009896800000995d */ /* 0x008fea0003900000 */
[----:B------:R-:W3:Y:S02]  /*135d0*/  @!P1 SYNCS.PHASECHK.TRANS64 P1, [R3+URZ+0x30], R6 ;  /* 0x00003006030095a7 */ /* 0x000ee400080210ff */
[----:B---3--:R-:W-:Y:S05]  /*135e0*/  @!P1 BRA `(.L_x_108) ;  /* 0xfffffffc00ec9947 */ /* 0x008fea000383ffff */
[----:B------:R-:W-:Y:S05]  /*135f0*/  BRA `(.L_x_107) ;  /* 0xffffff3c00e47947 */ /* 0x000fea000383ffff */
.L_x_110:
[----:B-1----:R-:W-:Y:S04]  /*13600*/  MOV R3, UR45 ;  /* 0x0000002d00037c02 */ /* 0x002fe80008000f00 */
[----:B------:R1:W4:Y:S03]  /*13610*/  SYNCS.PHASECHK.TRANS64.TRYWAIT P0, [R3+URZ+0xa0], R4 ;  /* 0x0000a004030075a7 */ /* 0x00032600080011ff */
[----:B----4-:R-:W-:Y:S05]  /*13620*/  @!P0 NANOSLEEP.SYNCS 0x989680 ;  /* 0x009896800000895d */ /* 0x010fea0003900000 */
[----:B------:R-:W4:Y:S02]  /*13630*/  @!P0 SYNCS.PHASECHK.TRANS64 P0, [R3+URZ+0xa0], R4 ;  /* 0x0000a004030085a7 */ /* 0x000f2400080010ff */
[----:B----4-:R-:W-:Y:S05]  /*13640*/  @!P0 BRA `(.L_x_110) ;  /* 0xfffffffc00ec8947 */ /* 0x010fea000383ffff */
[----:B------:R-:W-:Y:S05]  /*13650*/  BRA `(.L_x_109) ;  /* 0xffffff4000147947 */ /* 0x000fea000383ffff */
.L_x_121:
[----:B--2---:R2:W4:Y:S02]  /*13660*/  SYNCS.PHASECHK.TRANS64.TRYWAIT P0, [R3+URZ+0x30], R0 ;  /* 0x00003000030075a7 */ /* 0x00452400080011ff */
[----:B----4-:R-:W-:Y:S05]  /*13670*/  @!P0 NANOSLEEP.SYNCS 0x989680 ;  /* 0x009896800000895d */ /* 0x010fea0003900000 */
[----:B------:R-:W4:Y:S02]  /*13680*/  @!P0 SYNCS.PHASECHK.TRANS64 P0, [R3+URZ+0x30], R0 ;  /* 0x00003000030085a7 */ /* 0x000f2400080010ff */
[----:B----4-:R-:W-:Y:S05]  /*13690*/  @!P0 BRA `(.L_x_121) ;  /* 0xfffffffc00f08947 */ /* 0x010fea000383ffff */
[----:B------:R-:W-:Y:S05]  /*136a0*/  BRA `(.L_x_120) ;  /* 0xffffff5400c87947 */ /* 0x000fea000383ffff */
.L_x_131:
[----:B-1----:R1:W2:Y:S02]  /*136b0*/  SYNCS.PHASECHK.TRANS64.TRYWAIT P0, [R11+URZ+0x30], R8 ;  /* 0x000030080b0075a7 */ /* 0x0022a400080011ff */
[----:B--2---:R-:W-:Y:S05]  /*136c0*/  @!P0 NANOSLEEP.SYNCS 0x989680 ;  /* 0x009896800000895d */ /* 0x004fea0003900000 */
[----:B------:R-:W2:Y:S02]  /*136d0*/  @!P0 SYNCS.PHASECHK.TRANS64 P0, [R11+URZ+0x30], R8 ;  /* 0x000030080b0085a7 */ /* 0x000ea400080010ff */
[----:B--2---:R-:W-:Y:S05]  /*136e0*/  @!P0 BRA `(.L_x_131) ;  /* 0xfffffffc00f08947 */ /* 0x004fea000383ffff */
[----:B------:R-:W-:Y:S05]  /*136f0*/  BRA `(.L_x_130) ;  /* 0xffffff6c00647947 */ /* 0x000fea000383ffff */
.L_x_141:
[----:B-1----:R1:W2:Y:S02]  /*13700*/  SYNCS.PHASECHK.TRANS64.TRYWAIT P0, [R0+URZ+0x30], R5 ;  /* 0x00003005000075a7 */ /* 0x0022a400080011ff */
[----:B--2---:R-:W-:Y:S05]  /*13710*/  @!P0 NANOSLEEP.SYNCS 0x989680 ;  /* 0x009896800000895d */ /* 0x004fea0003900000 */
[----:B------:R-:W2:Y:S02]  /*13720*/  @!P0 SYNCS.PHASECHK.TRANS64 P0, [R0+URZ+0x30], R5 ;  /* 0x00003005000085a7 */ /* 0x000ea400080010ff */
[----:B--2---:R-:W-:Y:S05]  /*13730*/  @!P0 BRA `(.L_x_141) ;  /* 0xfffffffc00f08947 */ /* 0x004fea000383ffff */
[----:B------:R-:W-:Y:S05]  /*13740*/  BRA `(.L_x_140) ;  /* 0xffffff8000bc7947 */ /* 0x000fea000383ffff */
.L_x_151:
[----:B-1----:R1:W4:Y:S02]  /*13750*/  SYNCS.PHASECHK.TRANS64.TRYWAIT P0, [R8+URZ+0x30], R5 ;  /* 0x00003005080075a7 */ /* 0x00232400080011ff */
[----:B----4-:R-:W-:Y:S05]  /*13760*/  @!P0 NANOSLEEP.SYNCS 0x989680 ;  /* 0x009896800000895d */ /* 0x010fea0003900000 */
[----:B------:R-:W4:Y:S02]  /*13770*/  @!P0 SYNCS.PHASECHK.TRANS64 P0, [R8+URZ+0x30], R5 ;  /* 0x00003005080085a7 */ /* 0x000f2400080010ff */
[----:B----4-:R-:W-:Y:S05]  /*13780*/  @!P0 BRA `(.L_x_151) ;  /* 0xfffffffc00f08947 */ /* 0x010fea000383ffff */
[----:B------:R-:W-:Y:S05]  /*13790*/  BRA `(.L_x_150) ;  /* 0xffffff9800507947 */ /* 0x000fea000383ffff */
.L_x_161:
[----:B-1----:R1:W4:Y:S02]  /*137a0*/  SYNCS.PHASECHK.TRANS64.TRYWAIT P0, [R8+URZ+0x30], R5 ;  /* 0x00003005080075a7 */ /* 0x00232400080011ff */
[----:B----4-:R-:W-:Y:S05]  /*137b0*/  @!P0 NANOSLEEP.SYNCS 0x989680 ;  /* 0x009896800000895d */ /* 0x010fea0003900000 */
[----:B------:R-:W4:Y:S02]  /*137c0*/  @!P0 SYNCS.PHASECHK.TRANS64 P0, [R8+URZ+0x30], R5 ;  /* 0x00003005080085a7 */ /* 0x000f2400080010ff */
[----:B----4-:R-:W-:Y:S05]  /*137d0*/  @!P0 BRA `(.L_x_161) ;  /* 0xfffffffc00f08947 */ /* 0x010fea000383ffff */
[----:B------:R-:W-:Y:S05]  /*137e0*/  BRA `(.L_x_160) ;  /* 0xffffffac00c07947 */ /* 0x000fea000383ffff */
.L_x_171:
[----:B-1----:R1:W4:Y:S02]  /*137f0*/  SYNCS.PHASECHK.TRANS64.TRYWAIT P0, [R0+URZ+0x30], R5 ;  /* 0x00003005000075a7 */ /* 0x00232400080011ff */
[----:B----4-:R-:W-:Y:S05]  /*13800*/  @!P0 NANOSLEEP.SYNCS 0x989680 ;  /* 0x009896800000895d */ /* 0x010fea0003900000 */
[----:B------:R-:W4:Y:S02]  /*13810*/  @!P0 SYNCS.PHASECHK.TRANS64 P0, [R0+URZ+0x30], R5 ;  /* 0x00003005000085a7 */ /* 0x000f2400080010ff */
[----:B----4-:R-:W-:Y:S05]  /*13820*/  @!P0 BRA `(.L_x_171) ;  /* 0xfffffffc00f08947 */ /* 0x010fea000383ffff */
[----:B------:R-:W-:Y:S05]  /*13830*/  BRA `(.L_x_170) ;  /* 0xffffffc400547947 */ /* 0x000fea000383ffff */
.L_x_181:
[----:B-1----:R1:W4:Y:S02]  /*13840*/  SYNCS.PHASECHK.TRANS64.TRYWAIT P0, [R0+URZ+0x30], R3 ;  /* 0x00003003000075a7 */ /* 0x00232400080011ff */
[----:B----4-:R-:W-:Y:S05]  /*13850*/  @!P0 NANOSLEEP.SYNCS 0x989680 ;  /* 0x009896800000895d */ /* 0x010fea0003900000 */
[----:B------:R-:W4:Y:S02]  /*13860*/  @!P0 SYNCS.PHASECHK.TRANS64 P0, [R0+URZ+0x30], R3 ;  /* 0x00003003000085a7 */ /* 0x000f2400080010ff */
[----:B----4-:R-:W-:Y:S05]  /*13870*/  @!P0 BRA `(.L_x_181) ;  /* 0xfffffffc00f08947 */ /* 0x010fea000383ffff */
[----:B------:R-:W-:Y:S05]  /*13880*/  BRA `(.L_x_180) ;  /* 0xffffffd800b87947 */ /* 0x000fea000383ffff */
        .weak           $__internal_0_$__cuda_sm10x_tcgen05_guardrail_trap_col_being_dealloced_not_returned_by_alloc
        .type           $__internal_0_$__cuda_sm10x_tcgen05_guardrail_trap_col_being_dealloced_not_returned_by_alloc,@function
        .size           $__internal_0_$__cuda_sm10x_tcgen05_guardrail_trap_col_being_dealloced_not_returned_by_alloc,($__internal_1_$__cuda_sm10x_tcgen05_guardrail_trap_phase_invalid_during_alloc - $__internal_0_$__cuda_sm10x_tcgen05_guardrail_trap_col_being_dealloced_not_returned_by_alloc)
$__internal_0_$__cuda_sm10x_tcgen05_guardrail_trap_col_being_dealloced_not_returned_by_alloc:
[----:B------:R-:W-:Y:S05]  /*13890*/  BPT.TRAP 0x1 ;  /* 0x000000040000795c */ /* 0x000fea0000300000 */
[----:B------:R-:W-:-:S04]  /*138a0*/  HFMA2 R3, -RZ, RZ, 0, 0 ;  /* 0x00000000ff037431 */ /* 0x000fc800000001ff */
[----:B------:R-:W-:Y:S05]  /*138b0*/  RET.REL.NODEC R2 `(_ZN7cutlass13device_kernelINS_4gemm6kernel13GemmUniversalIN4cute5tupleIJiiiiEEENS1_10collective13CollectiveMmaINS1_46MainloopSm100TmaUmmaWarpSpecializedBlockScaledILi3ELi2ELi1ENS5_IJNS4_1CILi2EEESB_NSA_ILi1EEEEEEEENS5_IJNSA_ILi128EEENSA_ILi256EEESF_EEENS5_IJNS_12float_e4m3_tENS_13float_ue8m0_tEEEENS5_IJNS5_IJlSC_lEEENS4_6LayoutINS5_IJNS5_IJNS5_IJNSA_ILi32EEENSA_ILi4EEEEEEiEEESQ_NS5_IJSC_iEEEEEENS5_IJNS5_IJNS5_IJNSA_ILi16EEESO_EEEiEEENS5_IJNS5_IJNSA_ILi0EEESC_EEENSA_ILi512EEEEEENS5_IJSW_iEEEEEEEEEEESK_S13_NS4_8TiledMMAINS4_8MMA_AtomIJNS4_21SM100_MMA_MXF8F6F4_SSISI_SI_fSJ_Li128ELi256ELNS4_4UMMA5MajorE0ELS18_0ELNS17_7ScaleInE0ELS19_0EEEEEENSM_INS5_IJSC_SC_SC_EEENS5_IJSW_SW_SW_EEEEENS5_IJNS4_10UnderscoreES1F_S1F_EEEEENS5_IJNS4_23SM90_TMA_LOAD_MULTICASTES1I_EEENS5_IJNS4_14ComposedLayoutINS4_7SwizzleILi3ELi4ELi3EEENS4_18smem_ptr_flag_bitsILi8EEENSM_INS5_IJNSA_ILi8EEESF_EEENS5_IJSF_SC_EEEEEEENSM_INS5_IJNS5_IJNS5_IJSP_SC_EEENS5_IJSN_SC_EEEEEESC_NS5_IJSO_SC_EEEEEENS5_IJNS5_IJNS5_IJSU_SY_EEESX_EEESW_NS5_IJSC_SY_EEEEEEEEEEEvNS4_8identityES1J_NS5_IJS1T_NSM_INS5_IJNS5_IJNS5_IJSP_SB_EEES1V_EEESC_S1X_EEENS5_IJS20_SW_NS5_IJSC_NSA_ILi1024EEEEEEEEEEEEEEvS25_EENS_8epilogue10collective18CollectiveEpilogueINS2F_23Sm100TmaWarpSpecializedILi4ELi2ELi32ELb1ELb0EEEJNS5_IJNSA_ILi64EEESG_SF_EEENS5_IJNSM_IS2K_SC_EENSM_INS5_IJSN_SB_EEENS5_IJSC_SF_EEEEEEEENS_10bfloat16_tESL_S2R_SL_NS2F_6fusion15FusionCallbacksIS2J_NS2S_17LinearCombinationIS2R_fS2R_fLNS_15FloatRoundStyleE2EEES2L_S2Q_JEEENS4_5SM1004TMEM4LOAD26SM100_TMEM_LOAD_32dp32b32xENS4_13SM90_TMA_LOADENS1K_INS1L_ILi2ELi4ELi3EEENS1N_ILi16EEENSM_INS5_IJS1P_SN_EEES1V_EEEENS4_39AutoVectorizingCopyWithAssumedAlignmentILi128EEENS4_14SM90_TMA_STOREES37_S39_S39_EEEvvEEEEvNT_6ParamsE) ;  /* 0xfffffec402d07950 */ /* 0x000fea0003c3ffff */
        .weak           $__internal_1_$__cuda_sm10x_tcgen05_guardrail_trap_phase_invalid_during_alloc
        .type           $__internal_1_$__cuda_sm10x_tcgen05_guardrail_trap_phase_invalid_during_alloc,@function
        .size           $__internal_1_$__cuda_sm10x_tcgen05_guardrail_trap_phase_invalid_during_alloc,($__internal_2_$__cuda_sm10x_tcgen05_guardrail_trap_unallocated_columns_being_dealloced - $__internal_1_$__cuda_sm10x_tcgen05_guardrail_trap_phase_invalid_during_alloc)
$__internal_1_$__cuda_sm10x_tcgen05_guardrail_trap_phase_invalid_during_alloc:
[----:B------:R-:W-:Y:S05]  /*138c0*/  BPT.TRAP 0x1 ;  /* 0x000000040000795c */ /* 0x000fea0000300000 */
[----:B------:R-:W-:-:S04]  /*138d0*/  MOV R5, 0x0 ;  /* 0x0000000000057802 */ /* 0x000fc80000000f00 */
[----:B------:R-:W-:Y:S05]  /*138e0*/  RET.REL.NODEC R4 `(_ZN7cutlass13device_kernelINS_4gemm6kernel13GemmUniversalIN4cute5tupleIJiiiiEEENS1_10collective13CollectiveMmaINS1_46MainloopSm100TmaUmmaWarpSpecializedBlockScaledILi3ELi2ELi1ENS5_IJNS4_1CILi2EEESB_NSA_ILi1EEEEEEEENS5_IJNSA_ILi128EEENSA_ILi256EEESF_EEENS5_IJNS_12float_e4m3_tENS_13float_ue8m0_tEEEENS5_IJNS5_IJlSC_lEEENS4_6LayoutINS5_IJNS5_IJNS5_IJNSA_ILi32EEENSA_ILi4EEEEEEiEEESQ_NS5_IJSC_iEEEEEENS5_IJNS5_IJNS5_IJNSA_ILi16EEESO_EEEiEEENS5_IJNS5_IJNSA_ILi0EEESC_EEENSA_ILi512EEEEEENS5_IJSW_iEEEEEEEEEEESK_S13_NS4_8TiledMMAINS4_8MMA_AtomIJNS4_21SM100_MMA_MXF8F6F4_SSISI_SI_fSJ_Li128ELi256ELNS4_4UMMA5MajorE0ELS18_0ELNS17_7ScaleInE0ELS19_0EEEEEENSM_INS5_IJSC_SC_SC_EEENS5_IJSW_SW_SW_EEEEENS5_IJNS4_10UnderscoreES1F_S1F_EEEEENS5_IJNS4_23SM90_TMA_LOAD_MULTICASTES1I_EEENS5_IJNS4_14ComposedLayoutINS4_7SwizzleILi3ELi4ELi3EEENS4_18smem_ptr_flag_bitsILi8EEENSM_INS5_IJNSA_ILi8EEESF_EEENS5_IJSF_SC_EEEEEEENSM_INS5_IJNS5_IJNS5_IJSP_SC_EEENS5_IJSN_SC_EEEEEESC_NS5_IJSO_SC_EEEEEENS5_IJNS5_IJNS5_IJSU_SY_EEESX_EEESW_NS5_IJSC_SY_EEEEEEEEEEEvNS4_8identityES1J_NS5_IJS1T_NSM_INS5_IJNS5_IJNS5_IJSP_SB_EEES1V_EEESC_S1X_EEENS5_IJS20_SW_NS5_IJSC_NSA_ILi1024EEEEEEEEEEEEEEvS25_EENS_8epilogue10collective18CollectiveEpilogueINS2F_23Sm100TmaWarpSpecializedILi4ELi2ELi32ELb1ELb0EEEJNS5_IJNSA_ILi64EEESG_SF_EEENS5_IJNSM_IS2K_SC_EENSM_INS5_IJSN_SB_EEENS5_IJSC_SF_EEEEEEEENS_10bfloat16_tESL_S2R_SL_NS2F_6fusion15FusionCallbacksIS2J_NS2S_17LinearCombinationIS2R_fS2R_fLNS_15FloatRoundStyleE2EEES2L_S2Q_JEEENS4_5SM1004TMEM4LOAD26SM100_TMEM_LOAD_32dp32b32xENS4_13SM90_TMA_LOADENS1K_INS1L_ILi2ELi4ELi3EEENS1N_ILi16EEENSM_INS5_IJS1P_SN_EEES1V_EEEENS4_39AutoVectorizingCopyWithAssumedAlignmentILi128EEENS4_14SM90_TMA_STOREES37_S39_S39_EEEvvEEEEvNT_6ParamsE) ;  /* 0xfffffec404c47950 */ /* 0x000fea0003c3ffff */
        .weak           $__internal_2_$__cuda_sm10x_tcgen05_guardrail_trap_unallocated_columns_being_dealloced
        .type           $__internal_2_$__cuda_sm10x_tcgen05_guardrail_trap_unallocated_columns_being_dealloced,@function
        .size           $__internal_2_$__cuda_sm10x_tcgen05_guardrail_trap_unallocated_columns_being_dealloced,(.L_x_239 - $__internal_2_$__cuda_sm10x_tcgen05_guardrail_trap_unallocated_columns_being_dealloced)
$__internal_2_$__cuda_sm10x_tcgen05_guardrail_trap_unallocated_columns_being_dealloced:
[----:B------:R-:W-:Y:S05]  /*138f0*/  BPT.TRAP 0x1 ;  /* 0x000000040000795c */ /* 0x000fea0000300000 */
[----:B------:R-:W-:-:S04]  /*13900*/  HFMA2 R3, -RZ, RZ, 0, 0 ;  /* 0x00000000ff037431 */ /* 0x000fc800000001ff */
[----:B------:R-:W-:Y:S05]  /*13910*/  RET.REL.NODEC R2 `(_ZN7cutlass13device_kernelINS_4gemm6kernel13GemmUniversalIN4cute5tupleIJiiiiEEENS1_10collective13CollectiveMmaINS1_46MainloopSm100TmaUmmaWarpSpecializedBlockScaledILi3ELi2ELi1ENS5_IJNS4_1CILi2EEESB_NSA_ILi1EEEEEEEENS5_IJNSA_ILi128EEENSA_ILi256EEESF_EEENS5_IJNS_12float_e4m3_tENS_13float_ue8m0_tEEEENS5_IJNS5_IJlSC_lEEENS4_6LayoutINS5_IJNS5_IJNS5_IJNSA_ILi32EEENSA_ILi4EEEEEEiEEESQ_NS5_IJSC_iEEEEEENS5_IJNS5_IJNS5_IJNSA_ILi16EEESO_EEEiEEENS5_IJNS5_IJNSA_ILi0EEESC_EEENSA_ILi512EEEEEENS5_IJSW_iEEEEEEEEEEESK_S13_NS4_8TiledMMAINS4_8MMA_AtomIJNS4_21SM100_MMA_MXF8F6F4_SSISI_SI_fSJ_Li128ELi256ELNS4_4UMMA5MajorE0ELS18_0ELNS17_7ScaleInE0ELS19_0EEEEEENSM_INS5_IJSC_SC_SC_EEENS5_IJSW_SW_SW_EEEEENS5_IJNS4_10UnderscoreES1F_S1F_EEEEENS5_IJNS4_23SM90_TMA_LOAD_MULTICASTES1I_EEENS5_IJNS4_14ComposedLayoutINS4_7SwizzleILi3ELi4ELi3EEENS4_18smem_ptr_flag_bitsILi8EEENSM_INS5_IJNSA_ILi8EEESF_EEENS5_IJSF_SC_EEEEEEENSM_INS5_IJNS5_IJNS5_IJSP_SC_EEENS5_IJSN_SC_EEEEEESC_NS5_IJSO_SC_EEEEEENS5_IJNS5_IJNS5_IJSU_SY_EEESX_EEESW_NS5_IJSC_SY_EEEEEEEEEEEvNS4_8identityES1J_NS5_IJS1T_NSM_INS5_IJNS5_IJNS5_IJSP_SB_EEES1V_EEESC_S1X_EEENS5_IJS20_SW_NS5_IJSC_NSA_ILi1024EEEEEEEEEEEEEEvS25_EENS_8epilogue10collective18CollectiveEpilogueINS2F_23Sm100TmaWarpSpecializedILi4ELi2ELi32ELb1ELb0EEEJNS5_IJNSA_ILi64EEESG_SF_EEENS5_IJNSM_IS2K_SC_EENSM_INS5_IJSN_SB_EEENS5_IJSC_SF_EEEEEEEENS_10bfloat16_tESL_S2R_SL_NS2F_6fusion15FusionCallbacksIS2J_NS2S_17LinearCombinationIS2R_fS2R_fLNS_15FloatRoundStyleE2EEES2L_S2Q_JEEENS4_5SM1004TMEM4LOAD26SM100_TMEM_LOAD_32dp32b32xENS4_13SM90_TMA_LOADENS1K_INS1L_ILi2ELi4ELi3EEENS1N_ILi16EEENSM_INS5_IJS1P_SN_EEES1V_EEEENS4_39AutoVectorizingCopyWithAssumedAlignmentILi128EEENS4_14SM90_TMA_STOREES37_S39_S39_EEEvvEEEEvNT_6ParamsE) ;  /* 0xfffffec402b87950 */ /* 0x000fea0003c3ffff */
.L_x_238:
[----:B------:R-:W-:-:S00]  /*13920*/  BRA `(.L_x_238) ;  /* 0xfffffffc00fc7947 */ /* 0x000fc0000383ffff */
[----:B------:R-:W-:-:S00]  /*13930*/  NOP ;  /* 0x0000000000007918 */ /* 0x000fc00000000000 */
        /* <DEDUP_REMOVED lines=12> */
.L_x_239:


//--------------------- .nv.global.init           --------------------------
	.section	.nv.global.init,"aw",@progbits
.nv.global.init:
	.type		$str$27,@object
	.size		$str$27,($str$28 - $str$27)
$str$27:
        /*0000*/ 	.byte	0x28, 0x61, 0x64, 0x64, 0x72, 0x65, 0x73, 0x73, 0x20, 0x26, 0x20, 0x6d, 0x61, 0x73, 0x6b, 0x29
        /*0010*/ 	.byte	0x20, 0x3d, 0x3d, 0x20, 0x30, 0x00
	.type		$str$28,@object
	.size		$str$28,($str$26 - $str$28)
$str$28:
        /*0016*/ 	.byte	0x2f, 0x74, 0x6d, 0x70, 0x2f, 0x63, 0x75, 0x74, 0x6c, 0x61, 0x73, 0x73, 0x5f, 0x73, 0x77, 0x65
        /*0026*/ 	.byte	0x65, 0x70, 0x5f, 0x73, 0x72, 0x63, 0x2f, 0x69, 0x6e, 0x63, 0x6c, 0x75, 0x64, 0x65, 0x2f, 0x63
        /*0036*/ 	.byte	0x75, 0x74, 0x65, 0x2f, 0x70, 0x6f, 0x69, 0x6e, 0x74, 0x65, 0x72, 0x5f, 0x66, 0x6c, 0x61, 0x67
        /*0046*/ 	.byte	0x67, 0x65, 0x64, 0x2e, 0x68, 0x70, 0x70, 0x00
	.type		$str$26,@object
	.size		$str$26,($str$25 - $str$26)
$str$26:
        /*004e*/ 	.byte	0x2f, 0x74, 0x6d, 0x70, 0x2f, 0x63, 0x75, 0x74, 0x6c, 0x61, 0x73, 0x73, 0x5f, 0x73, 0x77, 0x65
        /*005e*/ 	.byte	0x65, 0x70, 0x5f, 0x73, 0x72, 0x63, 0x2f, 0x69, 0x6e, 0x63, 0x6c, 0x75, 0x64, 0x65, 0x2f, 0x63
        /*006e*/ 	.byte	0x75, 0x74, 0x65, 0x2f, 0x61, 0x74, 0x6f, 0x6d, 0x2f, 0x63, 0x6f, 0x70, 0x79, 0x5f, 0x74, 0x72
        /*007e*/ 	.byte	0x61, 0x69, 0x74, 0x73, 0x5f, 0x73, 0x6d, 0x31, 0x30, 0x30, 0x2e, 0x68, 0x70, 0x70, 0x00
	.type		$str$25,@object
	.size		$str$25,(__unnamed_1 - $str$25)
$str$25:
        /*008d*/ 	.byte	0x28, 0x28, 0x75, 0x69, 0x6e, 0x74, 0x33, 0x32, 0x5f, 0x74, 0x28, 0x74, 0x68, 0x72, 0x65, 0x61
        /*009d*/ 	.byte	0x64, 0x49, 0x64, 0x78, 0x2e, 0x78, 0x29, 0x20, 0x2f, 0x20, 0x33, 0x32, 0x29, 0x20, 0x25, 0x20
        /*00ad*/ 	.byte	0x34, 0x29, 0x20, 0x3d, 0x3d, 0x20, 0x28, 0x28, 0x28, 0x74, 0x6d, 0x65, 0x6d, 0x5f, 0x61, 0x64
        /*00bd*/ 	.byte	0x64, 0x72, 0x20, 0x3e, 0x3e, 0x20, 0x31, 0x36, 0x29, 0x20, 0x2f, 0x20, 0x33, 0x32, 0x29, 0x20
        /*00cd*/ 	.byte	0x25, 0x20, 0x34, 0x29, 0x00
	.type		__unnamed_1,@object
	.size		__unnamed_1,(__unnamed_2 - __unnamed_1)
__unnamed_1:
        /*00d2*/ 	.byte	0x61, 0x75, 0x74, 0x6f, 0x20, 0x63, 0x75, 0x74, 0x65, 0x3a, 0x3a, 0x61, 0x73, 0x5f, 0x70, 0x6f
        /* <DEDUP_REMOVED lines=24> */
        /*0262*/ 	.byte	0x43, 0x3c, 0x34, 0x30, 0x39, 0x36, 0x3e, 0x3e, 0x3e, 0x3e, 0x5d, 0x00
	.type		__unnamed_2,@object
	.size		__unnamed_2,(.L_2 - __unnamed_2)
__unnamed_2:
        /* <DEDUP_REMOVED lines=42> */
        /*050e*/ 	.byte	0x3e, 0x3e, 0x5d, 0x00
.L_2:


//--------------------- .nv.shared._ZN7cutlass13device_kernelINS_4gemm6kernel13GemmUniversalIN4cute5tupleIJiiiiEEENS1_10collective13CollectiveMmaINS1_46MainloopSm100TmaUmmaWarpSpecializedBlockScaledILi3ELi2ELi1ENS5_IJNS4_1CILi2EEESB_NSA_ILi1EEEEEEEENS5_IJNSA_ILi128EEENSA_ILi256EEESF_EEENS5_IJNS_12float_e4m3_tENS_13float_ue8m0_tEEEENS5_IJNS5_IJlSC_lEEENS4_6LayoutINS5_IJNS5_IJNS5_IJNSA_ILi32EEENSA_ILi4EEEEEEiEEESQ_NS5_IJSC_iEEEEEENS5_IJNS5_IJNS5_IJNSA_ILi16EEESO_EEEiEEENS5_IJNS5_IJNSA_ILi0EEESC_EEENSA_ILi512EEEEEENS5_IJSW_iEEEEEEEEEEESK_S13_NS4_8TiledMMAINS4_8MMA_AtomIJNS4_21SM100_MMA_MXF8F6F4_SSISI_SI_fSJ_Li128ELi256ELNS4_4UMMA5MajorE0ELS18_0ELNS17_7ScaleInE0ELS19_0EEEEEENSM_INS5_IJSC_SC_SC_EEENS5_IJSW_SW_SW_EEEEENS5_IJNS4_10UnderscoreES1F_S1F_EEEEENS5_IJNS4_23SM90_TMA_LOAD_MULTICASTES1I_EEENS5_IJNS4_14ComposedLayoutINS4_7SwizzleILi3ELi4ELi3EEENS4_18smem_ptr_flag_bitsILi8EEENSM_INS5_IJNSA_ILi8EEESF_EEENS5_IJSF_SC_EEEEEEENSM_INS5_IJNS5_IJNS5_IJSP_SC_EEENS5_IJSN_SC_EEEEEESC_NS5_IJSO_SC_EEEEEENS5_IJNS5_IJNS5_IJSU_SY_EEESX_EEESW_NS5_IJSC_SY_EEEEEEEEEEEvNS4_8identityES1J_NS5_IJS1T_NSM_INS5_IJNS5_IJNS5_IJSP_SB_EEES1V_EEESC_S1X_EEENS5_IJS20_SW_NS5_IJSC_NSA_ILi1024EEEEEEEEEEEEEEvS25_EENS_8epilogue10collective18CollectiveEpilogueINS2F_23Sm100TmaWarpSpecializedILi4ELi2ELi32ELb1ELb0EEEJNS5_IJNSA_ILi64EEESG_SF_EEENS5_IJNSM_IS2K_SC_EENSM_INS5_IJSN_SB_EEENS5_IJSC_SF_EEEEEEEENS_10bfloat16_tESL_S2R_SL_NS2F_6fusion15FusionCallbacksIS2J_NS2S_17LinearCombinationIS2R_fS2R_fLNS_15FloatRoundStyleE2EEES2L_S2Q_JEEENS4_5SM1004TMEM4LOAD26SM100_TMEM_LOAD_32dp32b32xENS4_13SM90_TMA_LOADENS1K_INS1L_ILi2ELi4ELi3EEENS1N_ILi16EEENSM_INS5_IJS1P_SN_EEES1V_EEEENS4_39AutoVectorizingCopyWithAssumedAlignmentILi128EEENS4_14SM90_TMA_STOREES37_S39_S39_EEEvvEEEEvNT_6ParamsE --------------------------
	.section	.nv.shared._ZN7cutlass13device_kernelINS_4gemm6kernel13GemmUniversalIN4cute5tupleIJiiiiEEENS1_10collective13CollectiveMmaINS1_46MainloopSm100TmaUmmaWarpSpecializedBlockScaledILi3ELi2ELi1ENS5_IJNS4_1CILi2EEESB_NSA_ILi1EEEEEEEENS5_IJNSA_ILi128EEENSA_ILi256EEESF_EEENS5_IJNS_12float_e4m3_tENS_13float_ue8m0_tEEEENS5_IJNS5_IJlSC_lEEENS4_6LayoutINS5_IJNS5_IJNS5_IJNSA_ILi32EEENSA_ILi4EEEEEEiEEESQ_NS5_IJSC_iEEEEEENS5_IJNS5_IJNS5_IJNSA_ILi16EEESO_EEEiEEENS5_IJNS5_IJNSA_ILi0EEESC_EEENSA_ILi512EEEEEENS5_IJSW_iEEEEEEEEEEESK_S13_NS4_8TiledMMAINS4_8MMA_AtomIJNS4_21SM100_MMA_MXF8F6F4_SSISI_SI_fSJ_Li128ELi256ELNS4_4UMMA5MajorE0ELS18_0ELNS17_7ScaleInE0ELS19_0EEEEEENSM_INS5_IJSC_SC_SC_EEENS5_IJSW_SW_SW_EEEEENS5_IJNS4_10UnderscoreES1F_S1F_EEEEENS5_IJNS4_23SM90_TMA_LOAD_MULTICASTES1I_EEENS5_IJNS4_14ComposedLayoutINS4_7SwizzleILi3ELi4ELi3EEENS4_18smem_ptr_flag_bitsILi8EEENSM_INS5_IJNSA_ILi8EEESF_EEENS5_IJSF_SC_EEEEEEENSM_INS5_IJNS5_IJNS5_IJSP_SC_EEENS5_IJSN_SC_EEEEEESC_NS5_IJSO_SC_EEEEEENS5_IJNS5_IJNS5_IJSU_SY_EEESX_EEESW_NS5_IJSC_SY_EEEEEEEEEEEvNS4_8identityES1J_NS5_IJS1T_NSM_INS5_IJNS5_IJNS5_IJSP_SB_EEES1V_EEESC_S1X_EEENS5_IJS20_SW_NS5_IJSC_NSA_ILi1024EEEEEEEEEEEEEEvS25_EENS_8epilogue10collective18CollectiveEpilogueINS2F_23Sm100TmaWarpSpecializedILi4ELi2ELi32ELb1ELb0EEEJNS5_IJNSA_ILi64EEESG_SF_EEENS5_IJNSM_IS2K_SC_EENSM_INS5_IJSN_SB_EEENS5_IJSC_SF_EEEEEEEENS_10bfloat16_tESL_S2R_SL_NS2F_6fusion15FusionCallbacksIS2J_NS2S_17LinearCombinationIS2R_fS2R_fLNS_15FloatRoundStyleE2EEES2L_S2Q_JEEENS4_5SM1004TMEM4LOAD26SM100_TMEM_LOAD_32dp32b32xENS4_13SM90_TMA_LOADENS1K_INS1L_ILi2ELi4ELi3EEENS1N_ILi16EEENSM_INS5_IJS1P_SN_EEES1V_EEEENS4_39AutoVectorizingCopyWithAssumedAlignmentILi128EEENS4_14SM90_TMA_STOREES37_S39_S39_EEEvvEEEEvNT_6ParamsE,"aw",@nobits
	.sectionflags	@""
	.align	16
	.zero		1024


//--------------------- .nv.shared.reserved.0     --------------------------
	.section	.nv.shared.reserved.0,"aw",@nobits
	.weak		__nv_reservedSMEM_offset_0_alias
	.size		__nv_reservedSMEM_offset_0_alias, 0, 64
	.other		__nv_reservedSMEM_offset_0_alias,@"STO_CUDA_RESERVED_SHARED STV_DEFAULT"
__nv_reservedSMEM_offset_0_alias:
	.zero		0
.nv.shared.reserved.0:
	.zero		64
	.weak		__nv_reservedSMEM_tcgen05_partition
	.type		__nv_reservedSMEM_tcgen05_partition,@object
	.size		__nv_reservedSMEM_tcgen05_partition,(.L_0 - __nv_reservedSMEM_tcgen05_partition)
__nv_reservedSMEM_tcgen05_partition:
	.zero		32
.L_0:


//--------------------- .nv.global                --------------------------
	.section	.nv.global,"aw",@nobits
.nv.global:
	.type		_ZN40_INTERNAL_d86b6b41_4_k_cu_8b09de1a_368844cute1_E,@object
	.size		_ZN40_INTERNAL_d86b6b41_4_k_cu_8b09de1a_368844cute1_E,(_ZN40_INTERNAL_d86b6b41_4_k_cu_8b09de1a_368844cuda3std3__45__cpo6cbeginE - _ZN40_INTERNAL_d86b6b41_4_k_cu_8b09de1a_368844cute1_E)
_ZN40_INTERNAL_d86b6b41_4_k_cu_8b09de1a_368844cute1_E:
	.zero		1
	.type		_ZN40_INTERNAL_d86b6b41_4_k_cu_8b09de1a_368844cuda3std3__45__cpo6cbeginE,@object
	.size		_ZN40_INTERNAL_d86b6b41_4_k_cu_8b09de1a_368844cuda3std3__45__cpo6cbeginE,(_ZN40_INTERNAL_d86b6b41_4_k_cu_8b09de1a_368844cuda3std3__48in_placeE - _ZN40_INTERNAL_d86b6b41_4_k_cu_8b09de1a_368844cuda3std3__45__cpo6cbeginE)
_ZN40_INTERNAL_d86b6b41_4_k_cu_8b09de1a_368844cuda3std3__45__cpo6cbeginE:
	.zero		1
	.type		_ZN40_INTERNAL_d86b6b41_4_k_cu_8b09de1a_368844cuda3std3__48in_placeE,@object
	.size		_ZN40_INTERNAL_d86b6b41_4_k_cu_8b09de1a_368844cuda3std3__48in_placeE,(_ZN40_INTERNAL_d86b6b41_4_k_cu_8b09de1a_368844cuda3std6ranges3__45__cpo9iter_moveE - _ZN40_INTERNAL_d86b6b41_4_k_cu_8b09de1a_368844cuda3std3__48in_placeE)
_ZN40_INTERNAL_d86b6b41_4_k_cu_8b09de1a_368844cuda3std3__48in_placeE:
	.zero		1
	.type		_ZN40_INTERNAL_d86b6b41_4_k_cu_8b09de1a_368844cuda3std6ranges3__45__cpo9iter_moveE,@object
	.size		_ZN40_INTERNAL_d86b6b41_4_k_cu_8b09de1a_368844cuda3std6ranges3__45__cpo9iter_moveE,(_ZN40_INTERNAL_d86b6b41_4_k_cu_8b09de1a_368844cuda3std3__45__cpo5beginE - _ZN40_INTERNAL_d86b6b41_4_k_cu_8b09de1a_368844cuda3std6ranges3__45__cpo9iter_moveE)
_ZN40_INTERNAL_d86b6b41_4_k_cu_8b09de1a_368844cuda3std6ranges3__45__cpo9iter_moveE:
	.zero		1
	.type		_ZN40_INTERNAL_d86b6b41_4_k_cu_8b09de1a_368844cuda3std3__45__cpo5beginE,@object
	.size		_ZN40_INTERNAL_d86b6b41_4_k_cu_8b09de1a_368844cuda3std3__45__cpo5beginE,(_ZN40_INTERNAL_d86b6b41_4_k_cu_8b09de1a_368844cuda3std3__442_GLOBAL__N__d86b6b41_4_k_cu_8b09de1a_368846ignoreE - _ZN40_INTERNAL_d86b6b41_4_k_cu_8b09de1a_368844cuda3std3__45__cpo5beginE)
_ZN40_INTERNAL_d86b6b41_4_k_cu_8b09de1a_368844cuda3std3__45__cpo5beginE:
	.zero		1
	.type		_ZN40_INTERNAL_d86b6b41_4_k_cu_8b09de1a_368844cuda3std3__442_GLOBAL__N__d86b6b41_4_k_cu_8b09de1a_368846ignoreE,@object
	.size		_ZN40_INTERNAL_d86b6b41_4_k_cu_8b09de1a_368844cuda3std3__442_GLOBAL__N__d86b6b41_4_k_cu_8b09de1a_368846ignoreE,(_ZN40_INTERNAL_d86b6b41_4_k_cu_8b09de1a_368844cute7productE - _ZN40_INTERNAL_d86b6b41_4_k_cu_8b09de1a_368844cuda3std3__442_GLOBAL__N__d86b6b41_4_k_cu_8b09de1a_368846ignoreE)
_ZN40_INTERNAL_d86b6b41_4_k_cu_8b09de1a_368844cuda3std3__442_GLOBAL__N__d86b6b41_4_k_cu_8b09de1a_368846ignoreE:
	.zero		1
	.type		_ZN40_INTERNAL_d86b6b41_4_k_cu_8b09de1a_368844cute7productE,@object
	.size		_ZN40_INTERNAL_d86b6b41_4_k_cu_8b09de1a_368844cute7productE,(_ZN40_INTERNAL_d86b6b41_4_k_cu_8b09de1a_368844cuda3std3__45__cpo3endE - _ZN40_INTERNAL_d86b6b41_4_k_cu_8b09de1a_368844cute7productE)
_ZN40_INTERNAL_d86b6b41_4_k_cu_8b09de1a_368844cute7productE:
	.zero		1
	.type		_ZN40_INTERNAL_d86b6b41_4_k_cu_8b09de1a_368844cuda3std3__45__cpo3endE,@object
	.size		_ZN40_INTERNAL_d86b6b41_4_k_cu_8b09de1a_368844cuda3std3__45__cpo3endE,(_ZN40_INTERNAL_d86b6b41_4_k_cu_8b09de1a_368844cuda3std3__419piecewise_constructE - _ZN40_INTERNAL_d86b6b41_4_k_cu_8b09de1a_368844cuda3std3__45__cpo3endE)
_ZN40_INTERNAL_d86b6b41_4_k_cu_8b09de1a_368844cuda3std3__45__cpo3endE:
	.zero		1
	.type		_ZN40_INTERNAL_d86b6b41_4_k_cu_8b09de1a_368844cuda3std3__419piecewise_constructE,@object
	.size		_ZN40_INTERNAL_d86b6b41_4_k_cu_8b09de1a_368844cuda3std3__419piecewise_constructE,(_ZN40_INTERNAL_d86b6b41_4_k_cu_8b09de1a_368844cuda3std3__45__cpo4cendE - _ZN40_INTERNAL_d86b6b41_4_k_cu_8b09de1a_368844cuda3std3__419piecewise_constructE)
_ZN40_INTERNAL_d86b6b41_4_k_cu_8b09de1a_368844cuda3std3__419piecewise_constructE:
	.zero		1
	.type		_ZN40_INTERNAL_d86b6b41_4_k_cu_8b09de1a_368844cuda3std3__45__cpo4cendE,@object
	.size		_ZN40_INTERNAL_d86b6b41_4_k_cu_8b09de1a_368844cuda3std3__45__cpo4cendE,(_ZN40_INTERNAL_d86b6b41_4_k_cu_8b09de1a_368844cuda3std6ranges3__45__cpo4swapE - _ZN40_INTERNAL_d86b6b41_4_k_cu_8b09de1a_368844cuda3std3__45__cpo4cendE)
_ZN40_INTERNAL_d86b6b41_4_k_cu_8b09de1a_368844cuda3std3__45__cpo4cendE:
	.zero		1
	.type		_ZN40_INTERNAL_d86b6b41_4_k_cu_8b09de1a_368844cuda3std6ranges3__45__cpo4swapE,@object
	.size		_ZN40_INTERNAL_d86b6b41_4_k_cu_8b09de1a_368844cuda3std6ranges3__45__cpo4swapE,(.L_10 - _ZN40_INTERNAL_d86b6b41_4_k_cu_8b09de1a_368844cuda3std6ranges3__45__cpo4swapE)
_ZN40_INTERNAL_d86b6b41_4_k_cu_8b09de1a_368844cuda3std6ranges3__45__cpo4swapE:
	.zero		1
.L_10:


//--------------------- .nv.constant0._ZN7cutlass13device_kernelINS_4gemm6kernel13GemmUniversalIN4cute5tupleIJiiiiEEENS1_10collective13CollectiveMmaINS1_46MainloopSm100TmaUmmaWarpSpecializedBlockScaledILi3ELi2ELi1ENS5_IJNS4_1CILi2EEESB_NSA_ILi1EEEEEEEENS5_IJNSA_ILi128EEENSA_ILi256EEESF_EEENS5_IJNS_12float_e4m3_tENS_13float_ue8m0_tEEEENS5_IJNS5_IJlSC_lEEENS4_6LayoutINS5_IJNS5_IJNS5_IJNSA_ILi32EEENSA_ILi4EEEEEEiEEESQ_NS5_IJSC_iEEEEEENS5_IJNS5_IJNS5_IJNSA_ILi16EEESO_EEEiEEENS5_IJNS5_IJNSA_ILi0EEESC_EEENSA_ILi512EEEEEENS5_IJSW_iEEEEEEEEEEESK_S13_NS4_8TiledMMAINS4_8MMA_AtomIJNS4_21SM100_MMA_MXF8F6F4_SSISI_SI_fSJ_Li128ELi256ELNS4_4UMMA5MajorE0ELS18_0ELNS17_7ScaleInE0ELS19_0EEEEEENSM_INS5_IJSC_SC_SC_EEENS5_IJSW_SW_SW_EEEEENS5_IJNS4_10UnderscoreES1F_S1F_EEEEENS5_IJNS4_23SM90_TMA_LOAD_MULTICASTES1I_EEENS5_IJNS4_14ComposedLayoutINS4_7SwizzleILi3ELi4ELi3EEENS4_18smem_ptr_flag_bitsILi8EEENSM_INS5_IJNSA_ILi8EEESF_EEENS5_IJSF_SC_EEEEEEENSM_INS5_IJNS5_IJNS5_IJSP_SC_EEENS5_IJSN_SC_EEEEEESC_NS5_IJSO_SC_EEEEEENS5_IJNS5_IJNS5_IJSU_SY_EEESX_EEESW_NS5_IJSC_SY_EEEEEEEEEEEvNS4_8identityES1J_NS5_IJS1T_NSM_INS5_IJNS5_IJNS5_IJSP_SB_EEES1V_EEESC_S1X_EEENS5_IJS20_SW_NS5_IJSC_NSA_ILi1024EEEEEEEEEEEEEEvS25_EENS_8epilogue10collective18CollectiveEpilogueINS2F_23Sm100TmaWarpSpecializedILi4ELi2ELi32ELb1ELb0EEEJNS5_IJNSA_ILi64EEESG_SF_EEENS5_IJNSM_IS2K_SC_EENSM_INS5_IJSN_SB_EEENS5_IJSC_SF_EEEEEEEENS_10bfloat16_tESL_S2R_SL_NS2F_6fusion15FusionCallbacksIS2J_NS2S_17LinearCombinationIS2R_fS2R_fLNS_15FloatRoundStyleE2EEES2L_S2Q_JEEENS4_5SM1004TMEM4LOAD26SM100_TMEM_LOAD_32dp32b32xENS4_13SM90_TMA_LOADENS1K_INS1L_ILi2ELi4ELi3EEENS1N_ILi16EEENSM_INS5_IJS1P_SN_EEES1V_EEEENS4_39AutoVectorizingCopyWithAssumedAlignmentILi128EEENS4_14SM90_TMA_STOREES37_S39_S39_EEEvvEEEEvNT_6ParamsE --------------------------
	.section	.nv.constant0._ZN7cutlass13device_kernelINS_4gemm6kernel13GemmUniversalIN4cute5tupleIJiiiiEEENS1_10collective13CollectiveMmaINS1_46MainloopSm100TmaUmmaWarpSpecializedBlockScaledILi3ELi2ELi1ENS5_IJNS4_1CILi2EEESB_NSA_ILi1EEEEEEEENS5_IJNSA_ILi128EEENSA_ILi256EEESF_EEENS5_IJNS_12float_e4m3_tENS_13float_ue8m0_tEEEENS5_IJNS5_IJlSC_lEEENS4_6LayoutINS5_IJNS5_IJNS5_IJNSA_ILi32EEENSA_ILi4EEEEEEiEEESQ_NS5_IJSC_iEEEEEENS5_IJNS5_IJNS5_IJNSA_ILi16EEESO_EEEiEEENS5_IJNS5_IJNSA_ILi0EEESC_EEENSA_ILi512EEEEEENS5_IJSW_iEEEEEEEEEEESK_S13_NS4_8TiledMMAINS4_8MMA_AtomIJNS4_21SM100_MMA_MXF8F6F4_SSISI_SI_fSJ_Li128ELi256ELNS4_4UMMA5MajorE0ELS18_0ELNS17_7ScaleInE0ELS19_0EEEEEENSM_INS5_IJSC_SC_SC_EEENS5_IJSW_SW_SW_EEEEENS5_IJNS4_10UnderscoreES1F_S1F_EEEEENS5_IJNS4_23SM90_TMA_LOAD_MULTICASTES1I_EEENS5_IJNS4_14ComposedLayoutINS4_7SwizzleILi3ELi4ELi3EEENS4_18smem_ptr_flag_bitsILi8EEENSM_INS5_IJNSA_ILi8EEESF_EEENS5_IJSF_SC_EEEEEEENSM_INS5_IJNS5_IJNS5_IJSP_SC_EEENS5_IJSN_SC_EEEEEESC_NS5_IJSO_SC_EEEEEENS5_IJNS5_IJNS5_IJSU_SY_EEESX_EEESW_NS5_IJSC_SY_EEEEEEEEEEEvNS4_8identityES1J_NS5_IJS1T_NSM_INS5_IJNS5_IJNS5_IJSP_SB_EEES1V_EEESC_S1X_EEENS5_IJS20_SW_NS5_IJSC_NSA_ILi1024EEEEEEEEEEEEEEvS25_EENS_8epilogue10collective18CollectiveEpilogueINS2F_23Sm100TmaWarpSpecializedILi4ELi2ELi32ELb1ELb0EEEJNS5_IJNSA_ILi64EEESG_SF_EEENS5_IJNSM_IS2K_SC_EENSM_INS5_IJSN_SB_EEENS5_IJSC_SF_EEEEEEEENS_10bfloat16_tESL_S2R_SL_NS2F_6fusion15FusionCallbacksIS2J_NS2S_17LinearCombinationIS2R_fS2R_fLNS_15FloatRoundStyleE2EEES2L_S2Q_JEEENS4_5SM1004TMEM4LOAD26SM100_TMEM_LOAD_32dp32b32xENS4_13SM90_TMA_LOADENS1K_INS1L_ILi2ELi4ELi3EEENS1N_ILi16EEENSM_INS5_IJS1P_SN_EEES1V_EEEENS4_39AutoVectorizingCopyWithAssumedAlignmentILi128EEENS4_14SM90_TMA_STOREES37_S39_S39_EEEvvEEEEvNT_6ParamsE,"a",@progbits
	.sectionflags	@""
	.align	4
.nv.constant0._ZN7cutlass13device_kernelINS_4gemm6kernel13GemmUniversalIN4cute5tupleIJiiiiEEENS1_10collective13CollectiveMmaINS1_46MainloopSm100TmaUmmaWarpSpecializedBlockScaledILi3ELi2ELi1ENS5_IJNS4_1CILi2EEESB_NSA_ILi1EEEEEEEENS5_IJNSA_ILi128EEENSA_ILi256EEESF_EEENS5_IJNS_12float_e4m3_tENS_13float_ue8m0_tEEEENS5_IJNS5_IJlSC_lEEENS4_6LayoutINS5_IJNS5_IJNS5_IJNSA_ILi32EEENSA_ILi4EEEEEEiEEESQ_NS5_IJSC_iEEEEEENS5_IJNS5_IJNS5_IJNSA_ILi16EEESO_EEEiEEENS5_IJNS5_IJNSA_ILi0EEESC_EEENSA_ILi512EEEEEENS5_IJSW_iEEEEEEEEEEESK_S13_NS4_8TiledMMAINS4_8MMA_AtomIJNS4_21SM100_MMA_MXF8F6F4_SSISI_SI_fSJ_Li128ELi256ELNS4_4UMMA5MajorE0ELS18_0ELNS17_7ScaleInE0ELS19_0EEEEEENSM_INS5_IJSC_SC_SC_EEENS5_IJSW_SW_SW_EEEEENS5_IJNS4_10UnderscoreES1F_S1F_EEEEENS5_IJNS4_23SM90_TMA_LOAD_MULTICASTES1I_EEENS5_IJNS4_14ComposedLayoutINS4_7SwizzleILi3ELi4ELi3EEENS4_18smem_ptr_flag_bitsILi8EEENSM_INS5_IJNSA_ILi8EEESF_EEENS5_IJSF_SC_EEEEEEENSM_INS5_IJNS5_IJNS5_IJSP_SC_EEENS5_IJSN_SC_EEEEEESC_NS5_IJSO_SC_EEEEEENS5_IJNS5_IJNS5_IJSU_SY_EEESX_EEESW_NS5_IJSC_SY_EEEEEEEEEEEvNS4_8identityES1J_NS5_IJS1T_NSM_INS5_IJNS5_IJNS5_IJSP_SB_EEES1V_EEESC_S1X_EEENS5_IJS20_SW_NS5_IJSC_NSA_ILi1024EEEEEEEEEEEEEEvS25_EENS_8epilogue10collective18CollectiveEpilogueINS2F_23Sm100TmaWarpSpecializedILi4ELi2ELi32ELb1ELb0EEEJNS5_IJNSA_ILi64EEESG_SF_EEENS5_IJNSM_IS2K_SC_EENSM_INS5_IJSN_SB_EEENS5_IJSC_SF_EEEEEEEENS_10bfloat16_tESL_S2R_SL_NS2F_6fusion15FusionCallbacksIS2J_NS2S_17LinearCombinationIS2R_fS2R_fLNS_15FloatRoundStyleE2EEES2L_S2Q_JEEENS4_5SM1004TMEM4LOAD26SM100_TMEM_LOAD_32dp32b32xENS4_13SM90_TMA_LOADENS1K_INS1L_ILi2ELi4ELi3EEENS1N_ILi16EEENSM_INS5_IJS1P_SN_EEES1V_EEEENS4_39AutoVectorizingCopyWithAssumedAlignmentILi128EEENS4_14SM90_TMA_STOREES37_S39_S39_EEEvvEEEEvNT_6ParamsE:
	.zero		3968


//--------------------- SYMBOLS --------------------------

	.type		.nv.reservedSmem.offset0,@object
	.size		.nv.reservedSmem.offset0,0x4
	.type		.nv.reservedSmem.cap,@object
	.size		.nv.reservedSmem.cap,0x4
	.type		__assertfail,@function
